def matmul_kernel(
    a_ptr,
    b_ptr,
    c_ptr,
    M,
    N,
    K,
    stride_am,
    stride_ak,
    stride_bk,
    stride_bn,
    stride_cm,
    stride_cn,
    BLOCK_M: tl.constexpr,
    BLOCK_N: tl.constexpr,
    BLOCK_K: tl.constexpr,
    GROUP_M: tl.constexpr,
):
    pid = tl.program_id(axis=0)
    num_pid_m = tl.cdiv(M, BLOCK_M)
    num_pid_n = tl.cdiv(N, BLOCK_N)
    num_pid_in_group = GROUP_M * num_pid_n
    group_id = pid // num_pid_in_group
    first_pid_m = group_id * GROUP_M
    group_size_m = min(num_pid_m - first_pid_m, GROUP_M)
    pid_m = first_pid_m + ((pid % num_pid_in_group) % group_size_m)
    pid_n = (pid % num_pid_in_group) // group_size_m

    offs_am = (pid_m * BLOCK_M + tl.arange(0, BLOCK_M)) % M
    offs_bn = (pid_n * BLOCK_N + tl.arange(0, BLOCK_N)) % N
    offs_k = tl.arange(0, BLOCK_K)
    a_ptrs = a_ptr + offs_am[:, None] * stride_am + offs_k[None, :] * stride_ak
    b_ptrs = b_ptr + offs_k[:, None] * stride_bk + offs_bn[None, :] * stride_bn

    acc = tl.zeros((BLOCK_M, BLOCK_N), dtype=tl.float32)
    for kk in range(0, tl.cdiv(K, BLOCK_K)):
        a = tl.load(a_ptrs, mask=offs_k[None, :] < K - kk * BLOCK_K, other=0.0)
        b = tl.load(b_ptrs, mask=offs_k[:, None] < K - kk * BLOCK_K, other=0.0)
        acc = tl.dot(a, b, acc)
        a_ptrs += BLOCK_K * stride_ak
        b_ptrs += BLOCK_K * stride_bk

    c = acc.to(c_ptr.dtype.element_ty)
    offs_cm = pid_m * BLOCK_M + tl.arange(0, BLOCK_M)
    offs_cn = pid_n * BLOCK_N + tl.arange(0, BLOCK_N)
    c_ptrs = c_ptr + offs_cm[:, None] * stride_cm + offs_cn[None, :] * stride_cn
    mask = (offs_cm[:, None] < M) & (offs_cn[None, :] < N)
    tl.store(c_ptrs, c, mask=mask)

# config = {"BLOCK_K": 128, "BLOCK_M": 16, "BLOCK_N": 512, "GROUP_M": 8, "arch": "sm_100", "dtype": "fp8e4m3", "num_ctas": 1, "num_stages": 2, "num_warps": 8}
# arch = sm_100


// ===== COMPILED SASS (sm_100a) =====

	.target	sm_100a

	.elftype	@"ET_EXEC"


//--------------------- .note.nv.tkinfo           --------------------------
	.section	.note.nv.tkinfo,"",@"SHT_NOTE"
	.sectionflags	@"SHF_NOTE_NV_TKINFO"
	.tkinfo
        /*0018*/ 	.word	0x00000081
        /*0030*/ 	.string	""
        /*0030*/ 	.string	"ptxas-blackwell"
        /*0030*/ 	.string	"Cuda compilation tools, release 12.9, V12.9.86"
        /*0030*/ 	.string	"Build cuda_12.9.r12.9/compiler.36037853_0"
        /*0030*/ 	.string	"-v  -suppress-debug-info  -lineinfo  -arch sm_100a "



//--------------------- .note.nv.cuver            --------------------------
	.section	.note.nv.cuver,"",@"SHT_NOTE"
	.sectionflags	@"SHF_NOTE_NV_CUVER"
        /*0018*/ 	.short	0x0001
        /*001a*/ 	.short	0x0064
        /*001c*/ 	.short	0x0001
        /*001e*/ 	.short	0x0000
        /*0020*/ 	.short	0x0001
        /*0022*/ 	.short	0x0000


//--------------------- .nv.info                  --------------------------
	.section	.nv.info,"",@"SHT_CUDA_INFO"
	.align	4


	//----- nvinfo : EIATTR_REGCOUNT
	.align		4
        /*0000*/ 	.byte	0x04, 0x2f
        /*0002*/ 	.short	(.L_1 - .L_0)
	.align		4
.L_0:
        /*0004*/ 	.word	index@(matmul_kernel)
        /*0008*/ 	.word	0x00000020


	//----- nvinfo : EIATTR_FRAME_SIZE
	.align		4
.L_1:
        /*000c*/ 	.byte	0x04, 0x11
        /*000e*/ 	.short	(.L_3 - .L_2)
	.align		4
.L_2:
        /*0010*/ 	.word	index@(matmul_kernel)
        /*0014*/ 	.word	0x000014c8


	//----- nvinfo : EIATTR_MIN_STACK_SIZE
	.align		4
.L_3:
        /*0018*/ 	.byte	0x04, 0x12
        /*001a*/ 	.short	(.L_5 - .L_4)
	.align		4
.L_4:
        /*001c*/ 	.word	index@(matmul_kernel)
        /*0020*/ 	.word	0x000014c8
.L_5:


//--------------------- .nv.info.matmul_kernel    --------------------------
	.section	.nv.info.matmul_kernel,"",@"SHT_CUDA_INFO"
	.sectionflags	@""
	.align	4


	//----- nvinfo : EIATTR_CUDA_API_VERSION
	.align		4
        /*0000*/ 	.byte	0x04, 0x37
        /*0002*/ 	.short	(.L_7 - .L_6)
.L_6:
        /*0004*/ 	.word	0x00000081


	//----- nvinfo : EIATTR_KPARAM_INFO
	.align		4
.L_7:
        /*0008*/ 	.byte	0x04, 0x17
        /*000a*/ 	.short	(.L_9 - .L_8)
.L_8:
        /*000c*/ 	.word	0x00000000
        /*0010*/ 	.short	0x000d
        /*0012*/ 	.short	0x0048
        /*0014*/ 	.byte	0x00, 0xf4, 0x21, 0x00


	//----- nvinfo : EIATTR_KPARAM_INFO
	.align		4
.L_9:
        /*0018*/ 	.byte	0x04, 0x17
        /*001a*/ 	.short	(.L_11 - .L_10)
.L_10:
        /*001c*/ 	.word	0x00000000
        /*0020*/ 	.short	0x000c
        /*0022*/ 	.short	0x0040
        /*0024*/ 	.byte	0x00, 0xf4, 0x21, 0x00


	//----- nvinfo : EIATTR_KPARAM_INFO
	.align		4
.L_11:
        /*0028*/ 	.byte	0x04, 0x17
        /*002a*/ 	.short	(.L_13 - .L_12)
.L_12:
        /*002c*/ 	.word	0x00000000
        /*0030*/ 	.short	0x000b
        /*0032*/ 	.short	0x0038
        /*0034*/ 	.byte	0x00, 0xf0, 0x11, 0x00


	//----- nvinfo : EIATTR_KPARAM_INFO
	.align		4
.L_13:
        /*0038*/ 	.byte	0x04, 0x17
        /*003a*/ 	.short	(.L_15 - .L_14)
.L_14:
        /*003c*/ 	.word	0x00000000
        /*0040*/ 	.short	0x000a
        /*0042*/ 	.short	0x0034
        /*0044*/ 	.byte	0x00, 0xf0, 0x11, 0x00


	//----- nvinfo : EIATTR_KPARAM_INFO
	.align		4
.L_15:
        /*0048*/ 	.byte	0x04, 0x17
        /*004a*/ 	.short	(.L_17 - .L_16)
.L_16:
        /*004c*/ 	.word	0x00000000
        /*0050*/ 	.short	0x0009
        /*0052*/ 	.short	0x0030
        /*0054*/ 	.byte	0x00, 0xf0, 0x11, 0x00


	//----- nvinfo : EIATTR_KPARAM_INFO
	.align		4
.L_17:
        /*0058*/ 	.byte	0x04, 0x17
        /*005a*/ 	.short	(.L_19 - .L_18)
.L_18:
        /*005c*/ 	.word	0x00000000
        /*0060*/ 	.short	0x0008
        /*0062*/ 	.short	0x002c
        /*0064*/ 	.byte	0x00, 0xf0, 0x11, 0x00


	//----- nvinfo : EIATTR_KPARAM_INFO
	.align		4
.L_19:
        /*0068*/ 	.byte	0x04, 0x17
        /*006a*/ 	.short	(.L_21 - .L_20)
.L_20:
        /*006c*/ 	.word	0x00000000
        /*0070*/ 	.short	0x0007
        /*0072*/ 	.short	0x0028
        /*0074*/ 	.byte	0x00, 0xf0, 0x11, 0x00


	//----- nvinfo : EIATTR_KPARAM_INFO
	.align		4
.L_21:
        /*0078*/ 	.byte	0x04, 0x17
        /*007a*/ 	.short	(.L_23 - .L_22)
.L_22:
        /*007c*/ 	.word	0x00000000
        /*0080*/ 	.short	0x0006
        /*0082*/ 	.short	0x0024
        /*0084*/ 	.byte	0x00, 0xf0, 0x11, 0x00


	//----- nvinfo : EIATTR_KPARAM_INFO
	.align		4
.L_23:
        /*0088*/ 	.byte	0x04, 0x17
        /*008a*/ 	.short	(.L_25 - .L_24)
.L_24:
        /*008c*/ 	.word	0x00000000
        /*0090*/ 	.short	0x0005
        /*0092*/ 	.short	0x0020
        /*0094*/ 	.byte	0x00, 0xf0, 0x11, 0x00


	//----- nvinfo : EIATTR_KPARAM_INFO
	.align		4
.L_25:
        /*0098*/ 	.byte	0x04, 0x17
        /*009a*/ 	.short	(.L_27 - .L_26)
.L_26:
        /*009c*/ 	.word	0x00000000
        /*00a0*/ 	.short	0x0004
        /*00a2*/ 	.short	0x001c
        /*00a4*/ 	.byte	0x00, 0xf0, 0x11, 0x00


	//----- nvinfo : EIATTR_KPARAM_INFO
	.align		4
.L_27:
        /*00a8*/ 	.byte	0x04, 0x17
        /*00aa*/ 	.short	(.L_29 - .L_28)
.L_28:
        /*00ac*/ 	.word	0x00000000
        /*00b0*/ 	.short	0x0003
        /*00b2*/ 	.short	0x0018
        /*00b4*/ 	.byte	0x00, 0xf0, 0x11, 0x00


	//----- nvinfo : EIATTR_KPARAM_INFO
	.align		4
.L_29:
        /*00b8*/ 	.byte	0x04, 0x17
        /*00ba*/ 	.short	(.L_31 - .L_30)
.L_30:
        /*00bc*/ 	.word	0x00000000
        /*00c0*/ 	.short	0x0002
        /*00c2*/ 	.short	0x0010
        /*00c4*/ 	.byte	0x00, 0xf4, 0x21, 0x00


	//----- nvinfo : EIATTR_KPARAM_INFO
	.align		4
.L_31:
        /*00c8*/ 	.byte	0x04, 0x17
        /*00ca*/ 	.short	(.L_33 - .L_32)
.L_32:
        /*00cc*/ 	.word	0x00000000
        /*00d0*/ 	.short	0x0001
        /*00d2*/ 	.short	0x0008
        /*00d4*/ 	.byte	0x00, 0xf4, 0x21, 0x00


	//----- nvinfo : EIATTR_KPARAM_INFO
	.align		4
.L_33:
        /*00d8*/ 	.byte	0x04, 0x17
        /*00da*/ 	.short	(.L_35 - .L_34)
.L_34:
        /*00dc*/ 	.word	0x00000000
        /*00e0*/ 	.short	0x0000
        /*00e2*/ 	.short	0x0000
        /*00e4*/ 	.byte	0x00, 0xf4, 0x21, 0x00


	//----- nvinfo : EIATTR_SPARSE_MMA_MASK
	.align		4
.L_35:
        /*00e8*/ 	.byte	0x03, 0x50
        /*00ea*/ 	.short	0x0000


	//----- nvinfo : EIATTR_MAXREG_COUNT
	.align		4
        /*00ec*/ 	.byte	0x03, 0x1b
        /*00ee*/ 	.short	0x00ff


	//----- nvinfo : EIATTR_NUM_BARRIERS
	.align		4
        /*00f0*/ 	.byte	0x02, 0x4c
        /*00f2*/ 	.byte	0x01
	.zero		1


	//----- nvinfo : EIATTR_ANNOTATIONS
	.align		4
        /*00f4*/ 	.byte	0x04, 0x55
        /*00f6*/ 	.short	(.L_37 - .L_36)


	//   ....[0]....
.L_36:
        /*00f8*/ 	.word	0x00000001
        /*00fc*/ 	.byte	0x10, 0x05, 0x00, 0x00, 0x01, 0x00, 0x00, 0x00, 0x40, 0x05, 0x00, 0x00, 0x01, 0x00, 0x00, 0x00
        /* <DEDUP_REMOVED lines=2736> */
        /*ac0c*/ 	.byte	0xa0, 0x13, 0x03, 0x00


	//----- nvinfo : EIATTR_VRC_CTA_INIT_COUNT
	.align		4
.L_37:
        /*ac10*/ 	.byte	0x02, 0x4a
	.zero		1
	.zero		1


	//----- nvinfo : EIATTR_EXIT_INSTR_OFFSETS
	.align		4
        /*ac14*/ 	.byte	0x04, 0x1c
        /*ac16*/ 	.short	(.L_39 - .L_38)


	//   ....[0]....
.L_38:
        /*ac18*/ 	.word	0x00031770


	//   ....[1]....
        /*ac1c*/ 	.word	0x00031790


	//----- nvinfo : EIATTR_REQNTID
	.align		4
.L_39:
        /*ac20*/ 	.byte	0x04, 0x10
        /*ac22*/ 	.short	(.L_41 - .L_40)
.L_40:
        /*ac24*/ 	.word	0x00000100
        /*ac28*/ 	.word	0x00000001
        /*ac2c*/ 	.word	0x00000001


	//----- nvinfo : EIATTR_CBANK_PARAM_SIZE
	.align		4
.L_41:
        /*ac30*/ 	.byte	0x03, 0x19
        /*ac32*/ 	.short	0x0050


	//----- nvinfo : EIATTR_PARAM_CBANK
	.align		4
        /*ac34*/ 	.byte	0x04, 0x0a
        /*ac36*/ 	.short	(.L_43 - .L_42)
	.align		4
.L_42:
        /*ac38*/ 	.word	index@(.nv.constant0.matmul_kernel)
        /*ac3c*/ 	.short	0x0380
        /*ac3e*/ 	.short	0x0050


	//----- nvinfo : EIATTR_SW_WAR
	.align		4
.L_43:
        /*ac40*/ 	.byte	0x04, 0x36
        /*ac42*/ 	.short	(.L_45 - .L_44)
.L_44:
        /*ac44*/ 	.word	0x00000008
.L_45:


//--------------------- .nv.compat                --------------------------
	.section	.nv.compat,"",@"SHT_CUDA_COMPAT_INFO"
	.align	4
        /*0000*/ 	.byte	0x02, 0x02, 0x02, 0x00, 0x02, 0x05, 0x05, 0x00, 0x02, 0x03, 0x00, 0x00, 0x02, 0x06, 0x01, 0x00


//--------------------- .nv.callgraph             --------------------------
	.section	.nv.callgraph,"",@"SHT_CUDA_CALLGRAPH"
	.align	4
	.sectionentsize	8
	.align		4
        /*0000*/ 	.word	0x00000000
	.align		4
        /*0004*/ 	.word	0xffffffff
	.align		4
        /*0008*/ 	.word	0x00000000
	.align		4
        /*000c*/ 	.word	0xfffffffe
	.align		4
        /*0010*/ 	.word	0x00000000
	.align		4
        /*0014*/ 	.word	0xfffffffd
	.align		4
        /*0018*/ 	.word	0x00000000
	.align		4
        /*001c*/ 	.word	0xfffffffc


//--------------------- .text.matmul_kernel       --------------------------
	.section	.text.matmul_kernel,"ax",@progbits
	.align	128
        .global         matmul_kernel
        .type           matmul_kernel,@function
        .size           matmul_kernel,(.L_x_4 - matmul_kernel)
        .other          matmul_kernel,@"STO_CUDA_ENTRY STV_DEFAULT"
matmul_kernel:
.text.matmul_kernel:
[----:B------:R-:W0:Y:S08]  /*0000*/  LDC R1, c[0x0][0x37c] ;  /* 0x0000df00ff017b82 */ /* 0x000e300000000800 */
[----:B------:R-:W1:Y:S01]  /*0010*/  LDC.64 R8, c[0x0][0x398] ;  /* 0x0000e600ff087b82 */ /* 0x000e620000000a00 */
[----:B------:R-:W2:Y:S01]  /*0020*/  S2R R14, SR_TID.X ;  /* 0x00000000000e7919 */ /* 0x000ea20000002100 */
[----:B------:R-:W3:Y:S01]  /*0030*/  LDCU UR4, c[0x0][0x3a0] ;  /* 0x00007400ff0477ac */ /* 0x000ee20008000800 */
[----:B0-----:R-:W-:Y:S01]  /*0040*/  VIADD R1, R1, 0xffffeb38 ;  /* 0xffffeb3801017836 */ /* 0x001fe20000000000 */
[----:B------:R-:W0:Y:S01]  /*0050*/  LDCU.64 UR10, c[0x0][0x358] ;  /* 0x00006b00ff0a77ac */ /* 0x000e220008000a00 */
[----:B---3--:R-:W-:Y:S01]  /*0060*/  UIADD3 UR4, UPT, UPT, UR4, 0x7f, URZ ;  /* 0x0000007f04047890 */ /* 0x008fe2000fffe0ff */
[----:B-1----:R-:W-:-:S03]  /*0070*/  VIADD R0, R9, 0x1ff ;  /* 0x000001ff09007836 */ /* 0x002fc60000000000 */
[----:B------:R-:W-:Y:S02]  /*0080*/  UISETP.GT.AND UP0, UPT, UR4, 0x7f, UPT ;  /* 0x0000007f0400788c */ /* 0x000fe4000bf04270 */
[----:B------:R-:W-:-:S04]  /*0090*/  SHF.R.S32.HI R3, RZ, 0x1f, R0 ;  /* 0x0000001fff037819 */ /* 0x000fc80000011400 */
[----:B------:R-:W-:-:S04]  /*00a0*/  LEA.HI R3, R3, R0, RZ, 0x9 ;  /* 0x0000000003037211 */ /* 0x000fc800078f48ff */
[----:B------:R-:W-:Y:S02]  /*00b0*/  SHF.R.S32.HI R0, RZ, 0x9, R3 ;  /* 0x00000009ff007819 */ /* 0x000fe40000011403 */
[----:B------:R-:W1:Y:S03]  /*00c0*/  S2R R3, SR_CTAID.X ;  /* 0x0000000000037919 */ /* 0x000e660000002500 */
[----:B------:R-:W-:-:S05]  /*00d0*/  IMAD.SHL.U32 R0, R0, 0x8, RZ ;  /* 0x0000000800007824 */ /* 0x000fca00078e00ff */
[-C--:B------:R-:W-:Y:S02]  /*00e0*/  IABS R7, R0.reuse ;  /* 0x0000000000077213 */ /* 0x080fe40000000000 */
[----:B------:R-:W-:Y:S02]  /*00f0*/  IABS R12, R0 ;  /* 0x00000000000c7213 */ /* 0x000fe40000000000 */
[----:B------:R-:W3:Y:S08]  /*0100*/  I2F.RP R2, R7 ;  /* 0x0000000700027306 */ /* 0x000ef00000209400 */
[----:B---3--:R-:W3:Y:S01]  /*0110*/  MUFU.RCP R2, R2 ;  /* 0x0000000200027308 */ /* 0x008ee20000001000 */
[----:B-1----:R-:W-:Y:S01]  /*0120*/  IABS R10, R3 ;  /* 0x00000003000a7213 */ /* 0x002fe20000000000 */
[----:B---3--:R-:W-:-:S02]  /*0130*/  VIADD R4, R2, 0xffffffe ;  /* 0x0ffffffe02047836 */ /* 0x008fc40000000000 */
[----:B------:R-:W-:Y:S01]  /*0140*/  IMAD.MOV R2, RZ, RZ, -R12 ;  /* 0x000000ffff027224 */ /* 0x000fe200078e0a0c */
[----:B--2---:R-:W-:-:S03]  /*0150*/  LOP3.LUT R12, R14, 0x80, RZ, 0xc0, !PT ;  /* 0x000000800e0c7812 */ /* 0x004fc600078ec0ff */
[----:B------:R1:W2:Y:S02]  /*0160*/  F2I.FTZ.U32.TRUNC.NTZ R5, R4 ;  /* 0x0000000400057305 */ /* 0x0002a4000021f000 */
[----:B-1----:R-:W-:Y:S02]  /*0170*/  IMAD.MOV.U32 R4, RZ, RZ, RZ ;  /* 0x000000ffff047224 */ /* 0x002fe400078e00ff */
[----:B--2---:R-:W-:-:S04]  /*0180*/  IMAD.MOV R6, RZ, RZ, -R5 ;  /* 0x000000ffff067224 */ /* 0x004fc800078e0a05 */
[----:B------:R-:W-:Y:S02]  /*0190*/  IMAD R11, R6, R7, RZ ;  /* 0x00000007060b7224 */ /* 0x000fe400078e02ff */
[----:B------:R-:W-:Y:S02]  /*01a0*/  IMAD.MOV.U32 R6, RZ, RZ, R10 ;  /* 0x000000ffff067224 */ /* 0x000fe400078e000a */
[----:B------:R-:W-:-:S06]  /*01b0*/  IMAD.HI.U32 R5, R5, R11, R4 ;  /* 0x0000000b05057227 */ /* 0x000fcc00078e0004 */
[----:B------:R-:W-:-:S04]  /*01c0*/  IMAD.HI.U32 R5, R5, R6, RZ ;  /* 0x0000000605057227 */ /* 0x000fc800078e00ff */
[----:B------:R-:W-:-:S05]  /*01d0*/  IMAD R2, R5, R2, R6 ;  /* 0x0000000205027224 */ /* 0x000fca00078e0206 */
[----:B------:R-:W-:-:S13]  /*01e0*/  ISETP.GT.U32.AND P1, PT, R7, R2, PT ;  /* 0x000000020700720c */ /* 0x000fda0003f24070 */
[----:B------:R-:W-:Y:S02]  /*01f0*/  @!P1 IMAD.IADD R2, R2, 0x1, -R7 ;  /* 0x0000000102029824 */ /* 0x000fe400078e0a07 */
[----:B------:R-:W-:Y:S01]  /*0200*/  @!P1 VIADD R5, R5, 0x1 ;  /* 0x0000000105059836 */ /* 0x000fe20000000000 */
[----:B------:R-:W-:Y:S02]  /*0210*/  ISETP.NE.AND P1, PT, R0, RZ, PT ;  /* 0x000000ff0000720c */ /* 0x000fe40003f25270 */
[----:B------:R-:W-:Y:S02]  /*0220*/  ISETP.GE.U32.AND P0, PT, R2, R7, PT ;  /* 0x000000070200720c */ /* 0x000fe40003f06070 */
[----:B------:R-:W-:-:S04]  /*0230*/  LOP3.LUT R2, R3, R0, RZ, 0x3c, !PT ;  /* 0x0000000003027212 */ /* 0x000fc800078e3cff */
[----:B------:R-:W-:Y:S01]  /*0240*/  ISETP.GE.AND P2, PT, R2, RZ, PT ;  /* 0x000000ff0200720c */ /* 0x000fe20003f46270 */
[----:B------:R-:W-:-:S06]  /*0250*/  VIADD R2, R8, 0xf ;  /* 0x0000000f08027836 */ /* 0x000fcc0000000000 */
[----:B------:R-:W-:-:S04]  /*0260*/  @P0 VIADD R5, R5, 0x1 ;  /* 0x0000000105050836 */ /* 0x000fc80000000000 */
[----:B------:R-:W-:Y:S01]  /*0270*/  IMAD.MOV.U32 R4, RZ, RZ, R5 ;  /* 0x000000ffff047224 */ /* 0x000fe200078e0005 */
[----:B------:R-:W-:-:S03]  /*0280*/  SHF.R.S32.HI R5, RZ, 0x1f, R2 ;  /* 0x0000001fff057819 */ /* 0x000fc60000011402 */
[----:B------:R-:W-:Y:S01]  /*0290*/  @!P2 IMAD.MOV R4, RZ, RZ, -R4 ;  /* 0x000000ffff04a224 */ /* 0x000fe200078e0a04 */
[----:B------:R-:W-:Y:S02]  /*02a0*/  @!P1 LOP3.LUT R4, RZ, R0, RZ, 0x33, !PT ;  /* 0x00000000ff049212 */ /* 0x000fe400078e33ff */
[----:B------:R-:W-:-:S03]  /*02b0*/  LEA.HI R5, R5, R2, RZ, 0x4 ;  /* 0x0000000205057211 */ /* 0x000fc600078f20ff */
[----:B------:R-:W-:Y:S02]  /*02c0*/  IMAD.SHL.U32 R2, R4, 0x8, RZ ;  /* 0x0000000804027824 */ /* 0x000fe400078e00ff */
[----:B------:R-:W-:-:S03]  /*02d0*/  IMAD.MOV R4, RZ, RZ, -R4 ;  /* 0x000000ffff047224 */ /* 0x000fc600078e0a04 */
[----:B------:R-:W-:Y:S01]  /*02e0*/  LEA.HI.SX32 R5, R5, -R2, 0x1c ;  /* 0x8000000205057211 */ /* 0x000fe200078fe2ff */
[----:B------:R-:W-:Y:S02]  /*02f0*/  IMAD R15, R0, R4, R3 ;  /* 0x00000004000f7224 */ /* 0x000fe400078e0203 */
[----:B------:R-:W-:Y:S01]  /*0300*/  IMAD.MOV.U32 R4, RZ, RZ, RZ ;  /* 0x000000ffff047224 */ /* 0x000fe200078e00ff */
[----:B------:R-:W-:Y:S02]  /*0310*/  VIMNMX R6, PT, PT, R5, 0x8, PT ;  /* 0x0000000805067848 */ /* 0x000fe40003fe0100 */
[----:B------:R-:W-:Y:S02]  /*0320*/  IABS R13, R15 ;  /* 0x0000000f000d7213 */ /* 0x000fe40000000000 */
[----:B------:R-:W-:-:S04]  /*0330*/  IABS R11, R6 ;  /* 0x00000006000b7213 */ /* 0x000fc80000000000 */
[----:B------:R-:W1:Y:S08]  /*0340*/  I2F.RP R7, R11 ;  /* 0x0000000b00077306 */ /* 0x000e700000209400 */
[----:B-1----:R-:W1:Y:S02]  /*0350*/  MUFU.RCP R7, R7 ;  /* 0x0000000700077308 */ /* 0x002e640000001000 */
[----:B-1----:R-:W-:-:S06]  /*0360*/  VIADD R5, R7, 0xffffffe ;  /* 0x0ffffffe07057836 */ /* 0x002fcc0000000000 */
[----:B------:R-:W1:Y:S02]  /*0370*/  F2I.FTZ.U32.TRUNC.NTZ R5, R5 ;  /* 0x0000000500057305 */ /* 0x000e64000021f000 */
[----:B-1----:R-:W-:-:S04]  /*0380*/  IMAD.MOV R10, RZ, RZ, -R5 ;  /* 0x000000ffff0a7224 */ /* 0x002fc800078e0a05 */
[----:B------:R-:W-:-:S04]  /*0390*/  IMAD.MOV.U32 R0, RZ, RZ, R10 ;  /* 0x000000ffff007224 */ /* 0x000fc800078e000a */
[----:B------:R-:W-:Y:S01]  /*03a0*/  IMAD R3, R0, R11, RZ ;  /* 0x0000000b00037224 */ /* 0x000fe200078e02ff */
[----:B------:R-:W-:-:S03]  /*03b0*/  IABS R0, R6 ;  /* 0x0000000600007213 */ /* 0x000fc60000000000 */
[----:B------:R-:W-:-:S04]  /*03c0*/  IMAD.HI.U32 R4, R5, R3, R4 ;  /* 0x0000000305047227 */ /* 0x000fc800078e0004 */
[----:B------:R-:W-:Y:S02]  /*03d0*/  IMAD.MOV R0, RZ, RZ, -R0 ;  /* 0x000000ffff007224 */ /* 0x000fe400078e0a00 */
        /* <DEDUP_REMOVED lines=8> */
[----:B------:R-:W-:Y:S02]  /*0460*/  ISETP.GE.AND P2, PT, R0, RZ, PT ;  /* 0x000000ff0000720c */ /* 0x000fe40003f46270 */
[----:B------:R-:W-:-:S05]  /*0470*/  LOP3.LUT R0, R14, 0xf, RZ, 0xc0, !PT ;  /* 0x0000000f0e007812 */ /* 0x000fca00078ec0ff */
[----:B------:R-:W-:-:S06]  /*0480*/  @P0 VIADD R4, R4, 0x1 ;  /* 0x0000000104040836 */ /* 0x000fcc0000000000 */
[----:B------:R-:W-:Y:S01]  /*0490*/  @!P2 IMAD.MOV R4, RZ, RZ, -R4 ;  /* 0x000000ffff04a224 */ /* 0x000fe200078e0a04 */
[----:B------:R-:W-:-:S05]  /*04a0*/  @!P1 LOP3.LUT R4, RZ, R6, RZ, 0x33, !PT ;  /* 0x00000006ff049212 */ /* 0x000fca00078e33ff */
[----:B------:R-:W-:-:S04]  /*04b0*/  IMAD.MOV R3, RZ, RZ, -R4 ;  /* 0x000000ffff037224 */ /* 0x000fc800078e0a04 */
[----:B------:R-:W-:-:S04]  /*04c0*/  IMAD R3, R6, R3, R15 ;  /* 0x0000000306037224 */ /* 0x000fc800078e020f */
[----:B------:R-:W-:Y:S01]  /*04d0*/  IMAD.IADD R3, R2, 0x1, R3 ;  /* 0x0000000102037824 */ /* 0x000fe200078e0203 */
[----:B------:R-:W-:-:S03]  /*04e0*/  SHF.R.U32.HI R2, RZ, 0x4, R14 ;  /* 0x00000004ff027819 */ /* 0x000fc6000001160e */
[----:B------:R-:W-:Y:S01]  /*04f0*/  IMAD R0, R3, 0x10, R0 ;  /* 0x0000001003007824 */ /* 0x000fe200078e0200 */
[----:B------:R-:W-:-:S04]  /*0500*/  SGXT.U32 R2, R2, 0x4 ;  /* 0x000000040202781a */ /* 0x000fc80000000000 */
[----:B------:R1:W-:Y:S01]  /*0510*/  STL [R1+0xd64], R0 ;  /* 0x000d640001007387 */ /* 0x0003e20000100800 */
[----:B------:R-:W-:Y:S01]  /*0520*/  LOP3.LUT R2, R2, 0x60, RZ, 0xfc, !PT ;  /* 0x0000006002027812 */ /* 0x000fe200078efcff */
[----:B-1----:R-:W-:-:S05]  /*0530*/  IMAD.SHL.U32 R0, R4, 0x200, RZ ;  /* 0x0000020004007824 */ /* 0x002fca00078e00ff */
[----:B------:R1:W-:Y:S01]  /*0540*/  STL [R1+0xd5c], R0 ;  /* 0x000d5c0001007387 */ /* 0x0003e20000100800 */
[----:B0-----:R-:W-:Y:S05]  /*0550*/  BRA.U UP0, `(.L_x_0) ;  /* 0x0000000100747547 */ /* 0x001fea000b800000 */
[----:B-1----:R-:W-:Y:S01]  /*0560*/  IMAD.SHL.U32 R0, R14, 0x20, RZ ;  /* 0x000000200e007824 */ /* 0x002fe200078e00ff */
[----:B------:R1:W-:Y:S01]  /*0570*/  STL [R1+0x170], RZ ;  /* 0x000170ff01007387 */ /* 0x0003e20000100800 */
[----:B------:R-:W-:Y:S02]  /*0580*/  CS2R R20, SRZ ;  /* 0x0000000000147805 */ /* 0x000fe4000001ff00 */
[----:B------:R-:W-:Y:S02]  /*0590*/  CS2R R22, SRZ ;  /* 0x0000000000167805 */ /* 0x000fe4000001ff00 */
[----:B------:R-:W-:Y:S01]  /*05a0*/  CS2R R24, SRZ ;  /* 0x0000000000187805 */ /* 0x000fe2000001ff00 */
[----:B------:R1:W-:Y:S01]  /*05b0*/  STL [R1+0xd60], R0 ;  /* 0x000d600001007387 */ /* 0x0003e20000100800 */
[----:B------:R-:W-:Y:S02]  /*05c0*/  CS2R R26, SRZ ;  /* 0x00000000001a7805 */ /* 0x000fe4000001ff00 */
[----:B------:R-:W-:-:S02]  /*05d0*/  CS2R R16, SRZ ;  /* 0x0000000000107805 */ /* 0x000fc4000001ff00 */
[----:B------:R-:W-:Y:S01]  /*05e0*/  CS2R R18, SRZ ;  /* 0x0000000000127805 */ /* 0x000fe2000001ff00 */
[----:B------:R1:W-:Y:S04]  /*05f0*/  STL [R1+0x174], RZ ;  /* 0x000174ff01007387 */ /* 0x0003e80000100800 */
        /* <DEDUP_REMOVED lines=17> */
[----:B------:R1:W-:Y:S01]  /*0710*/  STL [R1+0x1c], RZ ;  /* 0x00001cff01007387 */ /* 0x0003e20000100800 */
[----:B------:R-:W-:Y:S05]  /*0720*/  BRA `(.L_x_1) ;  /* 0x000002f4009c7947 */ /* 0x000fea0003800000 */
.L_x_0:
[----:B------:R-:W-:Y:S01]  /*0730*/  IABS R3, R9 ;  /* 0x0000000900037213 */ /* 0x000fe20000000000 */
[----:B------:R0:W-:Y:S01]  /*0740*/  STL [R1+0xed8], R9 ;  /* 0x000ed80901007387 */ /* 0x0001e20000100800 */
[----:B------:R-:W-:Y:S01]  /*0750*/  LEA.HI R12, R12, R0, RZ, 0x19 ;  /* 0x000000000c0c7211 */ /* 0x000fe200078fc8ff */
[----:B------:R-:W2:Y:S01]  /*0760*/  LDCU UR4, c[0x0][0x3ac] ;  /* 0x00007580ff0477ac */ /* 0x000ea20008000800 */
[----:B------:R-:W3:Y:S03]  /*0770*/  I2F.RP R2, R3 ;  /* 0x0000000300027306 */ /* 0x000ee60000209400 */
[C---:B-1----:R-:W-:Y:S01]  /*0780*/  VIADD R0, R12.reuse, 0x1fe ;  /* 0x000001fe0c007836 */ /* 0x042fe20000000000 */
[----:B------:R-:W1:Y:S01]  /*0790*/  LDCU.64 UR6, c[0x0][0x388] ;  /* 0x00007100ff0677ac */ /* 0x000e620008000a00 */
[C---:B------:R-:W-:Y:S02]  /*07a0*/  VIADD R16, R12.reuse, 0x1fa ;  /* 0x000001fa0c107836 */ /* 0x040fe40000000000 */
[C---:B------:R-:W-:Y:S01]  /*07b0*/  VIADD R13, R12.reuse, 0x1f8 ;  /* 0x000001f80c0d7836 */ /* 0x040fe20000000000 */
[----:B------:R-:W-:Y:S01]  /*07c0*/  IABS R14, R0 ;  /* 0x00000000000e7213 */ /* 0x000fe20000000000 */
[C---:B------:R-:W-:Y:S01]  /*07d0*/  VIADD R11, R12.reuse, 0x1f6 ;  /* 0x000001f60c0b7836 */ /* 0x040fe20000000000 */
[----:B------:R-:W-:Y:S01]  /*07e0*/  IABS R7, R16 ;  /* 0x0000001000077213 */ /* 0x000fe20000000000 */
[C---:B------:R-:W-:Y:S01]  /*07f0*/  VIADD R25, R12.reuse, 0x34 ;  /* 0x000000340c197836 */ /* 0x040fe20000000000 */
[----:B------:R-:W-:Y:S01]  /*0800*/  IABS R10, R13 ;  /* 0x0000000d000a7213 */ /* 0x000fe20000000000 */
[----:B------:R-:W-:Y:S01]  /*0810*/  VIADD R28, R12, 0x24 ;  /* 0x000000240c1c7836 */ /* 0x000fe20000000000 */
[----:B------:R-:W-:Y:S01]  /*0820*/  ISETP.GE.AND P4, PT, R0, RZ, PT ;  /* 0x000000ff0000720c */ /* 0x000fe20003f86270 */
[----:B---3--:R-:W3:Y:S01]  /*0830*/  MUFU.RCP R2, R2 ;  /* 0x0000000200027308 */ /* 0x008ee20000001000 */
[----:B------:R-:W-:Y:S01]  /*0840*/  ISETP.GE.AND P2, PT, R16, RZ, PT ;  /* 0x000000ff1000720c */ /* 0x000fe20003f46270 */
[----:B------:R-:W4:Y:S01]  /*0850*/  LDCU UR8, c[0x0][0x3a8] ;  /* 0x00007500ff0877ac */ /* 0x000f220008000800 */
[----:B------:R-:W5:Y:S01]  /*0860*/  LDCU UR5, c[0x0][0x3b0] ;  /* 0x00007600ff0577ac */ /* 0x000f620008000800 */
[----:B------:R-:W0:Y:S01]  /*0870*/  LDCU UR9, c[0x0][0x3a0] ;  /* 0x00007400ff0977ac */ /* 0x000e220008000800 */
[----:B------:R-:W0:Y:S01]  /*0880*/  LDCU UR16, c[0x0][0x3a8] ;  /* 0x00007500ff1077ac */ /* 0x000e220008000800 */
[----:B---3--:R-:W-:Y:S01]  /*0890*/  VIADD R4, R2, 0xffffffe ;  /* 0x0ffffffe02047836 */ /* 0x008fe20000000000 */
[----:B------:R-:W3:Y:S03]  /*08a0*/  LDCU UR17, c[0x0][0x3ac] ;  /* 0x00007580ff1177ac */ /* 0x000ee60008000800 */
[----:B------:R0:W1:Y:S02]  /*08b0*/  F2I.FTZ.U32.TRUNC.NTZ R5, R4 ;  /* 0x0000000400057305 */ /* 0x000064000021f000 */
[----:B0-----:R-:W-:-:S02]  /*08c0*/  IMAD.MOV.U32 R4, RZ, RZ, RZ ;  /* 0x000000ffff047224 */ /* 0x001fc400078e00ff */
[----:B-1----:R-:W-:-:S04]  /*08d0*/  IMAD.MOV R6, RZ, RZ, -R5 ;  /* 0x000000ffff067224 */ /* 0x002fc800078e0a05 */
[----:B------:R-:W-:-:S04]  /*08e0*/  IMAD R17, R6, R3, RZ ;  /* 0x0000000306117224 */ /* 0x000fc800078e02ff */
[----:B------:R-:W-:-:S04]  /*08f0*/  IMAD.HI.U32 R17, R5, R17, R4 ;  /* 0x0000001105117227 */ /* 0x000fc800078e0004 */
[----:B------:R-:W-:Y:S02]  /*0900*/  VIADD R5, R12, 0x1fc ;  /* 0x000001fc0c057836 */ /* 0x000fe40000000000 */
[----:B------:R-:W-:-:S03]  /*0910*/  IMAD.HI.U32 R2, R17, R14, RZ ;  /* 0x0000000e11027227 */ /* 0x000fc600078e00ff */
[----:B------:R-:W-:Y:S01]  /*0920*/  IABS R4, R5 ;  /* 0x0000000500047213 */ /* 0x000fe20000000000 */
[----:B------:R-:W-:Y:S02]  /*0930*/  IMAD.MOV R6, RZ, RZ, -R2 ;  /* 0x000000ffff067224 */ /* 0x000fe400078e0a02 */
[----:B------:R-:W-:Y:S02]  /*0940*/  IMAD.MOV.U32 R2, RZ, RZ, R7 ;  /* 0x000000ffff027224 */ /* 0x000fe400078e0007 */
[----:B------:R-:W-:Y:S02]  /*0950*/  IMAD R14, R3, R6, R14 ;  /* 0x00000006030e7224 */ /* 0x000fe400078e020e */
[----:B------:R-:W-:-:S03]  /*0960*/  IMAD.HI.U32 R6, R17, R4, RZ ;  /* 0x0000000411067227 */ /* 0x000fc600078e00ff */
[----:B------:R-:W-:Y:S01]  /*0970*/  ISETP.GT.U32.AND P1, PT, R3, R14, PT ;  /* 0x0000000e0300720c */ /* 0x000fe20003f24070 */
[----:B------:R-:W-:-:S04]  /*0980*/  IMAD.HI.U32 R15, R17, R2, RZ ;  /* 0x00000002110f7227 */ /* 0x000fc800078e00ff */
[----:B------:R-:W-:Y:S01]  /*0990*/  IMAD.MOV R19, RZ, RZ, -R6 ;  /* 0x000000ffff137224 */ /* 0x000fe200078e0a06 */
[----:B------:R-:W-:Y:S01]  /*09a0*/  IABS R6, R11 ;  /* 0x0000000b00067213 */ /* 0x000fe20000000000 */
[----:B------:R-:W-:Y:S02]  /*09b0*/  IMAD.MOV R20, RZ, RZ, -R15 ;  /* 0x000000ffff147224 */ /* 0x000fe400078e0a0f */
[----:B------:R-:W-:Y:S02]  /*09c0*/  IMAD R4, R3, R19, R4 ;  /* 0x0000001303047224 */ /* 0x000fe400078e0204 */
[----:B------:R-:W-:-:S03]  /*09d0*/  IMAD.HI.U32 R18, R17, R10, RZ ;  /* 0x0000000a11127227 */ /* 0x000fc600078e00ff */
[C---:B------:R-:W-:Y:S01]  /*09e0*/  ISETP.GT.U32.AND P0, PT, R3.reuse, R4, PT ;  /* 0x000000040300720c */ /* 0x040fe20003f04070 */
[C---:B------:R-:W-:Y:S02]  /*09f0*/  IMAD R2, R3.reuse, R20, R2 ;  /* 0x0000001403027224 */ /* 0x040fe400078e0202 */
[----:B------:R-:W-:Y:S02]  /*0a00*/  IMAD.MOV R15, RZ, RZ, -R18 ;  /* 0x000000ffff0f7224 */ /* 0x000fe400078e0a12 */
[----:B------:R-:W-:Y:S01]  /*0a10*/  VIADD R7, R12, 0x1f4 ;  /* 0x000001f40c077836 */ /* 0x000fe20000000000 */
[C---:B------:R-:W-:Y:S01]  /*0a20*/  ISETP.GT.U32.AND P5, PT, R3.reuse, R2, PT ;  /* 0x000000020300720c */ /* 0x040fe20003fa4070 */
[----:B------:R-:W-:Y:S02]  /*0a30*/  IMAD R10, R3, R15, R10 ;  /* 0x0000000f030a7224 */ /* 0x000fe400078e020a */
[----:B------:R-:W-:Y:S01]  /*0a40*/  @!P1 IMAD.IADD R14, R14, 0x1, -R3 ;  /* 0x000000010e0e9824 */ /* 0x000fe200078e0a03 */
[----:B------:R-:W-:Y:S01]  /*0a50*/  IABS R18, R7 ;  /* 0x0000000700127213 */ /* 0x000fe20000000000 */
[----:B------:R-:W-:Y:S01]  /*0a60*/  IMAD.HI.U32 R15, R17, R6, RZ ;  /* 0x00000006110f7227 */ /* 0x000fe200078e00ff */
[----:B------:R-:W-:-:S02]  /*0a70*/  ISETP.GT.U32.AND P6, PT, R3, R10, PT ;  /* 0x0000000a0300720c */ /* 0x000fc40003fc4070 */
[----:B------:R-:W-:Y:S01]  /*0a80*/  ISETP.GT.U32.AND P3, PT, R3, R14, PT ;  /* 0x0000000e0300720c */ /* 0x000fe20003f64070 */
[--C-:B------:R-:W-:Y:S01]  /*0a90*/  @!P0 IMAD.IADD R4, R4, 0x1, -R3.reuse ;  /* 0x0000000104048824 */ /* 0x100fe200078e0a03 */
[----:B------:R-:W-:Y:S01]  /*0aa0*/  ISETP.GE.AND P1, PT, R5, RZ, PT ;  /* 0x000000ff0500720c */ /* 0x000fe20003f26270 */
[----:B------:R-:W-:Y:S02]  /*0ab0*/  IMAD.MOV.U32 R20, RZ, RZ, R18 ;  /* 0x000000ffff147224 */ /* 0x000fe400078e0012 */
[----:B------:R-:W-:Y:S01]  /*0ac0*/  @!P5 IMAD.IADD R2, R2, 0x1, -R3 ;  /* 0x000000010202d824 */ /* 0x000fe200078e0a03 */
[----:B------:R-:W-:Y:S01]  /*0ad0*/  ISETP.GT.U32.AND P5, PT, R3, R4, PT ;  /* 0x000000040300720c */ /* 0x000fe20003fa4070 */
[----:B------:R-:W-:-:S04]  /*0ae0*/  IMAD.HI.U32 R18, R17, R20, RZ ;  /* 0x0000001411127227 */ /* 0x000fc800078e00ff */
[----:B------:R-:W-:Y:S02]  /*0af0*/  IMAD.MOV R18, RZ, RZ, -R18 ;  /* 0x000000ffff127224 */ /* 0x000fe400078e0a12 */
[----:B------:R-:W-:Y:S02]  /*0b00*/  @!P6 IMAD.IADD R10, R10, 0x1, -R3 ;  /* 0x000000010a0ae824 */ /* 0x000fe400078e0a03 */
[----:B------:R-:W-:Y:S02]  /*0b10*/  IMAD.MOV R15, RZ, RZ, -R15 ;  /* 0x000000ffff0f7224 */ /* 0x000fe400078e0a0f */
[C---:B------:R-:W-:Y:S01]  /*0b20*/  IMAD R0, R3.reuse, R18, R20 ;  /* 0x0000001203007224 */ /* 0x040fe200078e0214 */
[C---:B------:R-:W-:Y:S01]  /*0b30*/  ISETP.GT.U32.AND P6, PT, R3.reuse, R10, PT ;  /* 0x0000000a0300720c */ /* 0x040fe20003fc4070 */
[----:B------:R-:W-:Y:S01]  /*0b40*/  @!P3 IMAD.IADD R14, R14, 0x1, -R3 ;  /* 0x000000010e0eb824 */ /* 0x000fe200078e0a03 */
[----:B------:R-:W-:Y:S01]  /*0b50*/  ISETP.GT.U32.AND P3, PT, R3, R2, PT ;  /* 0x000000020300720c */ /* 0x000fe20003f64070 */
[----:B------:R-:W-:-:S02]  /*0b60*/  VIADD R18, R12, 0x1f2 ;  /* 0x000001f20c127836 */ /* 0x000fc40000000000 */
[C---:B------:R-:W-:Y:S02]  /*0b70*/  IMAD R6, R3.reuse, R15, R6 ;  /* 0x0000000f03067224 */ /* 0x040fe400078e0206 */
[----:B------:R-:W-:Y:S01]  /*0b80*/  IMAD.MOV.U32 R9, RZ, RZ, R14 ;  /* 0x000000ffff097224 */ /* 0x000fe200078e000e */
[----:B------:R-:W-:Y:S01]  /*0b90*/  IABS R14, R18 ;  /* 0x00000012000e7213 */ /* 0x000fe20000000000 */
[----:B------:R-:W-:Y:S01]  /*0ba0*/  @!P5 IMAD.IADD R4, R4, 0x1, -R3 ;  /* 0x000000010404d824 */ /* 0x000fe200078e0a03 */
[C---:B------:R-:W-:Y:S01]  /*0bb0*/  ISETP.GT.U32.AND P5, PT, R3.reuse, R0, PT ;  /* 0x000000000300720c */ /* 0x040fe20003fa4070 */
[----:B------:R-:W-:Y:S01]  /*0bc0*/  @!P4 IMAD.MOV R9, RZ, RZ, -R9 ;  /* 0x000000ffff09c224 */ /* 0x000fe200078e0a09 */
[----:B------:R-:W-:Y:S01]  /*0bd0*/  ISETP.GT.U32.AND P0, PT, R3, R6, PT ;  /* 0x000000060300720c */ /* 0x000fe20003f04070 */
[----:B------:R-:W-:Y:S01]  /*0be0*/  IMAD.HI.U32 R5, R17, R14, RZ ;  /* 0x0000000e11057227 */ /* 0x000fe200078e00ff */
[----:B------:R-:W-:Y:S02]  /*0bf0*/  ISETP.GE.AND P4, PT, R13, RZ, PT ;  /* 0x000000ff0d00720c */ /* 0x000fe40003f86270 */
[----:B------:R0:W-:Y:S01]  /*0c00*/  STL [R1+0x18], R9 ;  /* 0x0000180901007387 */ /* 0x0001e20000100800 */
[----:B------:R-:W-:-:S02]  /*0c10*/  VIADD R15, R12, 0x1f0 ;  /* 0x000001f00c0f7836 */ /* 0x000fc40000000000 */
[----:B------:R-:W-:Y:S01]  /*0c20*/  @!P6 IMAD.IADD R10, R10, 0x1, -R3 ;  /* 0x000000010a0ae824 */ /* 0x000fe200078e0a03 */
[----:B------:R-:W-:Y:S01]  /*0c30*/  ISETP.GE.AND P6, PT, R7, RZ, PT ;  /* 0x000000ff0700720c */ /* 0x000fe20003fc6270 */
[----:B------:R-:W-:Y:S01]  /*0c40*/  IMAD.MOV R5, RZ, RZ, -R5 ;  /* 0x000000ffff057224 */ /* 0x000fe200078e0a05 */
[----:B------:R-:W-:Y:S01]  /*0c50*/  IABS R16, R15 ;  /* 0x0000000f00107213 */ /* 0x000fe20000000000 */
[----:B------:R-:W-:Y:S02]  /*0c60*/  IMAD.MOV.U32 R19, RZ, RZ, R4 ;  /* 0x000000ffff137224 */ /* 0x000fe400078e0004 */
[--C-:B------:R-:W-:Y:S02]  /*0c70*/  @!P5 IMAD.IADD R0, R0, 0x1, -R3.reuse ;  /* 0x000000010000d824 */ /* 0x100fe400078e0a03 */
[C---:B------:R-:W-:Y:S02]  /*0c80*/  IMAD R13, R3.reuse, R5, R14 ;  /* 0x00000005030d7224 */ /* 0x040fe400078e020e */
[----:B------:R-:W-:Y:S01]  /*0c90*/  IMAD.MOV.U32 R4, RZ, RZ, R10 ;  /* 0x000000ffff047224 */ /* 0x000fe200078e000a */
[C---:B------:R-:W-:Y:S01]  /*0ca0*/  ISETP.GT.U32.AND P5, PT, R3.reuse, R0, PT ;  /* 0x000000000300720c */ /* 0x040fe20003fa4070 */
[----:B------:R-:W-:Y:S01]  /*0cb0*/  @!P0 IMAD.IADD R6, R6, 0x1, -R3 ;  /* 0x0000000106068824 */ /* 0x000fe200078e0a03 */
[----:B------:R-:W-:Y:S01]  /*0cc0*/  ISETP.GE.AND P0, PT, R18, RZ, PT ;  /* 0x000000ff1200720c */ /* 0x000fe20003f06270 */
[----:B------:R-:W-:Y:S01]  /*0cd0*/  @!P4 IMAD.MOV R4, RZ, RZ, -R4 ;  /* 0x000000ffff04c224 */ /* 0x000fe200078e0a04 */
[C---:B------:R-:W-:Y:S01]  /*0ce0*/  ISETP.GT.U32.AND P4, PT, R3.reuse, R13, PT ;  /* 0x0000000d0300720c */ /* 0x040fe20003f84070 */
[----:B------:R-:W-:Y:S01]  /*0cf0*/  @!P1 IMAD.MOV R19, RZ, RZ, -R19 ;  /* 0x000000ffff139224 */ /* 0x000fe200078e0a13 */
[----:B------:R-:W-:Y:S01]  /*0d00*/  ISETP.GT.U32.AND P1, PT, R3, R6, PT ;  /* 0x000000060300720c */ /* 0x000fe20003f24070 */
[----:B------:R-:W-:-:S03]  /*0d10*/  IMAD.HI.U32 R7, R17, R16, RZ ;  /* 0x0000001011077227 */ /* 0x000fc600078e00ff */
[----:B------:R-:W-:Y:S01]  /*0d20*/  STL [R1+0x28], R19 ;  /* 0x0000281301007387 */ /* 0x000fe20000100800 */
[----:B------:R-:W-:Y:S01]  /*0d30*/  @!P3 IMAD.IADD R2, R2, 0x1, -R3 ;  /* 0x000000010202b824 */ /* 0x000fe200078e0a03 */
[----:B------:R-:W-:Y:S01]  /*0d40*/  ISETP.GE.AND P3, PT, R11, RZ, PT ;  /* 0x000000ff0b00720c */ /* 0x000fe20003f66270 */
[----:B------:R-:W-:Y:S02]  /*0d50*/  IMAD.MOV R7, RZ, RZ, -R7 ;  /* 0x000000ffff077224 */ /* 0x000fe400078e0a07 */
[----:B0-----:R-:W-:Y:S02]  /*0d60*/  IMAD.MOV.U32 R9, RZ, RZ, R2 ;  /* 0x000000ffff097224 */ /* 0x001fe400078e0002 */
[----:B------:R-:W-:Y:S02]  /*0d70*/  IMAD R16, R3, R7, R16 ;  /* 0x0000000703107224 */ /* 0x000fe400078e0210 */
[----:B------:R-:W-:Y:S02]  /*0d80*/  VIADD R2, R12, 0x1ee ;  /* 0x000001ee0c027836 */ /* 0x000fe40000000000 */
[----:B------:R-:W-:Y:S01]  /*0d90*/  @!P2 IMAD.MOV R9, RZ, RZ, -R9 ;  /* 0x000000ffff09a224 */ /* 0x000fe200078e0a09 */
[----:B------:R-:W-:Y:S01]  /*0da0*/  ISETP.GE.AND P2, PT, R15, RZ, PT ;  /* 0x000000ff0f00720c */ /* 0x000fe20003f46270 */
[--C-:B------:R-:W-:Y:S01]  /*0db0*/  @!P5 IMAD.IADD R0, R0, 0x1, -R3.reuse ;  /* 0x000000010000d824 */ /* 0x100fe200078e0a03 */
[----:B------:R-:W-:Y:S01]  /*0dc0*/  IABS R14, R2 ;  /* 0x00000002000e7213 */ /* 0x000fe20000000000 */
[--C-:B------:R-:W-:Y:S01]  /*0dd0*/  @!P4 IMAD.IADD R13, R13, 0x1, -R3.reuse ;  /* 0x000000010d0dc824 */ /* 0x100fe200078e0a03 */
[C---:B------:R-:W-:Y:S01]  /*0de0*/  ISETP.GT.U32.AND P5, PT, R3.reuse, R16, PT ;  /* 0x000000100300720c */ /* 0x040fe20003fa4070 */
[----:B------:R-:W-:Y:S01]  /*0df0*/  @!P1 IMAD.IADD R6, R6, 0x1, -R3 ;  /* 0x0000000106069824 */ /* 0x000fe200078e0a03 */
[----:B------:R0:W-:Y:S01]  /*0e00*/  STL [R1+0x30], R9 ;  /* 0x0000300901007387 */ /* 0x0001e20000100800 */
[C---:B------:R-:W-:Y:S01]  /*0e10*/  VIADD R7, R12.reuse, 0x1ea ;  /* 0x000001ea0c077836 */ /* 0x040fe20000000000 */
[----:B------:R-:W-:Y:S01]  /*0e20*/  ISETP.GT.U32.AND P4, PT, R3, R13, PT ;  /* 0x0000000d0300720c */ /* 0x000fe20003f84070 */
[----:B------:R-:W-:Y:S01]  /*0e30*/  VIADD R5, R12, 0x1ec ;  /* 0x000001ec0c057836 */ /* 0x000fe20000000000 */
[----:B------:R1:W-:Y:S01]  /*0e40*/  STL [R1+0x3c], R4 ;  /* 0x00003c0401007387 */ /* 0x0003e20000100800 */
[----:B------:R-:W-:Y:S01]  /*0e50*/  ISETP.GE.AND P1, PT, R2, RZ, PT ;  /* 0x000000ff0200720c */ /* 0x000fe20003f26270 */
[----:B------:R-:W-:Y:S01]  /*0e60*/  @!P6 IMAD.MOV R0, RZ, RZ, -R0 ;  /* 0x000000ffff00e224 */ /* 0x000fe200078e0a00 */
[----:B------:R-:W-:Y:S01]  /*0e70*/  ISETP.GE.AND P6, PT, R7, RZ, PT ;  /* 0x000000ff0700720c */ /* 0x000fe20003fc6270 */
[----:B------:R-:W-:Y:S01]  /*0e80*/  VIADD R15, R12, 0x1e6 ;  /* 0x000001e60c0f7836 */ /* 0x000fe20000000000 */
[----:B------:R-:W-:Y:S01]  /*0e90*/  IABS R2, R5 ;  /* 0x0000000500027213 */ /* 0x000fe20000000000 */
[----:B0-----:R-:W-:-:S02]  /*0ea0*/  IMAD.MOV.U32 R9, RZ, RZ, R6 ;  /* 0x000000ffff097224 */ /* 0x001fc400078e0006 */
[----:B------:R-:W-:Y:S01]  /*0eb0*/  IMAD.HI.U32 R6, R17, R14, RZ ;  /* 0x0000000e11067227 */ /* 0x000fe200078e00ff */
[----:B------:R-:W-:Y:S02]  /*0ec0*/  IABS R18, R15 ;  /* 0x0000000f00127213 */ /* 0x000fe40000000000 */
[----:B-1----:R-:W-:Y:S01]  /*0ed0*/  IABS R4, R7 ;  /* 0x0000000700047213 */ /* 0x002fe20000000000 */
[----:B------:R-:W-:Y:S02]  /*0ee0*/  IMAD.MOV R6, RZ, RZ, -R6 ;  /* 0x000000ffff067224 */ /* 0x000fe400078e0a06 */
[----:B------:R-:W-:Y:S01]  /*0ef0*/  @!P3 IMAD.MOV R9, RZ, RZ, -R9 ;  /* 0x000000ffff09b224 */ /* 0x000fe200078e0a09 */
[----:B------:R-:W-:Y:S01]  /*0f00*/  ISETP.GE.AND P3, PT, R5, RZ, PT ;  /* 0x000000ff0500720c */ /* 0x000fe20003f66270 */
[----:B------:R-:W-:Y:S02]  /*0f10*/  @!P5 IMAD.IADD R16, R16, 0x1, -R3 ;  /* 0x000000011010d824 */ /* 0x000fe400078e0a03 */
[----:B------:R-:W-:Y:S01]  /*0f20*/  IMAD R14, R3, R6, R14 ;  /* 0x00000006030e7224 */ /* 0x000fe200078e020e */
[----:B------:R0:W-:Y:S01]  /*0f30*/  STL [R1+0x44], R9 ;  /* 0x0000440901007387 */ /* 0x0001e20000100800 */
[----:B------:R-:W-:Y:S01]  /*0f40*/  IMAD.HI.U32 R5, R17, R4, RZ ;  /* 0x0000000411057227 */ /* 0x000fe200078e00ff */
[----:B------:R-:W-:-:S02]  /*0f50*/  ISETP.GT.U32.AND P5, PT, R3, R16, PT ;  /* 0x000000100300720c */ /* 0x000fc40003fa4070 */
[----:B------:R1:W-:Y:S01]  /*0f60*/  STL [R1+0x78], R0 ;  /* 0x0000780001007387 */ /* 0x0003e20000100800 */
[----:B------:R-:W-:Y:S01]  /*0f70*/  @!P4 IMAD.IADD R13, R13, 0x1, -R3 ;  /* 0x000000010d0dc824 */ /* 0x000fe200078e0a03 */
[----:B------:R-:W-:Y:S01]  /*0f80*/  ISETP.GT.U32.AND P4, PT, R3, R14, PT ;  /* 0x0000000e0300720c */ /* 0x000fe20003f84070 */
[----:B------:R-:W-:-:S04]  /*0f90*/  IMAD.HI.U32 R10, R17, R2, RZ ;  /* 0x00000002110a7227 */ /* 0x000fc800078e00ff */
[----:B------:R-:W-:Y:S02]  /*0fa0*/  IMAD.MOV R5, RZ, RZ, -R5 ;  /* 0x000000ffff057224 */ /* 0x000fe400078e0a05 */
[----:B------:R-:W-:Y:S02]  /*0fb0*/  IMAD.MOV R10, RZ, RZ, -R10 ;  /* 0x000000ffff0a7224 */ /* 0x000fe400078e0a0a */
[C---:B------:R-:W-:Y:S02]  /*0fc0*/  IMAD R11, R3.reuse, R5, R4 ;  /* 0x00000005030b7224 */ /* 0x040fe400078e0204 */
[----:B0-----:R-:W-:Y:S02]  /*0fd0*/  IMAD.MOV.U32 R9, RZ, RZ, R13 ;  /* 0x000000ffff097224 */ /* 0x001fe400078e000d */
[C---:B-1----:R-:W-:Y:S02]  /*0fe0*/  IMAD R0, R3.reuse, R10, R2 ;  /* 0x0000000a03007224 */ /* 0x042fe400078e0202 */
[----:B------:R-:W-:Y:S01]  /*0ff0*/  @!P0 IMAD.MOV R9, RZ, RZ, -R9 ;  /* 0x000000ffff098224 */ /* 0x000fe200078e0a09 */
[C---:B------:R-:W-:Y:S01]  /*1000*/  ISETP.GT.U32.AND P0, PT, R3.reuse, R11, PT ;  /* 0x0000000b0300720c */ /* 0x040fe20003f04070 */
[--C-:B------:R-:W-:Y:S01]  /*1010*/  @!P5 IMAD.IADD R16, R16, 0x1, -R3.reuse ;  /* 0x000000011010d824 */ /* 0x100fe200078e0a03 */
[----:B------:R-:W-:Y:S01]  /*1020*/  ISETP.GT.U32.AND P5, PT, R3, R0, PT ;  /* 0x000000000300720c */ /* 0x000fe20003fa4070 */
[----:B------:R-:W-:Y:S01]  /*1030*/  @!P4 IMAD.IADD R14, R14, 0x1, -R3 ;  /* 0x000000010e0ec824 */ /* 0x000fe200078e0a03 */
[----:B------:R0:W-:Y:S01]  /*1040*/  STL [R1+0x7c], R9 ;  /* 0x00007c0901007387 */ /* 0x0001e20000100800 */
[----:B------:R-:W-:-:S02]  /*1050*/  VIADD R2, R12, 0x1e8 ;  /* 0x000001e80c027836 */ /* 0x000fc40000000000 */
[C---:B------:R-:W-:Y:S01]  /*1060*/  VIADD R7, R12.reuse, 0x1e4 ;  /* 0x000001e40c077836 */ /* 0x040fe20000000000 */
[----:B------:R-:W-:Y:S01]  /*1070*/  ISETP.GT.U32.AND P4, PT, R3, R14, PT ;  /* 0x0000000e0300720c */ /* 0x000fe20003f84070 */
[----:B------:R-:W-:Y:S01]  /*1080*/  VIADD R4, R12, 0x1e2 ;  /* 0x000001e20c047836 */ /* 0x000fe20000000000 */
[----:B------:R-:W-:Y:S02]  /*1090*/  IABS R5, R2 ;  /* 0x0000000200057213 */ /* 0x000fe40000000000 */
[----:B------:R-:W-:Y:S01]  /*10a0*/  IABS R10, R7 ;  /* 0x00000007000a7213 */ /* 0x000fe20000000000 */
[----:B------:R-:W-:Y:S01]  /*10b0*/  @!P0 IMAD.IADD R11, R11, 0x1, -R3 ;  /* 0x000000010b0b8824 */ /* 0x000fe200078e0a03 */
[----:B------:R-:W-:Y:S01]  /*10c0*/  IABS R6, R4 ;  /* 0x0000000400067213 */ /* 0x000fe20000000000 */
[----:B------:R-:W-:-:S03]  /*10d0*/  IMAD.HI.U32 R13, R17, R5, RZ ;  /* 0x00000005110d7227 */ /* 0x000fc600078e00ff */
[C---:B------:R-:W-:Y:S01]  /*10e0*/  ISETP.GT.U32.AND P0, PT, R3.reuse, R11, PT ;  /* 0x0000000b0300720c */ /* 0x040fe20003f04070 */
[----:B0-----:R-:W-:Y:S02]  /*10f0*/  IMAD.MOV.U32 R9, RZ, RZ, R16 ;  /* 0x000000ffff097224 */ /* 0x001fe400078e0010 */
[----:B------:R-:W-:Y:S02]  /*1100*/  @!P5 IMAD.IADD R0, R0, 0x1, -R3 ;  /* 0x000000010000d824 */ /* 0x000fe400078e0a03 */
[----:B------:R-:W-:Y:S02]  /*1110*/  IMAD.MOV R13, RZ, RZ, -R13 ;  /* 0x000000ffff0d7224 */ /* 0x000fe400078e0a0d */
[----:B------:R-:W-:Y:S01]  /*1120*/  @!P2 IMAD.MOV R9, RZ, RZ, -R9 ;  /* 0x000000ffff09a224 */ /* 0x000fe200078e0a09 */
[----:B------:R-:W-:Y:S01]  /*1130*/  ISETP.GE.AND P2, PT, R2, RZ, PT ;  /* 0x000000ff0200720c */ /* 0x000fe20003f46270 */
[----:B------:R-:W-:Y:S01]  /*1140*/  @!P4 IMAD.IADD R14, R14, 0x1, -R3 ;  /* 0x000000010e0ec824 */ /* 0x000fe200078e0a03 */
[C---:B------:R-:W-:Y:S01]  /*1150*/  ISETP.GT.U32.AND P5, PT, R3.reuse, R0, PT ;  /* 0x000000000300720c */ /* 0x040fe20003fa4070 */
[----:B------:R-:W-:Y:S01]  /*1160*/  IMAD R2, R3, R13, R5 ;  /* 0x0000000d03027224 */ /* 0x000fe200078e0205 */
[----:B------:R0:W-:Y:S01]  /*1170*/  STL [R1+0x84], R9 ;  /* 0x0000840901007387 */ /* 0x0001e20000100800 */
[----:B------:R-:W-:-:S03]  /*1180*/  IMAD.HI.U32 R5, R17, R10, RZ ;  /* 0x0000000a11057227 */ /* 0x000fc600078e00ff */
[----:B------:R-:W-:Y:S01]  /*1190*/  ISETP.GT.U32.AND P4, PT, R3, R2, PT ;  /* 0x000000020300720c */ /* 0x000fe20003f84070 */
[----:B------:R-:W-:-:S04]  /*11a0*/  IMAD.HI.U32 R16, R17, R18, RZ ;  /* 0x0000001211107227 */ /* 0x000fc800078e00ff */
[----:B------:R-:W-:-:S04]  /*11b0*/  IMAD.HI.U32 R13, R17, R6, RZ ;  /* 0x00000006110d7227 */ /* 0x000fc800078e00ff */
[----:B0-----:R-:W-:Y:S02]  /*11c0*/  IMAD.MOV.U32 R9, RZ, RZ, R14 ;  /* 0x000000ffff097224 */ /* 0x001fe400078e000e */
[----:B------:R-:W-:Y:S02]  /*11d0*/  IMAD.MOV R5, RZ, RZ, -R5 ;  /* 0x000000ffff057224 */ /* 0x000fe400078e0a05 */
[----:B------:R-:W-:Y:S02]  /*11e0*/  @!P1 IMAD.MOV R9, RZ, RZ, -R9 ;  /* 0x000000ffff099224 */ /* 0x000fe400078e0a09 */
[----:B------:R-:W-:Y:S02]  /*11f0*/  IMAD.MOV R16, RZ, RZ, -R16 ;  /* 0x000000ffff107224 */ /* 0x000fe400078e0a10 */
[----:B------:R-:W-:Y:S01]  /*1200*/  IMAD.MOV R13, RZ, RZ, -R13 ;  /* 0x000000ffff0d7224 */ /* 0x000fe200078e0a0d */
[----:B------:R0:W-:Y:S01]  /*1210*/  STL [R1+0x8c], R9 ;  /* 0x00008c0901007387 */ /* 0x0001e20000100800 */
[----:B------:R-:W-:-:S02]  /*1220*/  IMAD R10, R3, R5, R10 ;  /* 0x00000005030a7224 */ /* 0x000fc400078e020a */
[--C-:B------:R-:W-:Y:S02]  /*1230*/  @!P0 IMAD.IADD R11, R11, 0x1, -R3.reuse ;  /* 0x000000010b0b8824 */ /* 0x100fe400078e0a03 */
[----:B------:R-:W-:Y:S01]  /*1240*/  VIADD R5, R12, 0x1e0 ;  /* 0x000001e00c057836 */ /* 0x000fe20000000000 */
[----:B------:R-:W-:Y:S01]  /*1250*/  ISETP.GT.U32.AND P0, PT, R3, R10, PT ;  /* 0x0000000a0300720c */ /* 0x000fe20003f04070 */
[----:B------:R-:W-:Y:S01]  /*1260*/  @!P5 IMAD.IADD R0, R0, 0x1, -R3 ;  /* 0x000000010000d824 */ /* 0x000fe200078e0a03 */
[----:B------:R-:W-:Y:S01]  /*1270*/  ISETP.GE.AND P5, PT, R15, RZ, PT ;  /* 0x000000ff0f00720c */ /* 0x000fe20003fa6270 */
[C---:B------:R-:W-:Y:S02]  /*1280*/  IMAD R18, R3.reuse, R16, R18 ;  /* 0x0000001003127224 */ /* 0x040fe400078e0212 */
[C---:B------:R-:W-:Y:S01]  /*1290*/  IMAD R6, R3.reuse, R13, R6 ;  /* 0x0000000d03067224 */ /* 0x040fe200078e0206 */
[----:B------:R-:W-:Y:S01]  /*12a0*/  IABS R13, R5 ;  /* 0x00000005000d7213 */ /* 0x000fe20000000000 */
[----:B0-----:R-:W-:Y:S01]  /*12b0*/  IMAD.MOV.U32 R9, RZ, RZ, R11 ;  /* 0x000000ffff097224 */ /* 0x001fe200078e000b */
[----:B------:R-:W-:Y:S01]  /*12c0*/  ISETP.GT.U32.AND P1, PT, R3, R18, PT ;  /* 0x000000120300720c */ /* 0x000fe20003f24070 */
[----:B------:R-:W-:-:S02]  /*12d0*/  IMAD.MOV.U32 R14, RZ, RZ, R0 ;  /* 0x000000ffff0e7224 */ /* 0x000fc400078e0000 */
[----:B------:R-:W-:Y:S01]  /*12e0*/  @!P6 IMAD.MOV R9, RZ, RZ, -R9 ;  /* 0x000000ffff09e224 */ /* 0x000fe200078e0a09 */
[----:B------:R-:W-:Y:S01]  /*12f0*/  ISETP.GT.U32.AND P6, PT, R3, R6, PT ;  /* 0x000000060300720c */ /* 0x000fe20003fc4070 */
[----:B------:R-:W-:Y:S02]  /*1300*/  @!P4 IMAD.IADD R2, R2, 0x1, -R3 ;  /* 0x000000010202c824 */ /* 0x000fe400078e0a03 */
[----:B------:R-:W-:Y:S02]  /*1310*/  IMAD.MOV.U32 R0, RZ, RZ, R13 ;  /* 0x000000ffff007224 */ /* 0x000fe400078e000d */
[----:B------:R-:W-:Y:S01]  /*1320*/  @!P3 IMAD.MOV R14, RZ, RZ, -R14 ;  /* 0x000000ffff0eb224 */ /* 0x000fe200078e0a0e */
[----:B------:R-:W-:Y:S01]  /*1330*/  ISETP.GE.AND P3, PT, R7, RZ, PT ;  /* 0x000000ff0700720c */ /* 0x000fe20003f66270 */
[----:B------:R-:W-:Y:S01]  /*1340*/  VIADD R7, R12, 0x1de ;  /* 0x000001de0c077836 */ /* 0x000fe20000000000 */
[----:B------:R-:W-:Y:S01]  /*1350*/  ISETP.GT.U32.AND P4, PT, R3, R2, PT ;  /* 0x000000020300720c */ /* 0x000fe20003f84070 */
[----:B------:R-:W-:Y:S01]  /*1360*/  IMAD.HI.U32 R11, R17, R0, RZ ;  /* 0x00000000110b7227 */ /* 0x000fe200078e00ff */
[----:B------:R0:W-:Y:S03]  /*1370*/  STL [R1+0x354], R14 ;  /* 0x0003540e01007387 */ /* 0x0001e60000100800 */
[----:B------:R-:W-:Y:S01]  /*1380*/  @!P0 IMAD.IADD R10, R10, 0x1, -R3 ;  /* 0x000000010a0a8824 */ /* 0x000fe200078e0a03 */
[----:B------:R1:W-:Y:S01]  /*1390*/  STL [R1+0x3d4], R9 ;  /* 0x0003d40901007387 */ /* 0x0003e20000100800 */
[----:B------:R-:W-:-:S02]  /*13a0*/  IMAD.MOV R11, RZ, RZ, -R11 ;  /* 0x000000ffff0b7224 */ /* 0x000fc400078e0a0b */
[--C-:B------:R-:W-:Y:S01]  /*13b0*/  @!P1 IMAD.IADD R18, R18, 0x1, -R3.reuse ;  /* 0x0000000112129824 */ /* 0x100fe200078e0a03 */
[----:B------:R-:W-:Y:S01]  /*13c0*/  ISETP.GE.AND P1, PT, R5, RZ, PT ;  /* 0x000000ff0500720c */ /* 0x000fe20003f26270 */
[--C-:B------:R-:W-:Y:S01]  /*13d0*/  @!P6 IMAD.IADD R6, R6, 0x1, -R3.reuse ;  /* 0x000000010606e824 */ /* 0x100fe200078e0a03 */
[----:B0-----:R-:W-:Y:S01]  /*13e0*/  IABS R14, R7 ;  /* 0x00000007000e7213 */ /* 0x001fe20000000000 */
[C---:B------:R-:W-:Y:S01]  /*13f0*/  IMAD R0, R3.reuse, R11, R0 ;  /* 0x0000000b03007224 */ /* 0x040fe200078e0200 */
[C---:B------:R-:W-:Y:S01]  /*1400*/  ISETP.GT.U32.AND P6, PT, R3.reuse, R10, PT ;  /* 0x0000000a0300720c */ /* 0x040fe20003fc4070 */
[----:B------:R-:W-:Y:S01]  /*1410*/  @!P4 IMAD.IADD R2, R2, 0x1, -R3 ;  /* 0x000000010202c824 */ /* 0x000fe200078e0a03 */
[----:B------:R-:W-:Y:S01]  /*1420*/  ISETP.GT.U32.AND P0, PT, R3, R18, PT ;  /* 0x000000120300720c */ /* 0x000fe20003f04070 */
[----:B------:R-:W-:Y:S01]  /*1430*/  IMAD.HI.U32 R11, R17, R14, RZ ;  /* 0x0000000e110b7227 */ /* 0x000fe200078e00ff */
[----:B------:R-:W-:-:S03]  /*1440*/  ISETP.GE.AND P4, PT, R4, RZ, PT ;  /* 0x000000ff0400720c */ /* 0x000fc60003f86270 */
[----:B------:R-:W-:Y:S02]  /*1450*/  IMAD.MOV R11, RZ, RZ, -R11 ;  /* 0x000000ffff0b7224 */ /* 0x000fe400078e0a0b */
[----:B-1----:R-:W-:Y:S02]  /*1460*/  IMAD.MOV.U32 R9, RZ, RZ, R2 ;  /* 0x000000ffff097224 */ /* 0x002fe400078e0002 */
[C---:B------:R-:W-:Y:S02]  /*1470*/  IMAD R14, R3.reuse, R11, R14 ;  /* 0x0000000b030e7224 */ /* 0x040fe400078e020e */
[----:B------:R-:W-:Y:S01]  /*1480*/  @!P2 IMAD.MOV R9, RZ, RZ, -R9 ;  /* 0x000000ffff09a224 */ /* 0x000fe200078e0a09 */
[C---:B------:R-:W-:Y:S01]  /*1490*/  ISETP.GT.U32.AND P2, PT, R3.reuse, R6, PT ;  /* 0x000000060300720c */ /* 0x040fe20003f44070 */
[--C-:B------:R-:W-:Y:S01]  /*14a0*/  @!P6 IMAD.IADD R10, R10, 0x1, -R3.reuse ;  /* 0x000000010a0ae824 */ /* 0x100fe200078e0a03 */
[C---:B------:R-:W-:Y:S01]  /*14b0*/  ISETP.GT.U32.AND P6, PT, R3.reuse, R14, PT ;  /* 0x0000000e0300720c */ /* 0x040fe20003fc4070 */
[----:B------:R-:W-:Y:S01]  /*14c0*/  VIADD R5, R12, 0x1dc ;  /* 0x000001dc0c057836 */ /* 0x000fe20000000000 */
[----:B------:R0:W-:Y:S01]  /*14d0*/  STL [R1+0x3d8], R9 ;  /* 0x0003d80901007387 */ /* 0x0001e20000100800 */
[----:B------:R-:W-:Y:S01]  /*14e0*/  @!P0 IMAD.IADD R18, R18, 0x1, -R3 ;  /* 0x0000000112128824 */ /* 0x000fe200078e0a03 */
[----:B------:R-:W-:Y:S01]  /*14f0*/  ISETP.GT.U32.AND P0, PT, R3, R0, PT ;  /* 0x000000000300720c */ /* 0x000fe20003f04070 */
[C---:B------:R-:W-:Y:S01]  /*1500*/  VIADD R2, R12.reuse, 0x1da ;  /* 0x000001da0c027836 */ /* 0x040fe20000000000 */
[----:B------:R-:W-:Y:S01]  /*1510*/  IABS R15, R5 ;  /* 0x00000005000f7213 */ /* 0x000fe20000000000 */
[----:B------:R-:W-:-:S03]  /*1520*/  VIADD R4, R12, 0x1d8 ;  /* 0x000001d80c047836 */ /* 0x000fc60000000000 */
[----:B------:R-:W-:Y:S01]  /*1530*/  IABS R13, R2 ;  /* 0x00000002000d7213 */ /* 0x000fe20000000000 */
[----:B------:R-:W-:Y:S01]  /*1540*/  IMAD.HI.U32 R16, R17, R15, RZ ;  /* 0x0000000f11107227 */ /* 0x000fe200078e00ff */
[----:B------:R-:W-:-:S03]  /*1550*/  IABS R11, R4 ;  /* 0x00000004000b7213 */ /* 0x000fc60000000000 */
[----:B0-----:R-:W-:Y:S02]  /*1560*/  IMAD.MOV.U32 R9, RZ, RZ, R18 ;  /* 0x000000ffff097224 */ /* 0x001fe400078e0012 */
[--C-:B------:R-:W-:Y:S01]  /*1570*/  @!P2 IMAD.IADD R6, R6, 0x1, -R3.reuse ;  /* 0x000000010606a824 */ /* 0x100fe200078e0a03 */
[----:B------:R-:W-:Y:S01]  /*1580*/  ISETP.GE.AND P2, PT, R7, RZ, PT ;  /* 0x000000ff0700720c */ /* 0x000fe20003f46270 */
[----:B------:R-:W-:Y:S02]  /*1590*/  @!P6 IMAD.IADD R14, R14, 0x1, -R3 ;  /* 0x000000010e0ee824 */ /* 0x000fe400078e0a03 */
[----:B------:R-:W-:Y:S02]  /*15a0*/  @!P5 IMAD.MOV R9, RZ, RZ, -R9 ;  /* 0x000000ffff09d224 */ /* 0x000fe400078e0a09 */
[----:B------:R-:W-:Y:S01]  /*15b0*/  IMAD.HI.U32 R7, R17, R13, RZ ;  /* 0x0000000d11077227 */ /* 0x000fe200078e00ff */
[----:B------:R-:W-:Y:S02]  /*15c0*/  ISETP.GT.U32.AND P6, PT, R3, R14, PT ;  /* 0x0000000e0300720c */ /* 0x000fe40003fc4070 */
[----:B------:R0:W-:Y:S01]  /*15d0*/  STL [R1+0x358], R9 ;  /* 0x0003580901007387 */ /* 0x0001e20000100800 */
[----:B------:R-:W-:-:S02]  /*15e0*/  IMAD.MOV R16, RZ, RZ, -R16 ;  /* 0x000000ffff107224 */ /* 0x000fc400078e0a10 */
[----:B------:R-:W-:Y:S01]  /*15f0*/  @!P0 IMAD.IADD R0, R0, 0x1, -R3 ;  /* 0x0000000100008824 */ /* 0x000fe200078e0a03 */
[----:B------:R-:W-:Y:S01]  /*1600*/  ISETP.GE.AND P0, PT, R5, RZ, PT ;  /* 0x000000ff0500720c */ /* 0x000fe20003f06270 */
[----:B------:R-:W-:-:S03]  /*1610*/  IMAD.HI.U32 R5, R17, R11, RZ ;  /* 0x0000000b11057227 */ /* 0x000fc600078e00ff */
[C---:B------:R-:W-:Y:S01]  /*1620*/  ISETP.GT.U32.AND P5, PT, R3.reuse, R0, PT ;  /* 0x000000000300720c */ /* 0x040fe20003fa4070 */
[----:B------:R-:W-:Y:S02]  /*1630*/  IMAD.MOV R7, RZ, RZ, -R7 ;  /* 0x000000ffff077224 */ /* 0x000fe400078e0a07 */
[C---:B------:R-:W-:Y:S02]  /*1640*/  IMAD R15, R3.reuse, R16, R15 ;  /* 0x00000010030f7224 */ /* 0x040fe400078e020f */
[----:B0-----:R-:W-:Y:S02]  /*1650*/  IMAD.MOV.U32 R9, RZ, RZ, R10 ;  /* 0x000000ffff097224 */ /* 0x001fe400078e000a */
[----:B------:R-:W-:Y:S02]  /*1660*/  IMAD.MOV R5, RZ, RZ, -R5 ;  /* 0x000000ffff057224 */ /* 0x000fe400078e0a05 */
[C---:B------:R-:W-:Y:S02]  /*1670*/  IMAD R13, R3.reuse, R7, R13 ;  /* 0x00000007030d7224 */ /* 0x040fe400078e020d */
[----:B------:R-:W-:Y:S01]  /*1680*/  @!P3 IMAD.MOV R9, RZ, RZ, -R9 ;  /* 0x000000ffff09b224 */ /* 0x000fe200078e0a09 */
[C---:B------:R-:W-:Y:S01]  /*1690*/  ISETP.GT.U32.AND P3, PT, R3.reuse, R15, PT ;  /* 0x0000000f0300720c */ /* 0x040fe20003f64070 */
[----:B------:R-:W-:-:S02]  /*16a0*/  IMAD R11, R3, R5, R11 ;  /* 0x00000005030b7224 */ /* 0x000fc400078e020b */
[----:B------:R-:W-:Y:S01]  /*16b0*/  @!P4 IMAD.MOV R6, RZ, RZ, -R6 ;  /* 0x000000ffff06c224 */ /* 0x000fe200078e0a06 */
[C---:B------:R-:W-:Y:S01]  /*16c0*/  ISETP.GT.U32.AND P4, PT, R3.reuse, R13, PT ;  /* 0x0000000d0300720c */ /* 0x040fe20003f84070 */
[--C-:B------:R-:W-:Y:S01]  /*16d0*/  @!P6 IMAD.IADD R14, R14, 0x1, -R3.reuse ;  /* 0x000000010e0ee824 */ /* 0x100fe200078e0a03 */
[----:B------:R-:W-:Y:S01]  /*16e0*/  ISETP.GT.U32.AND P6, PT, R3, R11, PT ;  /* 0x0000000b0300720c */ /* 0x000fe20003fc4070 */
[----:B------:R-:W-:Y:S01]  /*16f0*/  VIADD R16, R12, 0x1d6 ;  /* 0x000001d60c107836 */ /* 0x000fe20000000000 */
[----:B------:R-:W-:Y:S01]  /*1700*/  STL [R1+0x3c8], R9 ;  /* 0x0003c80901007387 */ /* 0x000fe20000100800 */
[--C-:B------:R-:W-:Y:S01]  /*1710*/  @!P5 IMAD.IADD R0, R0, 0x1, -R3.reuse ;  /* 0x000000010000d824 */ /* 0x100fe200078e0a03 */
[----:B------:R-:W-:Y:S01]  /*1720*/  ISETP.GE.AND P5, PT, R2, RZ, PT ;  /* 0x000000ff0200720c */ /* 0x000fe20003fa6270 */
[----:B------:R-:W-:Y:S01]  /*1730*/  VIADD R2, R12, 0x1d4 ;  /* 0x000001d40c027836 */ /* 0x000fe20000000000 */
[----:B------:R0:W-:Y:S01]  /*1740*/  STL [R1+0x3d0], R6 ;  /* 0x0003d00601007387 */ /* 0x0001e20000100800 */
[--C-:B------:R-:W-:Y:S01]  /*1750*/  @!P3 IMAD.IADD R15, R15, 0x1, -R3.reuse ;  /* 0x000000010f0fb824 */ /* 0x100fe200078e0a03 */
[----:B------:R-:W-:Y:S01]  /*1760*/  ISETP.GE.AND P3, PT, R4, RZ, PT ;  /* 0x000000ff0400720c */ /* 0x000fe20003f66270 */
[----:B------:R-:W-:Y:S01]  /*1770*/  IMAD.MOV.U32 R7, RZ, RZ, R0 ;  /* 0x000000ffff077224 */ /* 0x000fe200078e0000 */
[----:B------:R-:W-:Y:S01]  /*1780*/  IABS R5, R2 ;  /* 0x0000000200057213 */ /* 0x000fe20000000000 */
[--C-:B------:R-:W-:Y:S01]  /*1790*/  @!P4 IMAD.IADD R13, R13, 0x1, -R3.reuse ;  /* 0x000000010d0dc824 */ /* 0x100fe200078e0a03 */
[----:B------:R-:W-:Y:S01]  /*17a0*/  ISETP.GT.U32.AND P4, PT, R3, R15, PT ;  /* 0x0000000f0300720c */ /* 0x000fe20003f84070 */
[----:B------:R-:W-:-:S02]  /*17b0*/  @!P6 IMAD.IADD R11, R11, 0x1, -R3 ;  /* 0x000000010b0be824 */ /* 0x000fc400078e0a03 */
[----:B------:R-:W-:Y:S01]  /*17c0*/  IMAD.HI.U32 R0, R17, R5, RZ ;  /* 0x0000000511007227 */ /* 0x000fe200078e00ff */
[----:B0-----:R-:W-:Y:S02]  /*17d0*/  IABS R6, R16 ;  /* 0x0000001000067213 */ /* 0x001fe40000000000 */
[----:B------:R-:W-:Y:S01]  /*17e0*/  ISETP.GT.U32.AND P6, PT, R3, R13, PT ;  /* 0x0000000d0300720c */ /* 0x000fe20003fc4070 */
[----:B------:R-:W-:Y:S02]  /*17f0*/  IMAD.MOV R0, RZ, RZ, -R0 ;  /* 0x000000ffff007224 */ /* 0x000fe400078e0a00 */
[----:B------:R-:W-:-:S04]  /*1800*/  IMAD.HI.U32 R4, R17, R6, RZ ;  /* 0x0000000611047227 */ /* 0x000fc800078e00ff */
[----:B------:R-:W-:Y:S02]  /*1810*/  IMAD.MOV R4, RZ, RZ, -R4 ;  /* 0x000000ffff047224 */ /* 0x000fe400078e0a04 */
[----:B------:R-:W-:Y:S02]  /*1820*/  @!P4 IMAD.IADD R15, R15, 0x1, -R3 ;  /* 0x000000010f0fc824 */ /* 0x000fe400078e0a03 */
[C---:B------:R-:W-:Y:S02]  /*1830*/  IMAD R6, R3.reuse, R4, R6 ;  /* 0x0000000403067224 */ /* 0x040fe400078e0206 */
[----:B------:R-:W-:Y:S02]  /*1840*/  IMAD R5, R3, R0, R5 ;  /* 0x0000000003057224 */ /* 0x000fe400078e0205 */
[----:B------:R-:W-:Y:S01]  /*1850*/  @!P6 IMAD.IADD R13, R13, 0x1, -R3 ;  /* 0x000000010d0de824 */ /* 0x000fe200078e0a03 */
[C---:B------:R-:W-:Y:S01]  /*1860*/  ISETP.GT.U32.AND P4, PT, R3.reuse, R6, PT ;  /* 0x000000060300720c */ /* 0x040fe20003f84070 */
[C---:B------:R-:W-:Y:S01]  /*1870*/  VIADD R10, R12.reuse, 0x1d2 ;  /* 0x000001d20c0a7836 */ /* 0x040fe20000000000 */
[C---:B------:R-:W-:Y:S01]  /*1880*/  ISETP.GT.U32.AND P6, PT, R3.reuse, R5, PT ;  /* 0x000000050300720c */ /* 0x040fe20003fc4070 */
[----:B------:R-:W-:Y:S01]  /*1890*/  @!P1 IMAD.MOV R7, RZ, RZ, -R7 ;  /* 0x000000ffff079224 */ /* 0x000fe200078e0a07 */
[----:B------:R-:W-:Y:S01]  /*18a0*/  ISETP.GT.U32.AND P1, PT, R3, R11, PT ;  /* 0x0000000b0300720c */ /* 0x000fe20003f24070 */
[----:B------:R-:W-:Y:S01]  /*18b0*/  VIADD R4, R12, 0x1d0 ;  /* 0x000001d00c047836 */ /* 0x000fe20000000000 */
[----:B------:R-:W-:Y:S01]  /*18c0*/  IABS R19, R10 ;  /* 0x0000000a00137213 */ /* 0x000fe20000000000 */
[----:B------:R-:W-:Y:S01]  /*18d0*/  IMAD.MOV.U32 R9, RZ, RZ, R15 ;  /* 0x000000ffff097224 */ /* 0x000fe200078e000f */
[----:B------:R0:W-:Y:S01]  /*18e0*/  STL [R1+0x3cc], R7 ;  /* 0x0003cc0701007387 */ /* 0x0001e20000100800 */
[----:B------:R-:W-:Y:S01]  /*18f0*/  @!P2 IMAD.MOV R14, RZ, RZ, -R14 ;  /* 0x000000ffff0ea224 */ /* 0x000fe200078e0a0e */
[----:B------:R-:W-:Y:S01]  /*1900*/  IABS R0, R4 ;  /* 0x0000000400007213 */ /* 0x000fe20000000000 */
[----:B------:R-:W-:-:S03]  /*1910*/  IMAD.HI.U32 R20, R17, R19, RZ ;  /* 0x0000001311147227 */ /* 0x000fc600078e00ff */
[----:B------:R-:W-:Y:S01]  /*1920*/  STL [R1+0x2e4], R14 ;  /* 0x0002e40e01007387 */ /* 0x000fe20000100800 */
[--C-:B------:R-:W-:Y:S01]  /*1930*/  @!P4 IMAD.IADD R6, R6, 0x1, -R3.reuse ;  /* 0x000000010606c824 */ /* 0x100fe200078e0a03 */
[----:B------:R-:W-:Y:S01]  /*1940*/  ISETP.GE.AND P4, PT, R2, RZ, PT ;  /* 0x000000ff0200720c */ /* 0x000fe20003f86270 */
[----:B------:R-:W-:Y:S02]  /*1950*/  @!P6 IMAD.IADD R5, R5, 0x1, -R3 ;  /* 0x000000010505e824 */ /* 0x000fe400078e0a03 */
[----:B------:R-:W-:Y:S01]  /*1960*/  IMAD.MOV R20, RZ, RZ, -R20 ;  /* 0x000000ffff147224 */ /* 0x000fe200078e0a14 */
[----:B------:R-:W-:Y:S01]  /*1970*/  ISETP.GT.U32.AND P6, PT, R3, R6, PT ;  /* 0x000000060300720c */ /* 0x000fe20003fc4070 */
[----:B------:R-:W-:-:S04]  /*1980*/  IMAD.HI.U32 R18, R17, R0, RZ ;  /* 0x0000000011127227 */ /* 0x000fc800078e00ff */
[----:B------:R-:W-:Y:S01]  /*1990*/  @!P0 IMAD.MOV R9, RZ, RZ, -R9 ;  /* 0x000000ffff098224 */ /* 0x000fe200078e0a09 */
[----:B------:R-:W-:Y:S01]  /*19a0*/  ISETP.GT.U32.AND P0, PT, R3, R5, PT ;  /* 0x000000050300720c */ /* 0x000fe20003f04070 */
[----:B------:R-:W-:Y:S01]  /*19b0*/  @!P1 IMAD.IADD R11, R11, 0x1, -R3 ;  /* 0x000000010b0b9824 */ /* 0x000fe200078e0a03 */
[----:B------:R-:W-:Y:S01]  /*19c0*/  ISETP.GE.AND P1, PT, R16, RZ, PT ;  /* 0x000000ff1000720c */ /* 0x000fe20003f26270 */
[C---:B------:R-:W-:Y:S01]  /*19d0*/  IMAD R2, R3.reuse, R20, R19 ;  /* 0x0000001403027224 */ /* 0x040fe200078e0213 */
[----:B------:R1:W-:Y:S01]  /*19e0*/  STL [R1+0x2e0], R9 ;  /* 0x0002e00901007387 */ /* 0x0003e20000100800 */
[----:B------:R-:W-:Y:S02]  /*19f0*/  IMAD.MOV R18, RZ, RZ, -R18 ;  /* 0x000000ffff127224 */ /* 0x000fe400078e0a12 */
[----:B0-----:R-:W-:Y:S01]  /*1a00*/  VIADD R7, R12, 0x1ce ;  /* 0x000001ce0c077836 */ /* 0x001fe20000000000 */
[C---:B------:R-:W-:Y:S01]  /*1a10*/  ISETP.GT.U32.AND P2, PT, R3.reuse, R2, PT ;  /* 0x000000020300720c */ /* 0x040fe20003f44070 */
[----:B------:R-:W-:-:S02]  /*1a20*/  IMAD R0, R3, R18, R0 ;  /* 0x0000001203007224 */ /* 0x000fc400078e0200 */
[----:B------:R-:W-:Y:S01]  /*1a30*/  @!P5 IMAD.MOV R13, RZ, RZ, -R13 ;  /* 0x000000ffff0dd224 */ /* 0x000fe200078e0a0d */
[----:B------:R-:W-:Y:S01]  /*1a40*/  IABS R16, R7 ;  /* 0x0000000700107213 */ /* 0x000fe20000000000 */
[----:B------:R-:W-:Y:S01]  /*1a50*/  @!P6 IMAD.IADD R6, R6, 0x1, -R3 ;  /* 0x000000010606e824 */ /* 0x000fe200078e0a03 */
[----:B------:R-:W-:Y:S01]  /*1a60*/  ISETP.GT.U32.AND P6, PT, R3, R0, PT ;  /* 0x000000000300720c */ /* 0x000fe20003fc4070 */
[----:B-1----:R-:W-:Y:S01]  /*1a70*/  IMAD.MOV.U32 R9, RZ, RZ, R11 ;  /* 0x000000ffff097224 */ /* 0x002fe200078e000b */
[----:B------:R-:W-:Y:S01]  /*1a80*/  STL [R1+0x90], R13 ;  /* 0x0000900d01007387 */ /* 0x000fe20000100800 */
[----:B------:R-:W-:Y:S01]  /*1a90*/  ISETP.GE.AND P5, PT, R10, RZ, PT ;  /* 0x000000ff0a00720c */ /* 0x000fe20003fa6270 */
[----:B------:R-:W-:-:S04]  /*1aa0*/  IMAD.HI.U32 R10, R17, R16, RZ ;  /* 0x00000010110a7227 */ /* 0x000fc800078e00ff */
[----:B------:R-:W-:Y:S01]  /*1ab0*/  @!P3 IMAD.MOV R9, RZ, RZ, -R9 ;  /* 0x000000ffff09b224 */ /* 0x000fe200078e0a09 */
[----:B------:R-:W-:Y:S01]  /*1ac0*/  ISETP.GE.AND P3, PT, R4, RZ, PT ;  /* 0x000000ff0400720c */ /* 0x000fe20003f66270 */
[----:B------:R-:W-:Y:S02]  /*1ad0*/  VIADD R4, R12, 0x1cc ;  /* 0x000001cc0c047836 */ /* 0x000fe40000000000 */
[----:B------:R-:W-:Y:S01]  /*1ae0*/  IMAD.MOV R10, RZ, RZ, -R10 ;  /* 0x000000ffff0a7224 */ /* 0x000fe200078e0a0a */
[----:B------:R0:W-:Y:S01]  /*1af0*/  STL [R1+0xa8], R9 ;  /* 0x0000a80901007387 */ /* 0x0001e20000100800 */
[--C-:B------:R-:W-:Y:S01]  /*1b00*/  @!P0 IMAD.IADD R5, R5, 0x1, -R3.reuse ;  /* 0x0000000105058824 */ /* 0x100fe200078e0a03 */
[----:B------:R-:W-:Y:S01]  /*1b10*/  IABS R19, R4 ;  /* 0x0000000400137213 */ /* 0x000fe20000000000 */
[--C-:B------:R-:W-:Y:S01]  /*1b20*/  @!P2 IMAD.IADD R2, R2, 0x1, -R3.reuse ;  /* 0x000000010202a824 */ /* 0x100fe200078e0a03 */
[----:B------:R-:W-:Y:S01]  /*1b30*/  ISETP.GE.AND P0, PT, R7, RZ, PT ;  /* 0x000000ff0700720c */ /* 0x000fe20003f06270 */
[C---:B------:R-:W-:Y:S01]  /*1b40*/  IMAD R20, R3.reuse, R10, R16 ;  /* 0x0000000a03147224 */ /* 0x040fe200078e0210 */
[----:B------:R-:W-:Y:S01]  /*1b50*/  ISETP.GE.AND P2, PT, R4, RZ, PT ;  /* 0x000000ff0400720c */ /* 0x000fe20003f46270 */
[----:B------:R-:W-:Y:S01]  /*1b60*/  @!P6 IMAD.IADD R0, R0, 0x1, -R3 ;  /* 0x000000010000e824 */ /* 0x000fe200078e0a03 */
[----:B------:R-:W-:Y:S01]  /*1b70*/  ISETP.GT.U32.AND P6, PT, R3, R2, PT ;  /* 0x000000020300720c */ /* 0x000fe20003fc4070 */
[----:B------:R-:W-:-:S02]  /*1b80*/  VIADD R10, R12, 0x1ca ;  /* 0x000001ca0c0a7836 */ /* 0x000fc40000000000 */
[----:B0-----:R-:W-:Y:S02]  /*1b90*/  IMAD.MOV.U32 R9, RZ, RZ, R6 ;  /* 0x000000ffff097224 */ /* 0x001fe400078e0006 */
[----:B------:R-:W-:Y:S01]  /*1ba0*/  IMAD.HI.U32 R6, R17, R19, RZ ;  /* 0x0000001311067227 */ /* 0x000fe200078e00ff */
[----:B------:R-:W-:-:S03]  /*1bb0*/  IABS R14, R10 ;  /* 0x0000000a000e7213 */ /* 0x000fc60000000000 */
[----:B------:R-:W-:Y:S01]  /*1bc0*/  @!P1 IMAD.MOV R9, RZ, RZ, -R9 ;  /* 0x000000ffff099224 */ /* 0x000fe200078e0a09 */
[----:B------:R-:W-:Y:S01]  /*1bd0*/  ISETP.GT.U32.AND P1, PT, R3, R0, PT ;  /* 0x000000000300720c */ /* 0x000fe20003f24070 */
[----:B------:R-:W-:Y:S02]  /*1be0*/  VIADD R7, R12, 0x1c8 ;  /* 0x000001c80c077836 */ /* 0x000fe40000000000 */
[----:B------:R-:W-:Y:S01]  /*1bf0*/  @!P6 IMAD.IADD R2, R2, 0x1, -R3 ;  /* 0x000000010202e824 */ /* 0x000fe200078e0a03 */
[----:B------:R0:W-:Y:S01]  /*1c00*/  STL [R1+0xac], R9 ;  /* 0x0000ac0901007387 */ /* 0x0001e20000100800 */
[C---:B------:R-:W-:Y:S01]  /*1c10*/  VIADD R4, R12.reuse, 0x1c6 ;  /* 0x000001c60c047836 */ /* 0x040fe20000000000 */
[----:B------:R-:W-:Y:S01]  /*1c20*/  IABS R18, R7 ;  /* 0x0000000700127213 */ /* 0x000fe20000000000 */
[----:B------:R-:W-:-:S03]  /*1c30*/  VIADD R13, R12, 0x1be ;  /* 0x000001be0c0d7836 */ /* 0x000fc60000000000 */
[----:B------:R-:W-:-:S03]  /*1c40*/  IABS R16, R4 ;  /* 0x0000000400107213 */ /* 0x000fc60000000000 */
[----:B------:R-:W-:Y:S01]  /*1c50*/  @!P1 IMAD.IADD R0, R0, 0x1, -R3 ;  /* 0x0000000100009824 */ /* 0x000fe200078e0a03 */
[----:B------:R-:W-:Y:S01]  /*1c60*/  ISETP.GE.AND P1, PT, R10, RZ, PT ;  /* 0x000000ff0a00720c */ /* 0x000fe20003f26270 */
[----:B0-----:R-:W-:Y:S02]  /*1c70*/  IMAD.MOV.U32 R9, RZ, RZ, R5 ;  /* 0x000000ffff097224 */ /* 0x001fe400078e0005 */
[----:B------:R-:W-:Y:S02]  /*1c80*/  IMAD.MOV R5, RZ, RZ, -R6 ;  /* 0x000000ffff057224 */ /* 0x000fe400078e0a06 */
[----:B------:R-:W-:Y:S01]  /*1c90*/  @!P4 IMAD.MOV R9, RZ, RZ, -R9 ;  /* 0x000000ffff09c224 */ /* 0x000fe200078e0a09 */
[C---:B------:R-:W-:Y:S01]  /*1ca0*/  ISETP.GT.U32.AND P4, PT, R3.reuse, R20, PT ;  /* 0x000000140300720c */ /* 0x040fe20003f84070 */
[----:B------:R-:W-:Y:S02]  /*1cb0*/  IMAD R19, R3, R5, R19 ;  /* 0x0000000503137224 */ /* 0x000fe400078e0213 */
[----:B------:R-:W-:Y:S01]  /*1cc0*/  IMAD.HI.U32 R5, R17, R14, RZ ;  /* 0x0000000e11057227 */ /* 0x000fe200078e00ff */
[----:B------:R0:W-:Y:S02]  /*1cd0*/  STL [R1+0xf8], R9 ;  /* 0x0000f80901007387 */ /* 0x0001e40000100800 */
[----:B------:R-:W-:Y:S01]  /*1ce0*/  ISETP.GT.U32.AND P6, PT, R3, R19, PT ;  /* 0x000000130300720c */ /* 0x000fe20003fc4070 */
[----:B------:R-:W-:-:S04]  /*1cf0*/  IMAD.HI.U32 R6, R17, R18, RZ ;  /* 0x0000001211067227 */ /* 0x000fc800078e00ff */
[----:B------:R-:W-:Y:S02]  /*1d00*/  IMAD.MOV R10, RZ, RZ, -R5 ;  /* 0x000000ffff0a7224 */ /* 0x000fe400078e0a05 */
[----:B------:R-:W-:Y:S01]  /*1d10*/  @!P4 IMAD.IADD R20, R20, 0x1, -R3 ;  /* 0x000000011414c824 */ /* 0x000fe200078e0a03 */
[----:B------:R-:W-:Y:S01]  /*1d20*/  ISETP.GE.AND P4, PT, R7, RZ, PT ;  /* 0x000000ff0700720c */ /* 0x000fe20003f86270 */
[----:B0-----:R-:W-:Y:S02]  /*1d30*/  IMAD.MOV.U32 R9, RZ, RZ, R2 ;  /* 0x000000ffff097224 */ /* 0x001fe400078e0002 */
[----:B------:R-:W-:Y:S02]  /*1d40*/  IMAD.MOV R6, RZ, RZ, -R6 ;  /* 0x000000ffff067224 */ /* 0x000fe400078e0a06 */
[----:B------:R-:W-:Y:S01]  /*1d50*/  @!P5 IMAD.MOV R9, RZ, RZ, -R9 ;  /* 0x000000ffff09d224 */ /* 0x000fe200078e0a09 */
[C---:B------:R-:W-:Y:S01]  /*1d60*/  ISETP.GT.U32.AND P5, PT, R3.reuse, R20, PT ;  /* 0x000000140300720c */ /* 0x040fe20003fa4070 */
[----:B------:R-:W-:-:S02]  /*1d70*/  IMAD R14, R3, R10, R14 ;  /* 0x0000000a030e7224 */ /* 0x000fc400078e020e */
[----:B------:R-:W-:Y:S01]  /*1d80*/  IMAD R18, R3, R6, R18 ;  /* 0x0000000603127224 */ /* 0x000fe200078e0212 */
[----:B------:R-:W-:Y:S01]  /*1d90*/  STL [R1+0xfc], R9 ;  /* 0x0000fc0901007387 */ /* 0x000fe20000100800 */
[--C-:B------:R-:W-:Y:S02]  /*1da0*/  @!P6 IMAD.IADD R19, R19, 0x1, -R3.reuse ;  /* 0x000000011313e824 */ /* 0x100fe400078e0a03 */
[----:B------:R-:W-:Y:S01]  /*1db0*/  @!P3 IMAD.MOV R0, RZ, RZ, -R0 ;  /* 0x000000ffff00b224 */ /* 0x000fe200078e0a00 */
[----:B------:R-:W-:Y:S01]  /*1dc0*/  ISETP.GT.U32.AND P3, PT, R3, R14, PT ;  /* 0x0000000e0300720c */ /* 0x000fe20003f64070 */
[----:B------:R-:W-:Y:S01]  /*1dd0*/  IMAD.HI.U32 R5, R17, R16, RZ ;  /* 0x0000001011057227 */ /* 0x000fe200078e00ff */
[C---:B------:R-:W-:Y:S02]  /*1de0*/  ISETP.GT.U32.AND P6, PT, R3.reuse, R19, PT ;  /* 0x000000130300720c */ /* 0x040fe40003fc4070 */
[----:B------:R0:W-:Y:S01]  /*1df0*/  STL [R1+0x100], R0 ;  /* 0x0001000001007387 */ /* 0x0001e20000100800 */
[----:B------:R-:W-:Y:S01]  /*1e00*/  @!P5 IMAD.IADD R20, R20, 0x1, -R3 ;  /* 0x000000011414d824 */ /* 0x000fe200078e0a03 */
[----:B------:R-:W-:Y:S01]  /*1e10*/  ISETP.GT.U32.AND P5, PT, R3, R18, PT ;  /* 0x000000120300720c */ /* 0x000fe20003fa4070 */
[----:B------:R-:W-:-:S02]  /*1e20*/  IMAD.MOV R5, RZ, RZ, -R5 ;  /* 0x000000ffff057224 */ /* 0x000fc400078e0a05 */
[----:B------:R-:W-:Y:S02]  /*1e30*/  VIADD R7, R12, 0x1c4 ;  /* 0x000001c40c077836 */ /* 0x000fe40000000000 */
[----:B------:R-:W-:Y:S01]  /*1e40*/  IMAD R16, R3, R5, R16 ;  /* 0x0000000503107224 */ /* 0x000fe200078e0210 */
[----:B------:R-:W-:Y:S01]  /*1e50*/  IABS R5, R13 ;  /* 0x0000000d00057213 */ /* 0x000fe20000000000 */
[--C-:B------:R-:W-:Y:S01]  /*1e60*/  @!P3 IMAD.IADD R14, R14, 0x1, -R3.reuse ;  /* 0x000000010e0eb824 */ /* 0x100fe200078e0a03 */
[----:B------:R-:W-:Y:S01]  /*1e70*/  IABS R11, R7 ;  /* 0x00000007000b7213 */ /* 0x000fe20000000000 */
[--C-:B------:R-:W-:Y:S01]  /*1e80*/  @!P6 IMAD.IADD R19, R19, 0x1, -R3.reuse ;  /* 0x000000011313e824 */ /* 0x100fe200078e0a03 */
[C---:B------:R-:W-:Y:S01]  /*1e90*/  ISETP.GT.U32.AND P6, PT, R3.reuse, R16, PT ;  /* 0x000000100300720c */ /* 0x040fe20003fc4070 */
[----:B------:R-:W-:Y:S01]  /*1ea0*/  VIADD R2, R12, 0x1c2 ;  /* 0x000001c20c027836 */ /* 0x000fe20000000000 */
[----:B------:R-:W-:Y:S01]  /*1eb0*/  ISETP.GE.AND P3, PT, R4, RZ, PT ;  /* 0x000000ff0400720c */ /* 0x000fe20003f66270 */
[----:B------:R-:W-:Y:S01]  /*1ec0*/  @!P5 IMAD.IADD R18, R18, 0x1, -R3 ;  /* 0x000000011212d824 */ /* 0x000fe200078e0a03 */
[----:B------:R-:W-:Y:S01]  /*1ed0*/  ISETP.GT.U32.AND P5, PT, R3, R14, PT ;  /* 0x0000000e0300720c */ /* 0x000fe20003fa4070 */
[----:B------:R-:W-:Y:S01]  /*1ee0*/  IMAD.HI.U32 R15, R17, R11, RZ ;  /* 0x0000000b110f7227 */ /* 0x000fe200078e00ff */
[----:B0-----:R-:W-:-:S03]  /*1ef0*/  IABS R0, R2 ;  /* 0x0000000200007213 */ /* 0x001fc60000000000 */
[----:B------:R-:W-:Y:S02]  /*1f00*/  IMAD.MOV R15, RZ, RZ, -R15 ;  /* 0x000000ffff0f7224 */ /* 0x000fe400078e0a0f */
[----:B------:R-:W-:-:S04]  /*1f10*/  IMAD.HI.U32 R4, R17, R0, RZ ;  /* 0x0000000011047227 */ /* 0x000fc800078e00ff */
[C---:B------:R-:W-:Y:S02]  /*1f20*/  IMAD R11, R3.reuse, R15, R11 ;  /* 0x0000000f030b7224 */ /* 0x040fe400078e020b */
[--C-:B------:R-:W-:Y:S01]  /*1f30*/  @!P6 IMAD.IADD R16, R16, 0x1, -R3.reuse ;  /* 0x000000011010e824 */ /* 0x100fe200078e0a03 */
[C---:B------:R-:W-:Y:S01]  /*1f40*/  ISETP.GT.U32.AND P6, PT, R3.reuse, R18, PT ;  /* 0x000000120300720c */ /* 0x040fe20003fc4070 */
[----:B------:R-:W-:Y:S01]  /*1f50*/  @!P5 IMAD.IADD R14, R14, 0x1, -R3 ;  /* 0x000000010e0ed824 */ /* 0x000fe200078e0a03 */
[----:B------:R-:W-:Y:S01]  /*1f60*/  ISETP.GT.U32.AND P5, PT, R3, R11, PT ;  /* 0x0000000b0300720c */ /* 0x000fe20003fa4070 */
[----:B------:R-:W-:Y:S02]  /*1f70*/  IMAD.MOV.U32 R21, RZ, RZ, R20 ;  /* 0x000000ffff157224 */ /* 0x000fe400078e0014 */
[----:B------:R-:W-:Y:S02]  /*1f80*/  IMAD.MOV.U32 R9, RZ, RZ, R19 ;  /* 0x000000ffff097224 */ /* 0x000fe400078e0013 */
[----:B------:R-:W-:-:S02]  /*1f90*/  IMAD.MOV R4, RZ, RZ, -R4 ;  /* 0x000000ffff047224 */ /* 0x000fc400078e0a04 */
[----:B------:R-:W-:Y:S01]  /*1fa0*/  @!P0 IMAD.MOV R21, RZ, RZ, -R21 ;  /* 0x000000ffff158224 */ /* 0x000fe200078e0a15 */
[----:B------:R-:W-:Y:S01]  /*1fb0*/  ISETP.GT.U32.AND P0, PT, R3, R16, PT ;  /* 0x000000100300720c */ /* 0x000fe20003f04070 */
[----:B------:R-:W-:Y:S02]  /*1fc0*/  VIADD R10, R12, 0x1c0 ;  /* 0x000001c00c0a7836 */ /* 0x000fe40000000000 */
[----:B------:R-:W-:Y:S01]  /*1fd0*/  @!P2 IMAD.MOV R9, RZ, RZ, -R9 ;  /* 0x000000ffff09a224 */ /* 0x000fe200078e0a09 */
[----:B------:R-:W-:Y:S01]  /*1fe0*/  ISETP.GE.AND P2, PT, R7, RZ, PT ;  /* 0x000000ff0700720c */ /* 0x000fe20003f46270 */
[----:B------:R-:W-:Y:S01]  /*1ff0*/  IMAD R0, R3, R4, R0 ;  /* 0x0000000403007224 */ /* 0x000fe200078e0200 */
[----:B------:R-:W-:Y:S01]  /*2000*/  STL [R1+0x10c], R21 ;  /* 0x00010c1501007387 */ /* 0x000fe20000100800 */
[----:B------:R-:W-:Y:S01]  /*2010*/  IMAD.HI.U32 R7, R17, R5, RZ ;  /* 0x0000000511077227 */ /* 0x000fe200078e00ff */
[----:B------:R-:W-:Y:S02]  /*2020*/  IABS R6, R10 ;  /* 0x0000000a00067213 */ /* 0x000fe40000000000 */
[----:B------:R0:W-:Y:S01]  /*2030*/  STL [R1+0x114], R9 ;  /* 0x0001140901007387 */ /* 0x0001e20000100800 */
[----:B------:R-:W-:-:S02]  /*2040*/  IMAD.MOV R7, RZ, RZ, -R7 ;  /* 0x000000ffff077224 */ /* 0x000fc400078e0a07 */
[--C-:B------:R-:W-:Y:S01]  /*2050*/  @!P6 IMAD.IADD R18, R18, 0x1, -R3.reuse ;  /* 0x000000011212e824 */ /* 0x100fe200078e0a03 */
[----:B------:R-:W-:Y:S01]  /*2060*/  ISETP.GT.U32.AND P6, PT, R3, R0, PT ;  /* 0x000000000300720c */ /* 0x000fe20003fc4070 */
[----:B------:R-:W-:Y:S02]  /*2070*/  @!P5 IMAD.IADD R11, R11, 0x1, -R3 ;  /* 0x000000010b0bd824 */ /* 0x000fe400078e0a03 */
[----:B------:R-:W-:-:S04]  /*2080*/  IMAD.HI.U32 R15, R17, R6, RZ ;  /* 0x00000006110f7227 */ /* 0x000fc800078e00ff */
[----:B0-----:R-:W-:Y:S02]  /*2090*/  IMAD.MOV.U32 R9, RZ, RZ, R14 ;  /* 0x000000ffff097224 */ /* 0x001fe400078e000e */
[C---:B------:R-:W-:Y:S02]  /*20a0*/  IMAD R5, R3.reuse, R7, R5 ;  /* 0x0000000703057224 */ /* 0x040fe400078e0205 */
[----:B------:R-:W-:Y:S01]  /*20b0*/  @!P1 IMAD.MOV R9, RZ, RZ, -R9 ;  /* 0x000000ffff099224 */ /* 0x000fe200078e0a09 */
[C---:B------:R-:W-:Y:S01]  /*20c0*/  ISETP.GT.U32.AND P1, PT, R3.reuse, R11, PT ;  /* 0x0000000b0300720c */ /* 0x040fe20003f24070 */
[----:B------:R-:W-:Y:S02]  /*20d0*/  IMAD.MOV R15, RZ, RZ, -R15 ;  /* 0x000000ffff0f7224 */ /* 0x000fe400078e0a0f */
[--C-:B------:R-:W-:Y:S01]  /*20e0*/  @!P0 IMAD.IADD R16, R16, 0x1, -R3.reuse ;  /* 0x0000000110108824 */ /* 0x100fe200078e0a03 */
[----:B------:R0:W-:Y:S01]  /*20f0*/  STL [R1+0x118], R9 ;  /* 0x0001180901007387 */ /* 0x0001e20000100800 */
[----:B------:R-:W-:Y:S01]  /*2100*/  @!P4 IMAD.MOV R18, RZ, RZ, -R18 ;  /* 0x000000ffff12c224 */ /* 0x000fe200078e0a12 */
[C---:B------:R-:W-:Y:S01]  /*2110*/  ISETP.GT.U32.AND P4, PT, R3.reuse, R5, PT ;  /* 0x000000050300720c */ /* 0x040fe20003f84070 */
[----:B------:R-:W-:Y:S01]  /*2120*/  VIADD R4, R12, 0x1bc ;  /* 0x000001bc0c047836 */ /* 0x000fe20000000000 */
[----:B------:R-:W-:Y:S01]  /*2130*/  ISETP.GE.AND P0, PT, R2, RZ, PT ;  /* 0x000000ff0200720c */ /* 0x000fe20003f06270 */
[C---:B------:R-:W-:Y:S01]  /*2140*/  IMAD R6, R3.reuse, R15, R6 ;  /* 0x0000000f03067224 */ /* 0x040fe200078e0206 */
[----:B------:R-:W-:Y:S01]  /*2150*/  STL [R1+0x11c], R18 ;  /* 0x00011c1201007387 */ /* 0x000fe20000100800 */
[----:B------:R-:W-:Y:S01]  /*2160*/  VIADD R7, R12, 0x1ba ;  /* 0x000001ba0c077836 */ /* 0x000fe20000000000 */
[----:B------:R-:W-:Y:S01]  /*2170*/  IABS R2, R4 ;  /* 0x0000000400027213 */ /* 0x000fe20000000000 */
[--C-:B------:R-:W-:Y:S01]  /*2180*/  @!P6 IMAD.IADD R0, R0, 0x1, -R3.reuse ;  /* 0x000000010000e824 */ /* 0x100fe200078e0a03 */
[----:B------:R-:W-:Y:S01]  /*2190*/  ISETP.GT.U32.AND P5, PT, R3, R6, PT ;  /* 0x000000060300720c */ /* 0x000fe20003fa4070 */
[----:B0-----:R-:W-:Y:S01]  /*21a0*/  IMAD.MOV.U32 R9, RZ, RZ, R16 ;  /* 0x000000ffff097224 */ /* 0x001fe200078e0010 */
[----:B------:R-:W-:Y:S01]  /*21b0*/  IABS R15, R7 ;  /* 0x00000007000f7213 */ /* 0x000fe20000000000 */
[----:B------:R-:W-:Y:S01]  /*21c0*/  @!P1 IMAD.IADD R11, R11, 0x1, -R3 ;  /* 0x000000010b0b9824 */ /* 0x000fe200078e0a03 */
[----:B------:R-:W-:Y:S01]  /*21d0*/  ISETP.GT.U32.AND P6, PT, R3, R0, PT ;  /* 0x000000000300720c */ /* 0x000fe20003fc4070 */
[----:B------:R-:W-:Y:S01]  /*21e0*/  @!P3 IMAD.MOV R9, RZ, RZ, -R9 ;  /* 0x000000ffff09b224 */ /* 0x000fe200078e0a09 */
[----:B------:R-:W-:Y:S01]  /*21f0*/  ISETP.GE.AND P3, PT, R10, RZ, PT ;  /* 0x000000ff0a00720c */ /* 0x000fe20003f66270 */
[----:B------:R-:W-:Y:S01]  /*2200*/  IMAD.HI.U32 R14, R17, R2, RZ ;  /* 0x00000002110e7227 */ /* 0x000fe200078e00ff */
[----:B------:R-:W-:-:S02]  /*2210*/  ISETP.GE.AND P1, PT, R13, RZ, PT ;  /* 0x000000ff0d00720c */ /* 0x000fc40003f26270 */
[----:B------:R0:W-:Y:S01]  /*2220*/  STL [R1+0x120], R9 ;  /* 0x0001200901007387 */ /* 0x0001e20000100800 */
[----:B------:R-:W-:Y:S01]  /*2230*/  @!P4 IMAD.IADD R5, R5, 0x1, -R3 ;  /* 0x000000010505c824 */ /* 0x000fe200078e0a03 */
[----:B------:R-:W-:Y:S01]  /*2240*/  ISETP.GE.AND P4, PT, R4, RZ, PT ;  /* 0x000000ff0400720c */ /* 0x000fe20003f86270 */
[----:B------:R-:W-:Y:S02]  /*2250*/  IMAD.MOV R14, RZ, RZ, -R14 ;  /* 0x000000ffff0e7224 */ /* 0x000fe400078e0a0e */
[----:B------:R-:W-:Y:S02]  /*2260*/  IMAD.MOV.U32 R10, RZ, RZ, R15 ;  /* 0x000000ffff0a7224 */ /* 0x000fe400078e000f */
[----:B------:R-:W-:Y:S02]  /*2270*/  IMAD R2, R3, R14, R2 ;  /* 0x0000000e03027224 */ /* 0x000fe400078e0202 */
[----:B------:R-:W-:-:S04]  /*2280*/  IMAD.HI.U32 R13, R17, R10, RZ ;  /* 0x0000000a110d7227 */ /* 0x000fc800078e00ff */
[----:B0-----:R-:W-:Y:S02]  /*2290*/  IMAD.MOV.U32 R9, RZ, RZ, R11 ;  /* 0x000000ffff097224 */ /* 0x001fe400078e000b */
[----:B------:R-:W-:Y:S02]  /*22a0*/  @!P5 IMAD.IADD R6, R6, 0x1, -R3 ;  /* 0x000000010606d824 */ /* 0x000fe400078e0a03 */
[----:B------:R-:W-:Y:S01]  /*22b0*/  @!P2 IMAD.MOV R9, RZ, RZ, -R9 ;  /* 0x000000ffff09a224 */ /* 0x000fe200078e0a09 */
[C---:B------:R-:W-:Y:S01]  /*22c0*/  ISETP.GT.U32.AND P2, PT, R3.reuse, R5, PT ;  /* 0x000000050300720c */ /* 0x040fe20003f44070 */
[----:B------:R-:W-:Y:S01]  /*22d0*/  @!P6 IMAD.IADD R0, R0, 0x1, -R3 ;  /* 0x000000010000e824 */ /* 0x000fe200078e0a03 */
[C---:B------:R-:W-:Y:S01]  /*22e0*/  ISETP.GT.U32.AND P6, PT, R3.reuse, R2, PT ;  /* 0x000000020300720c */ /* 0x040fe20003fc4070 */
[----:B------:R-:W-:Y:S01]  /*22f0*/  IMAD.MOV R13, RZ, RZ, -R13 ;  /* 0x000000ffff0d7224 */ /* 0x000fe200078e0a0d */
[----:B------:R-:W-:Y:S01]  /*2300*/  ISETP.GT.U32.AND P5, PT, R3, R6, PT ;  /* 0x000000060300720c */ /* 0x000fe20003fa4070 */
[----:B------:R0:W-:Y:S01]  /*2310*/  STL [R1+0x124], R9 ;  /* 0x0001240901007387 */ /* 0x0001e20000100800 */
[----:B------:R-:W-:-:S02]  /*2320*/  VIADD R15, R12, 0x1b8 ;  /* 0x000001b80c0f7836 */ /* 0x000fc40000000000 */
[----:B------:R-:W-:Y:S02]  /*2330*/  IMAD R4, R3, R13, R10 ;  /* 0x0000000d03047224 */ /* 0x000fe400078e020a */
[C---:B------:R-:W-:Y:S02]  /*2340*/  VIADD R11, R12.reuse, 0x1b6 ;  /* 0x000001b60c0b7836 */ /* 0x040fe40000000000 */
[----:B------:R-:W-:Y:S02]  /*2350*/  VIADD R10, R12, 0x1b2 ;  /* 0x000001b20c0a7836 */ /* 0x000fe40000000000 */
[--C-:B------:R-:W-:Y:S01]  /*2360*/  @!P2 IMAD.IADD R5, R5, 0x1, -R3.reuse ;  /* 0x000000010505a824 */ /* 0x100fe200078e0a03 */
[----:B------:R-:W-:Y:S01]  /*2370*/  ISETP.GT.U32.AND P2, PT, R3, R4, PT ;  /* 0x000000040300720c */ /* 0x000fe20003f44070 */
[--C-:B------:R-:W-:Y:S02]  /*2380*/  @!P6 IMAD.IADD R2, R2, 0x1, -R3.reuse ;  /* 0x000000010202e824 */ /* 0x100fe400078e0a03 */
[----:B------:R-:W-:Y:S01]  /*2390*/  @!P5 IMAD.IADD R6, R6, 0x1, -R3 ;  /* 0x000000010606d824 */ /* 0x000fe200078e0a03 */
[----:B------:R-:W-:Y:S01]  /*23a0*/  ISETP.GE.AND P5, PT, R7, RZ, PT ;  /* 0x000000ff0700720c */ /* 0x000fe20003fa6270 */
[----:B0-----:R-:W-:Y:S01]  /*23b0*/  IMAD.MOV.U32 R9, RZ, RZ, R0 ;  /* 0x000000ffff097224 */ /* 0x001fe200078e0000 */
[----:B------:R-:W-:Y:S01]  /*23c0*/  ISETP.GT.U32.AND P6, PT, R3, R2, PT ;  /* 0x000000020300720c */ /* 0x000fe20003fc4070 */
[----:B------:R-:W-:-:S02]  /*23d0*/  IMAD.MOV.U32 R7, RZ, RZ, R5 ;  /* 0x000000ffff077224 */ /* 0x000fc400078e0005 */
[----:B------:R-:W-:Y:S01]  /*23e0*/  @!P0 IMAD.MOV R9, RZ, RZ, -R9 ;  /* 0x000000ffff098224 */ /* 0x000fe200078e0a09 */
[----:B------:R-:W-:Y:S01]  /*23f0*/  ISETP.GE.AND P0, PT, R15, RZ, PT ;  /* 0x000000ff0f00720c */ /* 0x000fe20003f06270 */
[----:B------:R-:W-:Y:S01]  /*2400*/  @!P3 IMAD.MOV R6, RZ, RZ, -R6 ;  /* 0x000000ffff06b224 */ /* 0x000fe200078e0a06 */
[----:B------:R-:W-:Y:S01]  /*2410*/  IABS R15, R15 ;  /* 0x0000000f000f7213 */ /* 0x000fe20000000000 */
[----:B------:R-:W-:Y:S01]  /*2420*/  @!P1 IMAD.MOV R7, RZ, RZ, -R7 ;  /* 0x000000ffff079224 */ /* 0x000fe200078e0a07 */
[----:B------:R0:W-:Y:S01]  /*2430*/  STL [R1+0x128], R9 ;  /* 0x0001280901007387 */ /* 0x0001e20000100800 */
[--C-:B------:R-:W-:Y:S01]  /*2440*/  @!P2 IMAD.IADD R4, R4, 0x1, -R3.reuse ;  /* 0x000000010404a824 */ /* 0x100fe200078e0a03 */
[----:B------:R-:W-:Y:S01]  /*2450*/  ISETP.GE.AND P3, PT, R11, RZ, PT ;  /* 0x000000ff0b00720c */ /* 0x000fe20003f66270 */
[----:B------:R-:W-:Y:S01]  /*2460*/  VIADD R0, R12, 0x1b4 ;  /* 0x000001b40c007836 */ /* 0x000fe20000000000 */
[----:B------:R-:W-:Y:S01]  /*2470*/  STL [R1+0x12c], R6 ;  /* 0x00012c0601007387 */ /* 0x000fe20000100800 */
[----:B------:R-:W-:Y:S01]  /*2480*/  @!P6 IMAD.IADD R2, R2, 0x1, -R3 ;  /* 0x000000010202e824 */ /* 0x000fe200078e0a03 */
[----:B------:R-:W-:Y:S01]  /*2490*/  ISETP.GT.U32.AND P2, PT, R3, R4, PT ;  /* 0x000000040300720c */ /* 0x000fe20003f44070 */
[----:B------:R-:W-:Y:S01]  /*24a0*/  VIADD R14, R12, 0x1ae ;  /* 0x000001ae0c0e7836 */ /* 0x000fe20000000000 */
[----:B------:R1:W-:Y:S01]  /*24b0*/  STL [R1+0x130], R7 ;  /* 0x0001300701007387 */ /* 0x0003e20000100800 */
[----:B------:R-:W-:Y:S01]  /*24c0*/  ISETP.GE.AND P1, PT, R0, RZ, PT ;  /* 0x000000ff0000720c */ /* 0x000fe20003f26270 */
[----:B0-----:R-:W-:Y:S01]  /*24d0*/  IMAD.MOV.U32 R9, RZ, RZ, R2 ;  /* 0x000000ffff097224 */ /* 0x001fe200078e0002 */
[----:B------:R-:W-:Y:S01]  /*24e0*/  IABS R0, R0 ;  /* 0x0000000000007213 */ /* 0x000fe20000000000 */
[----:B------:R-:W-:Y:S01]  /*24f0*/  VIADD R20, R12, 0x1b0 ;  /* 0x000001b00c147836 */ /* 0x000fe20000000000 */
[----:B------:R-:W-:Y:S01]  /*2500*/  IABS R11, R11 ;  /* 0x0000000b000b7213 */ /* 0x000fe20000000000 */
[----:B------:R-:W-:Y:S01]  /*2510*/  @!P4 IMAD.MOV R9, RZ, RZ, -R9 ;  /* 0x000000ffff09c224 */ /* 0x000fe200078e0a09 */
[----:B------:R-:W-:Y:S01]  /*2520*/  ISETP.GE.AND P6, PT, R10, RZ, PT ;  /* 0x000000ff0a00720c */ /* 0x000fe20003fc6270 */
[----:B------:R-:W-:Y:S01]  /*2530*/  IMAD.HI.U32 R5, R17, R0, RZ ;  /* 0x0000000011057227 */ /* 0x000fe200078e00ff */
[----:B------:R-:W-:-:S02]  /*2540*/  IABS R10, R10 ;  /* 0x0000000a000a7213 */ /* 0x000fc40000000000 */
[----:B------:R-:W-:Y:S01]  /*2550*/  IABS R18, R14 ;  /* 0x0000000e00127213 */ /* 0x000fe20000000000 */
[C---:B-1----:R-:W-:Y:S01]  /*2560*/  IMAD.HI.U32 R7, R17.reuse, R15, RZ ;  /* 0x0000000f11077227 */ /* 0x042fe200078e00ff */
[----:B------:R-:W-:Y:S03]  /*2570*/  STL [R1+0x150], R9 ;  /* 0x0001500901007387 */ /* 0x000fe60000100800 */
[----:B------:R-:W-:Y:S02]  /*2580*/  IMAD.MOV R7, RZ, RZ, -R7 ;  /* 0x000000ffff077224 */ /* 0x000fe400078e0a07 */
[----:B------:R-:W-:-:S04]  /*2590*/  IMAD.HI.U32 R6, R17, R11, RZ ;  /* 0x0000000b11067227 */ /* 0x000fc800078e00ff */
[C---:B------:R-:W-:Y:S02]  /*25a0*/  IMAD R15, R3.reuse, R7, R15 ;  /* 0x00000007030f7224 */ /* 0x040fe400078e020f */
[----:B------:R-:W-:Y:S02]  /*25b0*/  IMAD.MOV R5, RZ, RZ, -R5 ;  /* 0x000000ffff057224 */ /* 0x000fe400078e0a05 */
[----:B------:R-:W-:Y:S01]  /*25c0*/  @!P2 IMAD.IADD R4, R4, 0x1, -R3 ;  /* 0x000000010404a824 */ /* 0x000fe200078e0a03 */
[C---:B------:R-:W-:Y:S01]  /*25d0*/  ISETP.GT.U32.AND P4, PT, R3.reuse, R15, PT ;  /* 0x0000000f0300720c */ /* 0x040fe20003f84070 */
[----:B------:R-:W-:Y:S02]  /*25e0*/  IMAD.MOV R6, RZ, RZ, -R6 ;  /* 0x000000ffff067224 */ /* 0x000fe400078e0a06 */
[----:B------:R-:W-:Y:S02]  /*25f0*/  IMAD R0, R3, R5, R0 ;  /* 0x0000000503007224 */ /* 0x000fe400078e0200 */
[----:B------:R-:W-:-:S02]  /*2600*/  IMAD.MOV.U32 R7, RZ, RZ, R4 ;  /* 0x000000ffff077224 */ /* 0x000fc400078e0004 */
[C---:B------:R-:W-:Y:S02]  /*2610*/  IMAD R11, R3.reuse, R6, R11 ;  /* 0x00000006030b7224 */ /* 0x040fe400078e020b */
[----:B------:R-:W-:Y:S01]  /*2620*/  @!P5 IMAD.MOV R7, RZ, RZ, -R7 ;  /* 0x000000ffff07d224 */ /* 0x000fe200078e0a07 */
[----:B------:R-:W-:Y:S01]  /*2630*/  ISETP.GT.U32.AND P5, PT, R3, R0, PT ;  /* 0x000000000300720c */ /* 0x000fe20003fa4070 */
[----:B------:R-:W-:Y:S01]  /*2640*/  IMAD.HI.U32 R2, R17, R10, RZ ;  /* 0x0000000a11027227 */ /* 0x000fe200078e00ff */
[----:B------:R-:W-:Y:S02]  /*2650*/  ISETP.GT.U32.AND P2, PT, R3, R11, PT ;  /* 0x0000000b0300720c */ /* 0x000fe40003f44070 */
[----:B------:R0:W-:Y:S01]  /*2660*/  STL [R1+0x154], R7 ;  /* 0x0001540701007387 */ /* 0x0001e20000100800 */
[----:B------:R-:W-:Y:S02]  /*2670*/  @!P4 IMAD.IADD R15, R15, 0x1, -R3 ;  /* 0x000000010f0fc824 */ /* 0x000fe400078e0a03 */
[----:B------:R-:W-:-:S02]  /*2680*/  IMAD.MOV R2, RZ, RZ, -R2 ;  /* 0x000000ffff027224 */ /* 0x000fc400078e0a02 */
[----:B------:R-:W-:Y:S01]  /*2690*/  IMAD.HI.U32 R6, R17, R18, RZ ;  /* 0x0000001211067227 */ /* 0x000fe200078e00ff */
[----:B------:R-:W-:-:S03]  /*26a0*/  ISETP.GT.U32.AND P4, PT, R3, R15, PT ;  /* 0x0000000f0300720c */ /* 0x000fc60003f84070 */
[--C-:B------:R-:W-:Y:S02]  /*26b0*/  @!P5 IMAD.IADD R0, R0, 0x1, -R3.reuse ;  /* 0x000000010000d824 */ /* 0x100fe400078e0a03 */
[----:B------:R-:W-:Y:S01]  /*26c0*/  IMAD R10, R3, R2, R10 ;  /* 0x00000002030a7224 */ /* 0x000fe200078e020a */
[----:B------:R-:W-:Y:S01]  /*26d0*/  IABS R2, R20 ;  /* 0x0000001400027213 */ /* 0x000fe20000000000 */
[----:B------:R-:W-:Y:S01]  /*26e0*/  @!P2 IMAD.IADD R11, R11, 0x1, -R3 ;  /* 0x000000010b0ba824 */ /* 0x000fe200078e0a03 */
[----:B------:R-:W-:Y:S01]  /*26f0*/  ISETP.GT.U32.AND P5, PT, R3, R0, PT ;  /* 0x000000000300720c */ /* 0x000fe20003fa4070 */
[----:B------:R-:W-:Y:S02]  /*2700*/  IMAD.MOV R6, RZ, RZ, -R6 ;  /* 0x000000ffff067224 */ /* 0x000fe400078e0a06 */
[----:B------:R-:W-:Y:S01]  /*2710*/  IMAD.HI.U32 R13, R17, R2, RZ ;  /* 0x00000002110d7227 */ /* 0x000fe200078e00ff */
[----:B------:R-:W-:-:S03]  /*2720*/  ISETP.GT.U32.AND P2, PT, R3, R11, PT ;  /* 0x0000000b0300720c */ /* 0x000fc60003f44070 */
[----:B------:R-:W-:Y:S01]  /*2730*/  @!P4 IMAD.IADD R15, R15, 0x1, -R3 ;  /* 0x000000010f0fc824 */ /* 0x000fe200078e0a03 */
[C---:B------:R-:W-:Y:S01]  /*2740*/  ISETP.GT.U32.AND P4, PT, R3.reuse, R10, PT ;  /* 0x0000000a0300720c */ /* 0x040fe20003f84070 */
[----:B------:R-:W-:Y:S02]  /*2750*/  IMAD.MOV R13, RZ, RZ, -R13 ;  /* 0x000000ffff0d7224 */ /* 0x000fe400078e0a0d */
[C---:B------:R-:W-:Y:S02]  /*2760*/  IMAD R18, R3.reuse, R6, R18 ;  /* 0x0000000603127224 */ /* 0x040fe400078e0212 */
[C---:B------:R-:W-:Y:S02]  /*2770*/  IMAD R2, R3.reuse, R13, R2 ;  /* 0x0000000d03027224 */ /* 0x040fe400078e0202 */
[--C-:B------:R-:W-:Y:S01]  /*2780*/  @!P5 IMAD.IADD R0, R0, 0x1, -R3.reuse ;  /* 0x000000010000d824 */ /* 0x100fe200078e0a03 */
[----:B------:R-:W-:Y:S01]  /*2790*/  ISETP.GT.U32.AND P5, PT, R3, R18, PT ;  /* 0x000000120300720c */ /* 0x000fe20003fa4070 */
[----:B------:R-:W-:Y:S01]  /*27a0*/  @!P2 IMAD.IADD R11, R11, 0x1, -R3 ;  /* 0x000000010b0ba824 */ /* 0x000fe200078e0a03 */
[----:B------:R-:W-:Y:S01]  /*27b0*/  ISETP.GT.U32.AND P2, PT, R3, R2, PT ;  /* 0x000000020300720c */ /* 0x000fe20003f44070 */
[----:B0-----:R-:W-:-:S02]  /*27c0*/  VIADD R7, R12, 0x1ac ;  /* 0x000001ac0c077836 */ /* 0x001fc40000000000 */
[----:B------:R-:W-:Y:S02]  /*27d0*/  IMAD.MOV.U32 R9, RZ, RZ, R15 ;  /* 0x000000ffff097224 */ /* 0x000fe400078e000f */
[----:B------:R-:W-:Y:S01]  /*27e0*/  @!P4 IMAD.IADD R10, R10, 0x1, -R3 ;  /* 0x000000010a0ac824 */ /* 0x000fe200078e0a03 */
[----:B------:R-:W-:Y:S01]  /*27f0*/  IABS R4, R7 ;  /* 0x0000000700047213 */ /* 0x000fe20000000000 */
[----:B------:R-:W-:Y:S01]  /*2800*/  VIADD R5, R12, 0x1aa ;  /* 0x000001aa0c057836 */ /* 0x000fe20000000000 */
[----:B------:R-:W-:Y:S01]  /*2810*/  ISETP.GE.AND P4, PT, R20, RZ, PT ;  /* 0x000000ff1400720c */ /* 0x000fe20003f86270 */
[----:B------:R-:W-:Y:S02]  /*2820*/  VIADD R6, R12, 0x1a8 ;  /* 0x000001a80c067836 */ /* 0x000fe40000000000 */
[----:B------:R-:W-:Y:S01]  /*2830*/  @!P0 IMAD.MOV R9, RZ, RZ, -R9 ;  /* 0x000000ffff098224 */ /* 0x000fe200078e0a09 */
[----:B------:R-:W-:Y:S01]  /*2840*/  ISETP.GT.U32.AND P0, PT, R3, R10, PT ;  /* 0x0000000a0300720c */ /* 0x000fe20003f04070 */
[--C-:B------:R-:W-:Y:S01]  /*2850*/  @!P5 IMAD.IADD R18, R18, 0x1, -R3.reuse ;  /* 0x000000011212d824 */ /* 0x100fe200078e0a03 */
[----:B------:R-:W-:Y:S01]  /*2860*/  IABS R16, R5 ;  /* 0x0000000500107213 */ /* 0x000fe20000000000 */
[----:B------:R-:W-:Y:S01]  /*2870*/  IMAD.HI.U32 R19, R17, R4, RZ ;  /* 0x0000000411137227 */ /* 0x000fe200078e00ff */
[----:B------:R-:W-:Y:S01]  /*2880*/  IABS R15, R6 ;  /* 0x00000006000f7213 */ /* 0x000fe20000000000 */
[----:B------:R0:W-:Y:S01]  /*2890*/  STL [R1+0x16c], R9 ;  /* 0x00016c0901007387 */ /* 0x0001e20000100800 */
[----:B------:R-:W-:Y:S01]  /*28a0*/  ISETP.GT.U32.AND P5, PT, R3, R18, PT ;  /* 0x000000120300720c */ /* 0x000fe20003fa4070 */
[----:B------:R-:W-:Y:S01]  /*28b0*/  @!P2 IMAD.IADD R2, R2, 0x1, -R3 ;  /* 0x000000010202a824 */ /* 0x000fe200078e0a03 */
[----:B------:R-:W-:Y:S01]  /*28c0*/  ISETP.GE.AND P2, PT, R14, RZ, PT ;  /* 0x000000ff0e00720c */ /* 0x000fe20003f46270 */
[----:B------:R-:W-:-:S02]  /*28d0*/  IMAD.MOV R19, RZ, RZ, -R19 ;  /* 0x000000ffff137224 */ /* 0x000fc400078e0a13 */
[----:B------:R-:W-:-:S04]  /*28e0*/  IMAD.HI.U32 R13, R17, R16, RZ ;  /* 0x00000010110d7227 */ /* 0x000fc800078e00ff */
[----:B0-----:R-:W-:Y:S02]  /*28f0*/  IMAD.MOV.U32 R9, RZ, RZ, R11 ;  /* 0x000000ffff097224 */ /* 0x001fe400078e000b */
[----:B------:R-:W-:-:S04]  /*2900*/  IMAD.HI.U32 R11, R17, R15, RZ ;  /* 0x0000000f110b7227 */ /* 0x000fc800078e00ff */
[----:B------:R-:W-:Y:S01]  /*2910*/  @!P3 IMAD.MOV R9, RZ, RZ, -R9 ;  /* 0x000000ffff09b224 */ /* 0x000fe200078e0a09 */
[C---:B------:R-:W-:Y:S01]  /*2920*/  ISETP.GT.U32.AND P3, PT, R3.reuse, R2, PT ;  /* 0x000000020300720c */ /* 0x040fe20003f64070 */
[C---:B------:R-:W-:Y:S02]  /*2930*/  IMAD R4, R3.reuse, R19, R4 ;  /* 0x0000001303047224 */ /* 0x040fe400078e0204 */
[----:B------:R-:W-:Y:S01]  /*2940*/  IMAD.MOV R13, RZ, RZ, -R13 ;  /* 0x000000ffff0d7224 */ /* 0x000fe200078e0a0d */
[----:B------:R0:W-:Y:S01]  /*2950*/  STL [R1+0x170], R9 ;  /* 0x0001700901007387 */ /* 0x0001e20000100800 */
[----:B------:R-:W-:Y:S01]  /*2960*/  @!P0 IMAD.IADD R10, R10, 0x1, -R3 ;  /* 0x000000010a0a8824 */ /* 0x000fe200078e0a03 */
[C---:B------:R-:W-:Y:S01]  /*2970*/  ISETP.GT.U32.AND P0, PT, R3.reuse, R4, PT ;  /* 0x000000040300720c */ /* 0x040fe20003f04070 */
[----:B------:R-:W-:Y:S02]  /*2980*/  IMAD.MOV R11, RZ, RZ, -R11 ;  /* 0x000000ffff0b7224 */ /* 0x000fe400078e0a0b */
[----:B------:R-:W-:-:S02]  /*2990*/  IMAD R16, R3, R13, R16 ;  /* 0x0000000d03107224 */ /* 0x000fc400078e0210 */
[----:B------:R-:W-:Y:S02]  /*29a0*/  IMAD R15, R3, R11, R15 ;  /* 0x0000000b030f7224 */ /* 0x000fe400078e020f */
[----:B------:R-:W-:Y:S01]  /*29b0*/  @!P1 IMAD.MOV R0, RZ, RZ, -R0 ;  /* 0x000000ffff009224 */ /* 0x000fe200078e0a00 */
[----:B------:R-:W-:Y:S01]  /*29c0*/  ISETP.GE.AND P1, PT, R7, RZ, PT ;  /* 0x000000ff0700720c */ /* 0x000fe20003f26270 */
[----:B0-----:R-:W-:Y:S02]  /*29d0*/  IMAD.MOV.U32 R9, RZ, RZ, R10 ;  /* 0x000000ffff097224 */ /* 0x001fe400078e000a */
[----:B------:R-:W-:Y:S01]  /*29e0*/  @!P5 IMAD.IADD R18, R18, 0x1, -R3 ;  /* 0x000000011212d824 */ /* 0x000fe200078e0a03 */
[C---:B------:R-:W-:Y:S01]  /*29f0*/  ISETP.GT.U32.AND P5, PT, R3.reuse, R15, PT ;  /* 0x0000000f0300720c */ /* 0x040fe20003fa4070 */
[----:B------:R-:W-:Y:S01]  /*2a00*/  @!P6 IMAD.MOV R9, RZ, RZ, -R9 ;  /* 0x000000ffff09e224 */ /* 0x000fe200078e0a09 */
[----:B------:R-:W-:Y:S01]  /*2a10*/  ISETP.GT.U32.AND P6, PT, R3, R16, PT ;  /* 0x000000100300720c */ /* 0x000fe20003fc4070 */
[----:B------:R-:W-:Y:S01]  /*2a20*/  @!P3 IMAD.IADD R2, R2, 0x1, -R3 ;  /* 0x000000010202b824 */ /* 0x000fe200078e0a03 */
[----:B------:R0:W-:Y:S01]  /*2a30*/  STL [R1+0x174], R0 ;  /* 0x0001740001007387 */ /* 0x0001e20000100800 */
[----:B------:R-:W-:Y:S01]  /*2a40*/  ISETP.GE.AND P3, PT, R5, RZ, PT ;  /* 0x000000ff0500720c */ /* 0x000fe20003f66270 */
[----:B------:R-:W-:-:S02]  /*2a50*/  VIADD R5, R12, 0x1a4 ;  /* 0x000001a40c057836 */ /* 0x000fc40000000000 */
[--C-:B------:R-:W-:Y:S01]  /*2a60*/  @!P0 IMAD.IADD R4, R4, 0x1, -R3.reuse ;  /* 0x0000000104048824 */ /* 0x100fe200078e0a03 */
[----:B------:R-:W-:Y:S01]  /*2a70*/  ISETP.GE.AND P0, PT, R6, RZ, PT ;  /* 0x000000ff0600720c */ /* 0x000fe20003f06270 */
[----:B------:R1:W-:Y:S01]  /*2a80*/  STL [R1+0x18c], R9 ;  /* 0x00018c0901007387 */ /* 0x0003e20000100800 */
[----:B------:R-:W-:Y:S01]  /*2a90*/  IABS R6, R5 ;  /* 0x0000000500067213 */ /* 0x000fe20000000000 */
[C---:B------:R-:W-:Y:S02]  /*2aa0*/  VIADD R14, R12.reuse, 0x1a2 ;  /* 0x000001a20c0e7836 */ /* 0x040fe40000000000 */
[----:B0-----:R-:W-:Y:S02]  /*2ab0*/  VIADD R0, R12, 0x1a6 ;  /* 0x000001a60c007836 */ /* 0x001fe40000000000 */
[--C-:B------:R-:W-:Y:S01]  /*2ac0*/  @!P6 IMAD.IADD R16, R16, 0x1, -R3.reuse ;  /* 0x000000011010e824 */ /* 0x100fe200078e0a03 */
[----:B------:R-:W-:Y:S01]  /*2ad0*/  ISETP.GT.U32.AND P6, PT, R3, R4, PT ;  /* 0x000000040300720c */ /* 0x000fe20003fc4070 */
[----:B------:R-:W-:Y:S01]  /*2ae0*/  @!P5 IMAD.IADD R15, R15, 0x1, -R3 ;  /* 0x000000010f0fd824 */ /* 0x000fe200078e0a03 */
[----:B------:R-:W-:Y:S01]  /*2af0*/  IABS R7, R0 ;  /* 0x0000000000077213 */ /* 0x000fe20000000000 */
[----:B-1----:R-:W-:Y:S01]  /*2b00*/  IMAD.MOV.U32 R9, RZ, RZ, R2 ;  /* 0x000000ffff097224 */ /* 0x002fe200078e0002 */
[----:B------:R-:W-:Y:S01]  /*2b10*/  ISETP.GT.U32.AND P5, PT, R3, R16, PT ;  /* 0x000000100300720c */ /* 0x000fe20003fa4070 */
[----:B------:R-:W-:Y:S01]  /*2b20*/  IMAD.MOV.U32 R2, RZ, RZ, R6 ;  /* 0x000000ffff027224 */ /* 0x000fe200078e0006 */
[----:B------:R-:W-:Y:S01]  /*2b30*/  IABS R13, R14 ;  /* 0x0000000e000d7213 */ /* 0x000fe20000000000 */
[----:B------:R-:W-:-:S04]  /*2b40*/  IMAD.HI.U32 R10, R17, R7, RZ ;  /* 0x00000007110a7227 */ /* 0x000fc800078e00ff */
[----:B------:R-:W-:Y:S01]  /*2b50*/  @!P4 IMAD.MOV R9, RZ, RZ, -R9 ;  /* 0x000000ffff09c224 */ /* 0x000fe200078e0a09 */
[----:B------:R-:W-:Y:S01]  /*2b60*/  ISETP.GT.U32.AND P4, PT, R3, R15, PT ;  /* 0x0000000f0300720c */ /* 0x000fe20003f84070 */
[----:B------:R-:W-:Y:S02]  /*2b70*/  IMAD.MOV R10, RZ, RZ, -R10 ;  /* 0x000000ffff0a7224 */ /* 0x000fe400078e0a0a */
[----:B------:R-:W-:Y:S01]  /*2b80*/  IMAD.HI.U32 R6, R17, R2, RZ ;  /* 0x0000000211067227 */ /* 0x000fe200078e00ff */
[----:B------:R0:W-:Y:S03]  /*2b90*/  STL [R1+0x190], R9 ;  /* 0x0001900901007387 */ /* 0x0001e60000100800 */
[----:B------:R-:W-:Y:S02]  /*2ba0*/  IMAD R7, R3, R10, R7 ;  /* 0x0000000a03077224 */ /* 0x000fe400078e0207 */
[----:B------:R-:W-:-:S02]  /*2bb0*/  IMAD.MOV R6, RZ, RZ, -R6 ;  /* 0x000000ffff067224 */ /* 0x000fc400078e0a06 */
[--C-:B------:R-:W-:Y:S01]  /*2bc0*/  @!P6 IMAD.IADD R4, R4, 0x1, -R3.reuse ;  /* 0x000000010404e824 */ /* 0x100fe200078e0a03 */
[C---:B------:R-:W-:Y:S01]  /*2bd0*/  ISETP.GT.U32.AND P6, PT, R3.reuse, R7, PT ;  /* 0x000000070300720c */ /* 0x040fe20003fc4070 */
[----:B------:R-:W-:Y:S02]  /*2be0*/  IMAD R2, R3, R6, R2 ;  /* 0x0000000603027224 */ /* 0x000fe400078e0202 */
[----:B------:R-:W-:Y:S02]  /*2bf0*/  @!P4 IMAD.IADD R15, R15, 0x1, -R3 ;  /* 0x000000010f0fc824 */ /* 0x000fe400078e0a03 */
[----:B------:R-:W-:Y:S01]  /*2c00*/  VIADD R11, R12, 0x1a0 ;  /* 0x000001a00c0b7836 */ /* 0x000fe20000000000 */
[----:B------:R-:W-:Y:S01]  /*2c10*/  ISETP.GT.U32.AND P4, PT, R3, R2, PT ;  /* 0x000000020300720c */ /* 0x000fe20003f84070 */
[----:B------:R-:W-:-:S03]  /*2c20*/  IMAD.HI.U32 R6, R17, R13, RZ ;  /* 0x0000000d11067227 */ /* 0x000fc600078e00ff */
[----:B------:R-:W-:Y:S01]  /*2c30*/  IABS R20, R11 ;  /* 0x0000000b00147213 */ /* 0x000fe20000000000 */
[--C-:B------:R-:W-:Y:S01]  /*2c40*/  @!P5 IMAD.IADD R16, R16, 0x1, -R3.reuse ;  /* 0x000000011010d824 */ /* 0x100fe200078e0a03 */
[----:B------:R-:W-:Y:S01]  /*2c50*/  ISETP.GE.AND P5, PT, R0, RZ, PT ;  /* 0x000000ff0000720c */ /* 0x000fe20003fa6270 */
[----:B------:R-:W-:Y:S01]  /*2c60*/  @!P6 IMAD.IADD R7, R7, 0x1, -R3 ;  /* 0x000000010707e824 */ /* 0x000fe200078e0a03 */
[----:B------:R-:W-:Y:S01]  /*2c70*/  ISETP.GE.AND P6, PT, R5, RZ, PT ;  /* 0x000000ff0500720c */ /* 0x000fe20003fc6270 */
[----:B------:R-:W-:-:S04]  /*2c80*/  IMAD.HI.U32 R10, R17, R20, RZ ;  /* 0x00000014110a7227 */ /* 0x000fc800078e00ff */
[----:B------:R-:W-:Y:S02]  /*2c90*/  VIADD R0, R12, 0x19e ;  /* 0x0000019e0c007836 */ /* 0x000fe40000000000 */
[----:B------:R-:W-:Y:S02]  /*2ca0*/  IMAD.MOV R6, RZ, RZ, -R6 ;  /* 0x000000ffff067224 */ /* 0x000fe400078e0a06 */
[----:B------:R-:W-:Y:S01]  /*2cb0*/  @!P4 IMAD.IADD R2, R2, 0x1, -R3 ;  /* 0x000000010202c824 */ /* 0x000fe200078e0a03 */
[----:B------:R-:W-:Y:S01]  /*2cc0*/  ISETP.GT.U32.AND P4, PT, R3, R7, PT ;  /* 0x000000070300720c */ /* 0x000fe20003f84070 */
[----:B0-----:R-:W-:Y:S02]  /*2cd0*/  IMAD.MOV.U32 R9, RZ, RZ, R4 ;  /* 0x000000ffff097224 */ /* 0x001fe400078e0004 */
[----:B------:R-:W-:Y:S02]  /*2ce0*/  IMAD.MOV R10, RZ, RZ, -R10 ;  /* 0x000000ffff0a7224 */ /* 0x000fe400078e0a0a */
[----:B------:R-:W-:-:S02]  /*2cf0*/  VIADD R5, R12, 0x19c ;  /* 0x0000019c0c057836 */ /* 0x000fc40000000000 */
[C---:B------:R-:W-:Y:S01]  /*2d00*/  IMAD R13, R3.reuse, R6, R13 ;  /* 0x00000006030d7224 */ /* 0x040fe200078e020d */
[----:B------:R-:W-:Y:S01]  /*2d10*/  IABS R6, R0 ;  /* 0x0000000000067213 */ /* 0x000fe20000000000 */
[----:B------:R-:W-:Y:S01]  /*2d20*/  @!P2 IMAD.MOV R18, RZ, RZ, -R18 ;  /* 0x000000ffff12a224 */ /* 0x000fe200078e0a12 */
[C---:B------:R-:W-:Y:S01]  /*2d30*/  ISETP.GT.U32.AND P2, PT, R3.reuse, R2, PT ;  /* 0x000000020300720c */ /* 0x040fe20003f44070 */
[----:B------:R-:W-:Y:S01]  /*2d40*/  @!P1 IMAD.MOV R9, RZ, RZ, -R9 ;  /* 0x000000ffff099224 */ /* 0x000fe200078e0a09 */
[C---:B------:R-:W-:Y:S01]  /*2d50*/  ISETP.GT.U32.AND P1, PT, R3.reuse, R13, PT ;  /* 0x0000000d0300720c */ /* 0x040fe20003f24070 */
[----:B------:R-:W-:Y:S01]  /*2d60*/  IMAD R20, R3, R10, R20 ;  /* 0x0000000a03147224 */ /* 0x000fe200078e0214 */
[----:B------:R-:W-:Y:S01]  /*2d70*/  IABS R10, R5 ;  /* 0x00000005000a7213 */ /* 0x000fe20000000000 */
[----:B------:R-:W-:Y:S01]  /*2d80*/  IMAD.HI.U32 R4, R17, R6, RZ ;  /* 0x0000000611047227 */ /* 0x000fe200078e00ff */
[----:B------:R-:W-:Y:S03]  /*2d90*/  STL [R1+0x194], R18 ;  /* 0x0001941201007387 */ /* 0x000fe60000100800 */
[----:B------:R-:W-:Y:S01]  /*2da0*/  @!P3 IMAD.MOV R16, RZ, RZ, -R16 ;  /* 0x000000ffff10b224 */ /* 0x000fe200078e0a10 */
[----:B------:R0:W-:Y:S01]  /*2db0*/  STL [R1+0x198], R9 ;  /* 0x0001980901007387 */ /* 0x0001e20000100800 */
[----:B------:R-:W-:Y:S01]  /*2dc0*/  ISETP.GT.U32.AND P3, PT, R3, R20, PT ;  /* 0x000000140300720c */ /* 0x000fe20003f64070 */
[--C-:B------:R-:W-:Y:S01]  /*2dd0*/  @!P4 IMAD.IADD R7, R7, 0x1, -R3.reuse ;  /* 0x000000010707c824 */ /* 0x100fe200078e0a03 */
[----:B------:R-:W-:Y:S01]  /*2de0*/  ISETP.GE.AND P4, PT, R11, RZ, PT ;  /* 0x000000ff0b00720c */ /* 0x000fe20003f86270 */
[----:B------:R-:W-:Y:S01]  /*2df0*/  IMAD.MOV R4, RZ, RZ, -R4 ;  /* 0x000000ffff047224 */ /* 0x000fe200078e0a04 */
[----:B------:R1:W-:Y:S01]  /*2e00*/  STL [R1+0x19c], R16 ;  /* 0x00019c1001007387 */ /* 0x0003e20000100800 */
[----:B------:R-:W-:Y:S01]  /*2e10*/  @!P2 IMAD.IADD R2, R2, 0x1, -R3 ;  /* 0x000000010202a824 */ /* 0x000fe200078e0a03 */
[----:B------:R-:W-:Y:S01]  /*2e20*/  ISETP.GE.AND P2, PT, R0, RZ, PT ;  /* 0x000000ff0000720c */ /* 0x000fe20003f46270 */
[----:B------:R-:W-:-:S02]  /*2e30*/  IMAD R6, R3, R4, R6 ;  /* 0x0000000403067224 */ /* 0x000fc400078e0206 */
[----:B0-----:R-:W-:Y:S02]  /*2e40*/  IMAD.MOV.U32 R9, RZ, RZ, R15 ;  /* 0x000000ffff097224 */ /* 0x001fe400078e000f */
[----:B------:R-:W-:-:S04]  /*2e50*/  IMAD.HI.U32 R15, R17, R10, RZ ;  /* 0x0000000a110f7227 */ /* 0x000fc800078e00ff */
[----:B------:R-:W-:Y:S01]  /*2e60*/  @!P0 IMAD.MOV R9, RZ, RZ, -R9 ;  /* 0x000000ffff098224 */ /* 0x000fe200078e0a09 */
[----:B------:R-:W-:Y:S01]  /*2e70*/  ISETP.GE.AND P0, PT, R14, RZ, PT ;  /* 0x000000ff0e00720c */ /* 0x000fe20003f06270 */
[----:B------:R-:W-:Y:S02]  /*2e80*/  IMAD.MOV R15, RZ, RZ, -R15 ;  /* 0x000000ffff0f7224 */ /* 0x000fe400078e0a0f */
[----:B-1----:R-:W-:Y:S01]  /*2e90*/  IMAD.MOV.U32 R16, RZ, RZ, R7 ;  /* 0x000000ffff107224 */ /* 0x002fe200078e0007 */
[----:B------:R0:W-:Y:S01]  /*2ea0*/  STL [R1+0x1a0], R9 ;  /* 0x0001a00901007387 */ /* 0x0001e20000100800 */
[C---:B------:R-:W-:Y:S02]  /*2eb0*/  IMAD R10, R3.reuse, R15, R10 ;  /* 0x0000000f030a7224 */ /* 0x040fe400078e020a */
[----:B------:R-:W-:Y:S01]  /*2ec0*/  @!P5 IMAD.MOV R16, RZ, RZ, -R16 ;  /* 0x000000ffff10d224 */ /* 0x000fe200078e0a10 */
[----:B------:R-:W-:Y:S01]  /*2ed0*/  ISETP.GT.U32.AND P5, PT, R3, R6, PT ;  /* 0x000000060300720c */ /* 0x000fe20003fa4070 */
[----:B------:R-:W-:-:S02]  /*2ee0*/  @!P3 IMAD.IADD R20, R20, 0x1, -R3 ;  /* 0x000000011414b824 */ /* 0x000fc400078e0a03 */
[C---:B------:R-:W-:Y:S01]  /*2ef0*/  VIADD R0, R12.reuse, 0x19a ;  /* 0x0000019a0c007836 */ /* 0x040fe20000000000 */
[----:B------:R1:W-:Y:S01]  /*2f00*/  STL [R1+0x1a4], R16 ;  /* 0x0001a41001007387 */ /* 0x0003e20000100800 */
[----:B------:R-:W-:Y:S01]  /*2f10*/  VIADD R4, R12, 0x198 ;  /* 0x000001980c047836 */ /* 0x000fe20000000000 */
[----:B------:R-:W-:Y:S01]  /*2f20*/  ISETP.GT.U32.AND P3, PT, R3, R20, PT ;  /* 0x000000140300720c */ /* 0x000fe20003f64070 */
[----:B0-----:R-:W-:Y:S01]  /*2f30*/  IMAD.MOV.U32 R9, RZ, RZ, R2 ;  /* 0x000000ffff097224 */ /* 0x001fe200078e0002 */
[----:B------:R-:W-:Y:S01]  /*2f40*/  IABS R11, R0 ;  /* 0x00000000000b7213 */ /* 0x000fe20000000000 */
[----:B------:R-:W-:Y:S01]  /*2f50*/  @!P1 IMAD.IADD R13, R13, 0x1, -R3 ;  /* 0x000000010d0d9824 */ /* 0x000fe200078e0a03 */
[----:B------:R-:W-:Y:S01]  /*2f60*/  IABS R2, R4 ;  /* 0x0000000400027213 */ /* 0x000fe20000000000 */
[----:B------:R-:W-:Y:S01]  /*2f70*/  @!P6 IMAD.MOV R9, RZ, RZ, -R9 ;  /* 0x000000ffff09e224 */ /* 0x000fe200078e0a09 */
[C---:B------:R-:W-:Y:S01]  /*2f80*/  ISETP.GT.U32.AND P6, PT, R3.reuse, R10, PT ;  /* 0x0000000a0300720c */ /* 0x040fe20003fc4070 */
[--C-:B------:R-:W-:Y:S01]  /*2f90*/  @!P5 IMAD.IADD R6, R6, 0x1, -R3.reuse ;  /* 0x000000010606d824 */ /* 0x100fe200078e0a03 */
[----:B------:R-:W-:Y:S01]  /*2fa0*/  ISETP.GT.U32.AND P1, PT, R3, R13, PT ;  /* 0x0000000d0300720c */ /* 0x000fe20003f24070 */
[----:B------:R-:W-:Y:S01]  /*2fb0*/  IMAD.HI.U32 R7, R17, R11, RZ ;  /* 0x0000000b11077227 */ /* 0x000fe200078e00ff */
[----:B------:R0:W-:Y:S02]  /*2fc0*/  STL [R1+0x1a8], R9 ;  /* 0x0001a80901007387 */ /* 0x0001e40000100800 */
[----:B------:R-:W-:Y:S01]  /*2fd0*/  ISETP.GT.U32.AND P5, PT, R3, R6, PT ;  /* 0x000000060300720c */ /* 0x000fe20003fa4070 */
[----:B------:R-:W-:Y:S01]  /*2fe0*/  @!P3 IMAD.IADD R20, R20, 0x1, -R3 ;  /* 0x000000011414b824 */ /* 0x000fe200078e0a03 */
[----:B------:R-:W-:Y:S01]  /*2ff0*/  ISETP.GE.AND P3, PT, R0, RZ, PT ;  /* 0x000000ff0000720c */ /* 0x000fe20003f66270 */
[----:B------:R-:W-:-:S04]  /*3000*/  IMAD.HI.U32 R0, R17, R2, RZ ;  /* 0x0000000211007227 */ /* 0x000fc800078e00ff */
[----:B------:R-:W-:Y:S02]  /*3010*/  @!P6 IMAD.IADD R10, R10, 0x1, -R3 ;  /* 0x000000010a0ae824 */ /* 0x000fe400078e0a03 */
[----:B------:R-:W-:Y:S02]  /*3020*/  IMAD.MOV R7, RZ, RZ, -R7 ;  /* 0x000000ffff077224 */ /* 0x000fe400078e0a07 */
[----:B------:R-:W-:Y:S01]  /*3030*/  IMAD.MOV R0, RZ, RZ, -R0 ;  /* 0x000000ffff007224 */ /* 0x000fe200078e0a00 */
[C---:B------:R-:W-:Y:S01]  /*3040*/  ISETP.GT.U32.AND P6, PT, R3.reuse, R10, PT ;  /* 0x0000000a0300720c */ /* 0x040fe20003fc4070 */
[C---:B------:R-:W-:Y:S02]  /*3050*/  IMAD R11, R3.reuse, R7, R11 ;  /* 0x00000007030b7224 */ /* 0x040fe400078e020b */
[C---:B------:R-:W-:Y:S02]  /*3060*/  IMAD R2, R3.reuse, R0, R2 ;  /* 0x0000000003027224 */ /* 0x040fe400078e0202 */
[--C-:B------:R-:W-:Y:S01]  /*3070*/  @!P5 IMAD.IADD R6, R6, 0x1, -R3.reuse ;  /* 0x000000010606d824 */ /* 0x100fe200078e0a03 */
[----:B------:R-:W-:Y:S01]  /*3080*/  ISETP.GT.U32.AND P5, PT, R3, R11, PT ;  /* 0x0000000b0300720c */ /* 0x000fe20003fa4070 */
[----:B------:R-:W-:Y:S01]  /*3090*/  @!P1 IMAD.IADD R13, R13, 0x1, -R3 ;  /* 0x000000010d0d9824 */ /* 0x000fe200078e0a03 */
[----:B------:R-:W-:Y:S01]  /*30a0*/  ISETP.GE.AND P1, PT, R5, RZ, PT ;  /* 0x000000ff0500720c */ /* 0x000fe20003f26270 */
[----:B-1----:R-:W-:-:S02]  /*30b0*/  VIADD R16, R12, 0x196 ;  /* 0x000001960c107836 */ /* 0x002fc40000000000 */
[----:B0-----:R-:W-:Y:S02]  /*30c0*/  IMAD.MOV.U32 R9, RZ, RZ, R13 ;  /* 0x000000ffff097224 */ /* 0x001fe400078e000d */
[----:B------:R-:W-:Y:S01]  /*30d0*/  @!P6 IMAD.IADD R10, R10, 0x1, -R3 ;  /* 0x000000010a0ae824 */ /* 0x000fe200078e0a03 */
[----:B------:R-:W-:Y:S01]  /*30e0*/  ISETP.GT.U32.AND P6, PT, R3, R2, PT ;  /* 0x000000020300720c */ /* 0x000fe20003fc4070 */
[----:B------:R-:W-:Y:S01]  /*30f0*/  @!P0 IMAD.MOV R9, RZ, RZ, -R9 ;  /* 0x000000ffff098224 */ /* 0x000fe200078e0a09 */
[----:B------:R-:W-:Y:S01]  /*3100*/  IABS R5, R16 ;  /* 0x0000001000057213 */ /* 0x000fe20000000000 */
[----:B------:R-:W-:Y:S01]  /*3110*/  VIADD R13, R12, 0x194 ;  /* 0x000001940c0d7836 */ /* 0x000fe20000000000 */
[----:B------:R-:W-:Y:S01]  /*3120*/  ISETP.GE.AND P0, PT, R4, RZ, PT ;  /* 0x000000ff0400720c */ /* 0x000fe20003f06270 */
[----:B------:R-:W-:Y:S01]  /*3130*/  @!P5 IMAD.IADD R11, R11, 0x1, -R3 ;  /* 0x000000010b0bd824 */ /* 0x000fe200078e0a03 */
[----:B------:R0:W-:Y:S01]  /*3140*/  STL [R1+0x1ac], R9 ;  /* 0x0001ac0901007387 */ /* 0x0001e20000100800 */
[----:B------:R-:W-:Y:S01]  /*3150*/  IMAD.HI.U32 R4, R17, R5, RZ ;  /* 0x0000000511047227 */ /* 0x000fe200078e00ff */
[----:B------:R-:W-:-:S03]  /*3160*/  IABS R18, R13 ;  /* 0x0000000d00127213 */ /* 0x000fc60000000000 */
[----:B------:R-:W-:Y:S02]  /*3170*/  VIADD R14, R12, 0x192 ;  /* 0x000001920c0e7836 */ /* 0x000fe40000000000 */
[----:B------:R-:W-:Y:S02]  /*3180*/  IMAD.MOV R4, RZ, RZ, -R4 ;  /* 0x000000ffff047224 */ /* 0x000fe400078e0a04 */
[----:B------:R-:W-:Y:S01]  /*3190*/  @!P6 IMAD.IADD R2, R2, 0x1, -R3 ;  /* 0x000000010202e824 */ /* 0x000fe200078e0a03 */
[----:B------:R-:W-:Y:S01]  /*31a0*/  ISETP.GT.U32.AND P6, PT, R3, R11, PT ;  /* 0x0000000b0300720c */ /* 0x000fe20003fc4070 */
[----:B0-----:R-:W-:Y:S01]  /*31b0*/  IMAD.MOV.U32 R9, RZ, RZ, R20 ;  /* 0x000000ffff097224 */ /* 0x001fe200078e0014 */
[----:B------:R-:W-:Y:S01]  /*31c0*/  IABS R15, R14 ;  /* 0x0000000e000f7213 */ /* 0x000fe20000000000 */
[----:B------:R-:W-:Y:S02]  /*31d0*/  VIADD R0, R12, 0x190 ;  /* 0x000001900c007836 */ /* 0x000fe40000000000 */
[----:B------:R-:W-:-:S03]  /*31e0*/  IMAD.HI.U32 R21, R17, R18, RZ ;  /* 0x0000001211157227 */ /* 0x000fc600078e00ff */
[----:B------:R-:W-:Y:S01]  /*31f0*/  IABS R7, R0 ;  /* 0x0000000000077213 */ /* 0x000fe20000000000 */
[----:B------:R-:W-:Y:S01]  /*3200*/  @!P4 IMAD.MOV R9, RZ, RZ, -R9 ;  /* 0x000000ffff09c224 */ /* 0x000fe200078e0a09 */
[----:B------:R-:W-:Y:S01]  /*3210*/  ISETP.GE.AND P4, PT, R16, RZ, PT ;  /* 0x000000ff1000720c */ /* 0x000fe20003f86270 */
[----:B------:R-:W-:Y:S02]  /*3220*/  IMAD R5, R3, R4, R5 ;  /* 0x0000000403057224 */ /* 0x000fe400078e0205 */
[----:B------:R-:W-:Y:S01]  /*3230*/  IMAD.MOV R21, RZ, RZ, -R21 ;  /* 0x000000ffff157224 */ /* 0x000fe200078e0a15 */
[----:B------:R0:W-:Y:S01]  /*3240*/  STL [R1+0x1b0], R9 ;  /* 0x0001b00901007387 */ /* 0x0001e20000100800 */
[----:B------:R-:W-:Y:S01]  /*3250*/  IMAD.HI.U32 R19, R17, R15, RZ ;  /* 0x0000000f11137227 */ /* 0x000fe200078e00ff */
[----:B------:R-:W-:-:S03]  /*3260*/  ISETP.GT.U32.AND P5, PT, R3, R5, PT ;  /* 0x000000050300720c */ /* 0x000fc60003fa4070 */
[----:B------:R-:W-:Y:S02]  /*3270*/  IMAD R16, R3, R21, R18 ;  /* 0x0000001503107224 */ /* 0x000fe400078e0212 */
[----:B------:R-:W-:Y:S02]  /*3280*/  IMAD.MOV.U32 R20, RZ, RZ, R7 ;  /* 0x000000ffff147224 */ /* 0x000fe400078e0007 */
[----:B------:R-:W-:Y:S02]  /*3290*/  IMAD.MOV R19, RZ, RZ, -R19 ;  /* 0x000000ffff137224 */ /* 0x000fe400078e0a13 */
[----:B0-----:R-:W-:Y:S02]  /*32a0*/  IMAD.MOV.U32 R9, RZ, RZ, R6 ;  /* 0x000000ffff097224 */ /* 0x001fe400078e0006 */
[----:B------:R-:W-:Y:S01]  /*32b0*/  @!P6 IMAD.IADD R11, R11, 0x1, -R3 ;  /* 0x000000010b0be824 */ /* 0x000fe200078e0a03 */
[C---:B------:R-:W-:Y:S01]  /*32c0*/  ISETP.GT.U32.AND P6, PT, R3.reuse, R16, PT ;  /* 0x000000100300720c */ /* 0x040fe20003fc4070 */
[----:B------:R-:W-:Y:S01]  /*32d0*/  @!P2 IMAD.MOV R9, RZ, RZ, -R9 ;  /* 0x000000ffff09a224 */ /* 0x000fe200078e0a09 */
[----:B------:R-:W-:Y:S01]  /*32e0*/  ISETP.GT.U32.AND P2, PT, R3, R2, PT ;  /* 0x000000020300720c */ /* 0x000fe20003f44070 */
[----:B------:R-:W-:-:S03]  /*32f0*/  IMAD.HI.U32 R6, R17, R20, RZ ;  /* 0x0000001411067227 */ /* 0x000fc600078e00ff */
[----:B------:R0:W-:Y:S01]  /*3300*/  STL [R1+0x1b4], R9 ;  /* 0x0001b40901007387 */ /* 0x0001e20000100800 */
[----:B------:R-:W-:Y:S02]  /*3310*/  IMAD R7, R3, R19, R15 ;  /* 0x0000001303077224 */ /* 0x000fe400078e020f */
[----:B------:R-:W-:Y:S02]  /*3320*/  IMAD.MOV R6, RZ, RZ, -R6 ;  /* 0x000000ffff067224 */ /* 0x000fe400078e0a06 */
[----:B------:R-:W-:Y:S02]  /*3330*/  @!P5 IMAD.IADD R5, R5, 0x1, -R3 ;  /* 0x000000010505d824 */ /* 0x000fe400078e0a03 */
[----:B------:R-:W-:Y:S02]  /*3340*/  VIADD R4, R12, 0x18e ;  /* 0x0000018e0c047836 */ /* 0x000fe40000000000 */
[C---:B------:R-:W-:Y:S01]  /*3350*/  IMAD R6, R3.reuse, R6, R20 ;  /* 0x0000000603067224 */ /* 0x040fe200078e0214 */
[----:B------:R-:W-:Y:S01]  /*3360*/  ISETP.GT.U32.AND P5, PT, R3, R5, PT ;  /* 0x000000050300720c */ /* 0x000fe20003fa4070 */
[----:B0-----:R-:W-:Y:S01]  /*3370*/  IMAD.MOV.U32 R9, RZ, RZ, R11 ;  /* 0x000000ffff097224 */ /* 0x001fe200078e000b */
[----:B------:R-:W-:Y:S01]  /*3380*/  IABS R18, R4 ;  /* 0x0000000400127213 */ /* 0x000fe20000000000 */
[----:B------:R-:W-:-:S02]  /*3390*/  IMAD.MOV.U32 R15, RZ, RZ, R10 ;  /* 0x000000ffff0f7224 */ /* 0x000fc400078e000a */
[----:B------:R-:W-:Y:S01]  /*33a0*/  @!P3 IMAD.MOV R9, RZ, RZ, -R9 ;  /* 0x000000ffff09b224 */ /* 0x000fe200078e0a09 */
[C---:B------:R-:W-:Y:S01]  /*33b0*/  ISETP.GT.U32.AND P3, PT, R3.reuse, R7, PT ;  /* 0x000000070300720c */ /* 0x040fe20003f64070 */
[----:B------:R-:W-:Y:S01]  /*33c0*/  @!P6 IMAD.IADD R16, R16, 0x1, -R3 ;  /* 0x000000011010e824 */ /* 0x000fe200078e0a03 */
[----:B------:R-:W-:Y:S01]  /*33d0*/  ISETP.GT.U32.AND P6, PT, R3, R6, PT ;  /* 0x000000060300720c */ /* 0x000fe20003fc4070 */
[----:B------:R-:W-:Y:S01]  /*33e0*/  @!P1 IMAD.MOV R15, RZ, RZ, -R15 ;  /* 0x000000ffff0f9224 */ /* 0x000fe200078e0a0f */
[----:B------:R-:W-:Y:S01]  /*33f0*/  ISETP.GE.AND P1, PT, R13, RZ, PT ;  /* 0x000000ff0d00720c */ /* 0x000fe20003f26270 */
[----:B------:R-:W-:-:S03]  /*3400*/  IMAD.HI.U32 R10, R17, R18, RZ ;  /* 0x00000012110a7227 */ /* 0x000fc600078e00ff */
[----:B------:R0:W-:Y:S01]  /*3410*/  STL [R1+0x1b8], R15 ;  /* 0x0001b80f01007387 */ /* 0x0001e20000100800 */
[--C-:B------:R-:W-:Y:S01]  /*3420*/  @!P2 IMAD.IADD R2, R2, 0x1, -R3.reuse ;  /* 0x000000010202a824 */ /* 0x100fe200078e0a03 */
[----:B------:R-:W-:Y:S01]  /*3430*/  ISETP.GE.AND P2, PT, R14, RZ, PT ;  /* 0x000000ff0e00720c */ /* 0x000fe20003f46270 */
[----:B------:R-:W-:Y:S01]  /*3440*/  IMAD.MOV R10, RZ, RZ, -R10 ;  /* 0x000000ffff0a7224 */ /* 0x000fe200078e0a0a */
[----:B------:R1:W-:Y:S01]  /*3450*/  STL [R1+0x1bc], R9 ;  /* 0x0001bc0901007387 */ /* 0x0003e20000100800 */
[--C-:B------:R-:W-:Y:S02]  /*3460*/  @!P3 IMAD.IADD R7, R7, 0x1, -R3.reuse ;  /* 0x000000010707b824 */ /* 0x100fe400078e0a03 */
[----:B------:R-:W-:Y:S01]  /*3470*/  @!P5 IMAD.IADD R5, R5, 0x1, -R3 ;  /* 0x000000010505d824 */ /* 0x000fe200078e0a03 */
[----:B------:R-:W-:Y:S01]  /*3480*/  ISETP.GE.AND P5, PT, R0, RZ, PT ;  /* 0x000000ff0000720c */ /* 0x000fe20003fa6270 */
[C---:B------:R-:W-:Y:S01]  /*3490*/  IMAD R0, R3.reuse, R10, R18 ;  /* 0x0000000a03007224 */ /* 0x040fe200078e0212 */
[----:B------:R-:W-:Y:S01]  /*34a0*/  ISETP.GT.U32.AND P3, PT, R3, R7, PT ;  /* 0x000000070300720c */ /* 0x000fe20003f64070 */
[----:B0-----:R-:W-:-:S02]  /*34b0*/  VIADD R15, R12, 0x18c ;  /* 0x0000018c0c0f7836 */ /* 0x001fc40000000000 */
[----:B------:R-:W-:Y:S02]  /*34c0*/  @!P6 IMAD.IADD R6, R6, 0x1, -R3 ;  /* 0x000000010606e824 */ /* 0x000fe400078e0a03 */
[----:B-1----:R-:W-:Y:S01]  /*34d0*/  IMAD.MOV.U32 R9, RZ, RZ, R2 ;  /* 0x000000ffff097224 */ /* 0x002fe200078e0002 */
[----:B------:R-:W-:Y:S01]  /*34e0*/  IABS R18, R15 ;  /* 0x0000000f00127213 */ /* 0x000fe20000000000 */
[----:B------:R-:W-:Y:S01]  /*34f0*/  VIADD R14, R12, 0x18a ;  /* 0x0000018a0c0e7836 */ /* 0x000fe20000000000 */
[C---:B------:R-:W-:Y:S01]  /*3500*/  ISETP.GT.U32.AND P6, PT, R3.reuse, R6, PT ;  /* 0x000000060300720c */ /* 0x040fe20003fc4070 */
[----:B------:R-:W-:Y:S01]  /*3510*/  @!P0 IMAD.MOV R9, RZ, RZ, -R9 ;  /* 0x000000ffff098224 */ /* 0x000fe200078e0a09 */
[----:B------:R-:W-:Y:S01]  /*3520*/  ISETP.GT.U32.AND P0, PT, R3, R16, PT ;  /* 0x000000100300720c */ /* 0x000fe20003f04070 */
[----:B------:R-:W-:Y:S01]  /*3530*/  IMAD.HI.U32 R20, R17, R18, RZ ;  /* 0x0000001211147227 */ /* 0x000fe200078e00ff */
[----:B------:R-:W-:Y:S02]  /*3540*/  IABS R19, R14 ;  /* 0x0000000e00137213 */ /* 0x000fe40000000000 */
[----:B------:R0:W-:Y:S01]  /*3550*/  STL [R1+0x1c0], R9 ;  /* 0x0001c00901007387 */ /* 0x0001e20000100800 */
[----:B------:R-:W-:-:S02]  /*3560*/  IMAD.MOV R20, RZ, RZ, -R20 ;  /* 0x000000ffff147224 */ /* 0x000fc400078e0a14 */
[--C-:B------:R-:W-:Y:S01]  /*3570*/  @!P3 IMAD.IADD R7, R7, 0x1, -R3.reuse ;  /* 0x000000010707b824 */ /* 0x100fe200078e0a03 */
[----:B------:R-:W-:Y:S01]  /*3580*/  ISETP.GE.AND P3, PT, R4, RZ, PT ;  /* 0x000000ff0400720c */ /* 0x000fe20003f66270 */
[C---:B------:R-:W-:Y:S02]  /*3590*/  IMAD R4, R3.reuse, R20, R18 ;  /* 0x0000001403047224 */ /* 0x040fe400078e0212 */
[--C-:B------:R-:W-:Y:S02]  /*35a0*/  @!P6 IMAD.IADD R6, R6, 0x1, -R3.reuse ;  /* 0x000000010606e824 */ /* 0x100fe400078e0a03 */
[----:B------:R-:W-:Y:S01]  /*35b0*/  @!P0 IMAD.IADD R16, R16, 0x1, -R3 ;  /* 0x0000000110108824 */ /* 0x000fe200078e0a03 */
[C---:B------:R-:W-:Y:S01]  /*35c0*/  ISETP.GT.U32.AND P0, PT, R3.reuse, R0, PT ;  /* 0x000000000300720c */ /* 0x040fe20003f04070 */
[C---:B------:R-:W-:Y:S01]  /*35d0*/  VIADD R2, R12.reuse, 0x188 ;  /* 0x000001880c027836 */ /* 0x040fe20000000000 */
[----:B------:R-:W-:Y:S01]  /*35e0*/  ISETP.GT.U32.AND P6, PT, R3, R4, PT ;  /* 0x000000040300720c */ /* 0x000fe20003fc4070 */
[----:B------:R-:W-:-:S02]  /*35f0*/  VIADD R10, R12, 0x186 ;  /* 0x000001860c0a7836 */ /* 0x000fc40000000000 */
[C---:B------:R-:W-:Y:S01]  /*3600*/  IMAD.HI.U32 R18, R17.reuse, R19, RZ ;  /* 0x0000001311127227 */ /* 0x040fe200078e00ff */
[----:B------:R-:W-:Y:S02]  /*3610*/  IABS R11, R2 ;  /* 0x00000002000b7213 */ /* 0x000fe40000000000 */
[----:B------:R-:W-:Y:S01]  /*3620*/  IABS R13, R10 ;  /* 0x0000000a000d7213 */ /* 0x000fe20000000000 */
[----:B------:R-:W-:Y:S02]  /*3630*/  IMAD.MOV R18, RZ, RZ, -R18 ;  /* 0x000000ffff127224 */ /* 0x000fe400078e0a12 */
[----:B------:R-:W-:-:S04]  /*3640*/  IMAD.HI.U32 R21, R17, R11, RZ ;  /* 0x0000000b11157227 */ /* 0x000fc800078e00ff */
[----:B------:R-:W-:Y:S01]  /*3650*/  @!P0 IMAD.IADD R0, R0, 0x1, -R3 ;  /* 0x0000000100008824 */ /* 0x000fe200078e0a03 */
[----:B------:R-:W-:Y:S01]  /*3660*/  ISETP.GE.AND P0, PT, R15, RZ, PT ;  /* 0x000000ff0f00720c */ /* 0x000fe20003f06270 */
[----:B------:R-:W-:-:S04]  /*3670*/  IMAD.HI.U32 R20, R17, R13, RZ ;  /* 0x0000000d11147227 */ /* 0x000fc800078e00ff */
[----:B------:R-:W-:Y:S01]  /*3680*/  @!P6 IMAD.IADD R4, R4, 0x1, -R3 ;  /* 0x000000010404e824 */ /* 0x000fe200078e0a03 */
[C---:B------:R-:W-:Y:S01]  /*3690*/  ISETP.GT.U32.AND P6, PT, R3.reuse, R0, PT ;  /* 0x000000000300720c */ /* 0x040fe20003fc4070 */
[----:B------:R-:W-:Y:S02]  /*36a0*/  IMAD.MOV R21, RZ, RZ, -R21 ;  /* 0x000000ffff157224 */ /* 0x000fe400078e0a15 */
[----:B------:R-:W-:Y:S02]  /*36b0*/  IMAD.MOV R20, RZ, RZ, -R20 ;  /* 0x000000ffff147224 */ /* 0x000fe400078e0a14 */
[----:B------:R-:W-:Y:S02]  /*36c0*/  IMAD R18, R3, R18, R19 ;  /* 0x0000001203127224 */ /* 0x000fe400078e0213 */
[----:B------:R-:W-:Y:S02]  /*36d0*/  VIADD R15, R12, 0x184 ;  /* 0x000001840c0f7836 */ /* 0x000fe40000000000 */
[----:B0-----:R-:W-:-:S02]  /*36e0*/  IMAD.MOV.U32 R9, RZ, RZ, R16 ;  /* 0x000000ffff097224 */ /* 0x001fc400078e0010 */
[C---:B------:R-:W-:Y:S02]  /*36f0*/  IMAD R11, R3.reuse, R21, R11 ;  /* 0x00000015030b7224 */ /* 0x040fe400078e020b */
[C---:B------:R-:W-:Y:S01]  /*3700*/  IMAD R13, R3.reuse, R20, R13 ;  /* 0x00000014030d7224 */ /* 0x040fe200078e020d */
[----:B------:R-:W-:Y:S01]  /*3710*/  IABS R20, R15 ;  /* 0x0000000f00147213 */ /* 0x000fe20000000000 */
[----:B------:R-:W-:Y:S01]  /*3720*/  @!P4 IMAD.MOV R5, RZ, RZ, -R5 ;  /* 0x000000ffff05c224 */ /* 0x000fe200078e0a05 */
[C---:B------:R-:W-:Y:S01]  /*3730*/  ISETP.GT.U32.AND P4, PT, R3.reuse, R18, PT ;  /* 0x000000120300720c */ /* 0x040fe20003f84070 */
[----:B------:R-:W-:Y:S01]  /*3740*/  @!P1 IMAD.MOV R9, RZ, RZ, -R9 ;  /* 0x000000ffff099224 */ /* 0x000fe200078e0a09 */
[C---:B------:R-:W-:Y:S01]  /*3750*/  ISETP.GT.U32.AND P1, PT, R3.reuse, R4, PT ;  /* 0x000000040300720c */ /* 0x040fe20003f24070 */
[----:B------:R-:W-:Y:S01]  /*3760*/  @!P2 IMAD.MOV R7, RZ, RZ, -R7 ;  /* 0x000000ffff07a224 */ /* 0x000fe200078e0a07 */
[----:B------:R-:W-:Y:S01]  /*3770*/  ISETP.GT.U32.AND P2, PT, R3, R11, PT ;  /* 0x0000000b0300720c */ /* 0x000fe20003f44070 */
[----:B------:R0:W-:Y:S01]  /*3780*/  STL [R1+0x1c4], R5 ;  /* 0x0001c40501007387 */ /* 0x0001e20000100800 */
[----:B------:R-:W-:-:S02]  /*3790*/  IMAD.MOV.U32 R16, RZ, RZ, R20 ;  /* 0x000000ffff107224 */ /* 0x000fc400078e0014 */
[--C-:B------:R-:W-:Y:S01]  /*37a0*/  @!P6 IMAD.IADD R0, R0, 0x1, -R3.reuse ;  /* 0x000000010000e824 */ /* 0x100fe200078e0a03 */
[----:B------:R1:W-:Y:S01]  /*37b0*/  STL [R1+0x1c8], R9 ;  /* 0x0001c80901007387 */ /* 0x0003e20000100800 */
[----:B------:R-:W-:Y:S01]  /*37c0*/  ISETP.GT.U32.AND P6, PT, R3, R13, PT ;  /* 0x0000000d0300720c */ /* 0x000fe20003fc4070 */
[----:B------:R-:W-:Y:S02]  /*37d0*/  VIADD R19, R12, 0x182 ;  /* 0x000001820c137836 */ /* 0x000fe40000000000 */
[--C-:B------:R-:W-:Y:S01]  /*37e0*/  @!P4 IMAD.IADD R18, R18, 0x1, -R3.reuse ;  /* 0x000000011212c824 */ /* 0x100fe200078e0a03 */
[----:B------:R2:W-:Y:S01]  /*37f0*/  STL [R1+0x1d0], R7 ;  /* 0x0001d00701007387 */ /* 0x0005e20000100800 */
[--C-:B------:R-:W-:Y:S01]  /*3800*/  @!P1 IMAD.IADD R4, R4, 0x1, -R3.reuse ;  /* 0x0000000104049824 */ /* 0x100fe200078e0a03 */
[----:B0-----:R-:W-:Y:S01]  /*3810*/  IABS R5, R19 ;  /* 0x0000001300057213 */ /* 0x001fe20000000000 */
[----:B------:R-:W-:Y:S01]  /*3820*/  @!P2 IMAD.IADD R11, R11, 0x1, -R3 ;  /* 0x000000010b0ba824 */ /* 0x000fe200078e0a03 */
[----:B------:R-:W-:Y:S01]  /*3830*/  ISETP.GT.U32.AND P2, PT, R3, R18, PT ;  /* 0x000000120300720c */ /* 0x000fe20003f44070 */
[----:B-1----:R-:W-:Y:S01]  /*3840*/  IMAD.MOV.U32 R9, RZ, RZ, R6 ;  /* 0x000000ffff097224 */ /* 0x002fe200078e0006 */
[----:B------:R-:W-:Y:S01]  /*3850*/  ISETP.GE.AND P1, PT, R2, RZ, PT ;  /* 0x000000ff0200720c */ /* 0x000fe20003f26270 */
[----:B------:R-:W-:Y:S01]  /*3860*/  IMAD.HI.U32 R6, R17, R16, RZ ;  /* 0x0000001011067227 */ /* 0x000fe200078e00ff */
[----:B------:R-:W-:-:S03]  /*3870*/  ISETP.GE.AND P4, PT, R10, RZ, PT ;  /* 0x000000ff0a00720c */ /* 0x000fc60003f86270 */
[----:B------:R-:W-:Y:S01]  /*3880*/  @!P5 IMAD.MOV R9, RZ, RZ, -R9 ;  /* 0x000000ffff09d224 */ /* 0x000fe200078e0a09 */
[----:B------:R-:W-:Y:S01]  /*3890*/  ISETP.GE.AND P5, PT, R14, RZ, PT ;  /* 0x000000ff0e00720c */ /* 0x000fe20003fa6270 */
[----:B------:R-:W-:Y:S02]  /*38a0*/  IMAD.MOV R6, RZ, RZ, -R6 ;  /* 0x000000ffff067224 */ /* 0x000fe400078e0a06 */
[----:B--2---:R-:W-:Y:S01]  /*38b0*/  IMAD.MOV.U32 R7, RZ, RZ, R0 ;  /* 0x000000ffff077224 */ /* 0x004fe200078e0000 */
[----:B------:R0:W-:Y:S01]  /*38c0*/  STL [R1+0x1d8], R9 ;  /* 0x0001d80901007387 */ /* 0x0001e20000100800 */
[----:B------:R-:W-:Y:S02]  /*38d0*/  IMAD R6, R3, R6, R16 ;  /* 0x0000000603067224 */ /* 0x000fe400078e0210 */
[----:B------:R-:W-:Y:S01]  /*38e0*/  @!P6 IMAD.IADD R13, R13, 0x1, -R3 ;  /* 0x000000010d0de824 */ /* 0x000fe200078e0a03 */
[----:B------:R-:W-:Y:S01]  /*38f0*/  ISETP.GT.U32.AND P6, PT, R3, R11, PT ;  /* 0x0000000b0300720c */ /* 0x000fe20003fc4070 */
[----:B------:R-:W-:-:S02]  /*3900*/  @!P3 IMAD.MOV R7, RZ, RZ, -R7 ;  /* 0x000000ffff07b224 */ /* 0x000fc400078e0a07 */
[----:B------:R-:W-:Y:S01]  /*3910*/  IMAD.HI.U32 R2, R17, R5, RZ ;  /* 0x0000000511027227 */ /* 0x000fe200078e00ff */
[C---:B------:R-:W-:Y:S02]  /*3920*/  ISETP.GT.U32.AND P3, PT, R3.reuse, R13, PT ;  /* 0x0000000d0300720c */ /* 0x040fe40003f64070 */
[----:B------:R1:W-:Y:S01]  /*3930*/  STL [R1+0x1dc], R7 ;  /* 0x0001dc0701007387 */ /* 0x0003e20000100800 */
[----:B0-----:R-:W-:Y:S02]  /*3940*/  IMAD.MOV.U32 R9, RZ, RZ, R4 ;  /* 0x000000ffff097224 */ /* 0x001fe400078e0004 */
[----:B------:R-:W-:Y:S02]  /*3950*/  IMAD.MOV R2, RZ, RZ, -R2 ;  /* 0x000000ffff027224 */ /* 0x000fe400078e0a02 */
[----:B------:R-:W-:Y:S01]  /*3960*/  @!P0 IMAD.MOV R9, RZ, RZ, -R9 ;  /* 0x000000ffff098224 */ /* 0x000fe200078e0a09 */
[C---:B------:R-:W-:Y:S01]  /*3970*/  ISETP.GT.U32.AND P0, PT, R3.reuse, R6, PT ;  /* 0x000000060300720c */ /* 0x040fe20003f04070 */
[----:B------:R-:W-:-:S02]  /*3980*/  IMAD R0, R3, R2, R5 ;  /* 0x0000000203007224 */ /* 0x000fc400078e0205 */
[--C-:B------:R-:W-:Y:S01]  /*3990*/  @!P2 IMAD.IADD R18, R18, 0x1, -R3.reuse ;  /* 0x000000011212a824 */ /* 0x100fe200078e0a03 */
[----:B------:R-:W-:Y:S01]  /*39a0*/  ISETP.GE.AND P2, PT, R15, RZ, PT ;  /* 0x000000ff0f00720c */ /* 0x000fe20003f46270 */
[C---:B-1----:R-:W-:Y:S01]  /*39b0*/  VIADD R7, R12.reuse, 0x180 ;  /* 0x000001800c077836 */ /* 0x042fe20000000000 */
[----:B------:R0:W-:Y:S01]  /*39c0*/  STL [R1+0x1e0], R9 ;  /* 0x0001e00901007387 */ /* 0x0001e20000100800 */
[--C-:B------:R-:W-:Y:S01]  /*39d0*/  @!P6 IMAD.IADD R11, R11, 0x1, -R3.reuse ;  /* 0x000000010b0be824 */ /* 0x100fe200078e0a03 */
[----:B------:R-:W-:Y:S01]  /*39e0*/  ISETP.GT.U32.AND P6, PT, R3, R0, PT ;  /* 0x000000000300720c */ /* 0x000fe20003fc4070 */
[C---:B------:R-:W-:Y:S01]  /*39f0*/  VIADD R4, R12.reuse, 0x17e ;  /* 0x0000017e0c047836 */ /* 0x040fe20000000000 */
[----:B------:R-:W-:Y:S01]  /*3a00*/  IABS R5, R7 ;  /* 0x0000000700057213 */ /* 0x000fe20000000000 */
[----:B------:R-:W-:Y:S02]  /*3a10*/  VIADD R10, R12, 0x17c ;  /* 0x0000017c0c0a7836 */ /* 0x000fe40000000000 */
[----:B------:R-:W-:Y:S01]  /*3a20*/  @!P0 IMAD.IADD R6, R6, 0x1, -R3 ;  /* 0x0000000106068824 */ /* 0x000fe200078e0a03 */
[----:B------:R-:W-:Y:S01]  /*3a30*/  IABS R2, R4 ;  /* 0x0000000400027213 */ /* 0x000fe20000000000 */
[----:B------:R-:W-:Y:S01]  /*3a40*/  IMAD.HI.U32 R15, R17, R5, RZ ;  /* 0x00000005110f7227 */ /* 0x000fe200078e00ff */
[----:B------:R-:W-:-:S02]  /*3a50*/  ISETP.GE.AND P0, PT, R7, RZ, PT ;  /* 0x000000ff0700720c */ /* 0x000fc40003f06270 */
[----:B------:R-:W-:Y:S01]  /*3a60*/  IABS R7, R10 ;  /* 0x0000000a00077213 */ /* 0x000fe20000000000 */
[----:B0-----:R-:W-:Y:S02]  /*3a70*/  IMAD.MOV.U32 R9, RZ, RZ, R18 ;  /* 0x000000ffff097224 */ /* 0x001fe400078e0012 */
[----:B------:R-:W-:Y:S02]  /*3a80*/  IMAD.MOV R15, RZ, RZ, -R15 ;  /* 0x000000ffff0f7224 */ /* 0x000fe400078e0a0f */
[----:B------:R-:W-:Y:S01]  /*3a90*/  @!P5 IMAD.MOV R9, RZ, RZ, -R9 ;  /* 0x000000ffff09d224 */ /* 0x000fe200078e0a09 */
[----:B------:R-:W-:Y:S01]  /*3aa0*/  ISETP.GT.U32.AND P5, PT, R3, R6, PT ;  /* 0x000000060300720c */ /* 0x000fe20003fa4070 */
[----:B------:R-:W-:Y:S01]  /*3ab0*/  @!P3 IMAD.IADD R13, R13, 0x1, -R3 ;  /* 0x000000010d0db824 */ /* 0x000fe200078e0a03 */
[----:B------:R-:W-:Y:S01]  /*3ac0*/  ISETP.GE.AND P3, PT, R19, RZ, PT ;  /* 0x000000ff1300720c */ /* 0x000fe20003f66270 */
[----:B------:R-:W-:Y:S01]  /*3ad0*/  IMAD R5, R3, R15, R5 ;  /* 0x0000000f03057224 */ /* 0x000fe200078e0205 */
[----:B------:R0:W-:Y:S01]  /*3ae0*/  STL [R1+0x1e8], R9 ;  /* 0x0001e80901007387 */ /* 0x0001e20000100800 */
[----:B------:R-:W-:-:S02]  /*3af0*/  IMAD.MOV.U32 R16, RZ, RZ, R11 ;  /* 0x000000ffff107224 */ /* 0x000fc400078e000b */
[----:B------:R-:W-:Y:S02]  /*3b00*/  @!P6 IMAD.IADD R0, R0, 0x1, -R3 ;  /* 0x000000010000e824 */ /* 0x000fe400078e0a03 */
[----:B------:R-:W-:Y:S01]  /*3b10*/  @!P1 IMAD.MOV R16, RZ, RZ, -R16 ;  /* 0x000000ffff109224 */ /* 0x000fe200078e0a10 */
[----:B------:R-:W-:Y:S01]  /*3b20*/  ISETP.GT.U32.AND P1, PT, R3, R5, PT ;  /* 0x000000050300720c */ /* 0x000fe20003f24070 */
[----:B------:R-:W-:Y:S01]  /*3b30*/  IMAD.HI.U32 R14, R17, R2, RZ ;  /* 0x00000002110e7227 */ /* 0x000fe200078e00ff */
[----:B------:R-:W-:Y:S02]  /*3b40*/  ISETP.GT.U32.AND P6, PT, R3, R0, PT ;  /* 0x000000000300720c */ /* 0x000fe40003fc4070 */
[----:B------:R-:W-:Y:S01]  /*3b50*/  STL [R1+0x234], R16 ;  /* 0x0002341001007387 */ /* 0x000fe20000100800 */
[----:B0-----:R-:W-:Y:S02]  /*3b60*/  IMAD.MOV.U32 R9, RZ, RZ, R13 ;  /* 0x000000ffff097224 */ /* 0x001fe400078e000d */
[----:B------:R-:W-:-:S04]  /*3b70*/  IMAD.HI.U32 R11, R17, R7, RZ ;  /* 0x00000007110b7227 */ /* 0x000fc800078e00ff */
[----:B------:R-:W-:Y:S01]  /*3b80*/  @!P4 IMAD.MOV R9, RZ, RZ, -R9 ;  /* 0x000000ffff09c224 */ /* 0x000fe200078e0a09 */
[----:B------:R-:W-:Y:S01]  /*3b90*/  ISETP.GE.AND P4, PT, R4, RZ, PT ;  /* 0x000000ff0400720c */ /* 0x000fe20003f86270 */
[----:B------:R-:W-:Y:S02]  /*3ba0*/  IMAD.MOV R14, RZ, RZ, -R14 ;  /* 0x000000ffff0e7224 */ /* 0x000fe400078e0a0e */
[----:B------:R-:W-:Y:S01]  /*3bb0*/  IMAD.MOV R4, RZ, RZ, -R11 ;  /* 0x000000ffff047224 */ /* 0x000fe200078e0a0b */
[----:B------:R0:W-:Y:S01]  /*3bc0*/  STL [R1+0x238], R9 ;  /* 0x0002380901007387 */ /* 0x0001e20000100800 */
[----:B------:R-:W-:Y:S02]  /*3bd0*/  @!P5 IMAD.IADD R6, R6, 0x1, -R3 ;  /* 0x000000010606d824 */ /* 0x000fe400078e0a03 */
[C---:B------:R-:W-:Y:S02]  /*3be0*/  IMAD R2, R3.reuse, R14, R2 ;  /* 0x0000000e03027224 */ /* 0x040fe400078e0202 */
[----:B------:R-:W-:-:S02]  /*3bf0*/  IMAD R4, R3, R4, R7 ;  /* 0x0000000403047224 */ /* 0x000fc400078e0207 */
[----:B------:R-:W-:Y:S01]  /*3c00*/  IMAD.MOV.U32 R14, RZ, RZ, R6 ;  /* 0x000000ffff0e7224 */ /* 0x000fe200078e0006 */
[----:B------:R-:W-:Y:S01]  /*3c10*/  ISETP.GT.U32.AND P5, PT, R3, R2, PT ;  /* 0x000000020300720c */ /* 0x000fe20003fa4070 */
[--C-:B------:R-:W-:Y:S02]  /*3c20*/  @!P1 IMAD.IADD R5, R5, 0x1, -R3.reuse ;  /* 0x0000000105059824 */ /* 0x100fe400078e0a03 */
[----:B------:R-:W-:Y:S01]  /*3c30*/  @!P2 IMAD.MOV R14, RZ, RZ, -R14 ;  /* 0x000000ffff0ea224 */ /* 0x000fe200078e0a0e */
[C---:B------:R-:W-:Y:S01]  /*3c40*/  ISETP.GT.U32.AND P2, PT, R3.reuse, R4, PT ;  /* 0x000000040300720c */ /* 0x040fe20003f44070 */
[----:B------:R-:W-:Y:S01]  /*3c50*/  @!P6 IMAD.IADD R0, R0, 0x1, -R3 ;  /* 0x000000010000e824 */ /* 0x000fe200078e0a03 */
[----:B------:R-:W-:Y:S01]  /*3c60*/  ISETP.GT.U32.AND P1, PT, R3, R5, PT ;  /* 0x000000050300720c */ /* 0x000fe20003f24070 */
[----:B------:R-:W-:Y:S01]  /*3c70*/  VIADD R11, R12, 0x17a ;  /* 0x0000017a0c0b7836 */ /* 0x000fe20000000000 */
[----:B------:R-:W-:Y:S01]  /*3c80*/  ISETP.GE.AND P6, PT, R10, RZ, PT ;  /* 0x000000ff0a00720c */ /* 0x000fe20003fc6270 */
[----:B0-----:R-:W-:Y:S01]  /*3c90*/  IMAD.MOV.U32 R9, RZ, RZ, R0 ;  /* 0x000000ffff097224 */ /* 0x001fe200078e0000 */
[----:B------:R0:W-:Y:S01]  /*3ca0*/  STL [R1+0x23c], R14 ;  /* 0x00023c0e01007387 */ /* 0x0001e20000100800 */
[C---:B------:R-:W-:Y:S01]  /*3cb0*/  VIADD R7, R12.reuse, 0x176 ;  /* 0x000001760c077836 */ /* 0x040fe20000000000 */
[----:B------:R-:W-:Y:S01]  /*3cc0*/  IABS R21, R11 ;  /* 0x0000000b00157213 */ /* 0x000fe20000000000 */
[----:B------:R-:W-:-:S02]  /*3cd0*/  VIADD R10, R12, 0x178 ;  /* 0x000001780c0a7836 */ /* 0x000fc40000000000 */
[----:B------:R-:W-:Y:S01]  /*3ce0*/  @!P3 IMAD.MOV R9, RZ, RZ, -R9 ;  /* 0x000000ffff09b224 */ /* 0x000fe200078e0a09 */
[----:B------:R-:W-:Y:S01]  /*3cf0*/  ISETP.GE.AND P3, PT, R11, RZ, PT ;  /* 0x000000ff0b00720c */ /* 0x000fe20003f66270 */
[----:B------:R-:W-:Y:S01]  /*3d00*/  IMAD.HI.U32 R11, R17, R21, RZ ;  /* 0x00000015110b7227 */ /* 0x000fe200078e00ff */
[----:B------:R-:W-:Y:S02]  /*3d10*/  IABS R13, R7 ;  /* 0x00000007000d7213 */ /* 0x000fe40000000000 */
[----:B------:R-:W-:Y:S01]  /*3d20*/  IABS R22, R10 ;  /* 0x0000000a00167213 */ /* 0x000fe20000000000 */
[--C-:B------:R-:W-:Y:S01]  /*3d30*/  @!P2 IMAD.IADD R4, R4, 0x1, -R3.reuse ;  /* 0x000000010404a824 */ /* 0x100fe200078e0a03 */
[----:B------:R1:W-:Y:S01]  /*3d40*/  STL [R1+0x240], R9 ;  /* 0x0002400901007387 */ /* 0x0003e20000100800 */
[--C-:B------:R-:W-:Y:S02]  /*3d50*/  @!P5 IMAD.IADD R2, R2, 0x1, -R3.reuse ;  /* 0x000000010202d824 */ /* 0x100fe400078e0a03 */
[----:B------:R-:W-:Y:S01]  /*3d60*/  @!P1 IMAD.IADD R5, R5, 0x1, -R3 ;  /* 0x0000000105059824 */ /* 0x000fe200078e0a03 */
[C---:B------:R-:W-:Y:S01]  /*3d70*/  ISETP.GT.U32.AND P2, PT, R3.reuse, R4, PT ;  /* 0x000000040300720c */ /* 0x040fe20003f44070 */
[----:B------:R-:W-:Y:S01]  /*3d80*/  IMAD.MOV R11, RZ, RZ, -R11 ;  /* 0x000000ffff0b7224 */ /* 0x000fe200078e0a0b */
[----:B------:R-:W-:Y:S01]  /*3d90*/  ISETP.GT.U32.AND P5, PT, R3, R2, PT ;  /* 0x000000020300720c */ /* 0x000fe20003fa4070 */
[----:B------:R-:W-:Y:S01]  /*3da0*/  IMAD.MOV.U32 R6, RZ, RZ, R13 ;  /* 0x000000ffff067224 */ /* 0x000fe200078e000d */
[----:B------:R-:W-:Y:S01]  /*3db0*/  ISETP.GE.AND P1, PT, R10, RZ, PT ;  /* 0x000000ff0a00720c */ /* 0x000fe20003f26270 */
[----:B------:R-:W-:-:S04]  /*3dc0*/  IMAD.HI.U32 R13, R17, R22, RZ ;  /* 0x00000016110d7227 */ /* 0x000fc800078e00ff */
[C---:B------:R-:W-:Y:S02]  /*3dd0*/  IMAD R21, R3.reuse, R11, R21 ;  /* 0x0000000b03157224 */ /* 0x040fe400078e0215 */
[----:B0-----:R-:W-:Y:S02]  /*3de0*/  IMAD.MOV.U32 R14, RZ, RZ, R5 ;  /* 0x000000ffff0e7224 */ /* 0x001fe400078e0005 */
[----:B------:R-:W-:Y:S02]  /*3df0*/  IMAD.MOV R10, RZ, RZ, -R13 ;  /* 0x000000ffff0a7224 */ /* 0x000fe400078e0a0d */
[----:B------:R-:W-:Y:S01]  /*3e00*/  @!P0 IMAD.MOV R14, RZ, RZ, -R14 ;  /* 0x000000ffff0e8224 */ /* 0x000fe200078e0a0e */
[C---:B------:R-:W-:Y:S01]  /*3e10*/  ISETP.GT.U32.AND P0, PT, R3.reuse, R21, PT ;  /* 0x000000150300720c */ /* 0x040fe20003f04070 */
[C---:B------:R-:W-:Y:S02]  /*3e20*/  IMAD R22, R3.reuse, R10, R22 ;  /* 0x0000000a03167224 */ /* 0x040fe400078e0216 */
[--C-:B------:R-:W-:Y:S01]  /*3e30*/  @!P2 IMAD.IADD R4, R4, 0x1, -R3.reuse ;  /* 0x000000010404a824 */ /* 0x100fe200078e0a03 */
[----:B------:R0:W-:Y:S01]  /*3e40*/  STL [R1+0x244], R14 ;  /* 0x0002440e01007387 */ /* 0x0001e20000100800 */
[----:B------:R-:W-:Y:S01]  /*3e50*/  @!P5 IMAD.IADD R2, R2, 0x1, -R3 ;  /* 0x000000010202d824 */ /* 0x000fe200078e0a03 */
[----:B------:R-:W-:Y:S01]  /*3e60*/  ISETP.GT.U32.AND P2, PT, R3, R22, PT ;  /* 0x000000160300720c */ /* 0x000fe20003f44070 */
[----:B------:R-:W-:Y:S01]  /*3e70*/  IMAD.HI.U32 R0, R17, R6, RZ ;  /* 0x0000000611007227 */ /* 0x000fe200078e00ff */
[----:B------:R-:W-:-:S03]  /*3e80*/  ISETP.GE.AND P5, PT, R7, RZ, PT ;  /* 0x000000ff0700720c */ /* 0x000fc60003fa6270 */
[----:B-1----:R-:W-:Y:S02]  /*3e90*/  IMAD.MOV.U32 R9, RZ, RZ, R2 ;  /* 0x000000ffff097224 */ /* 0x002fe400078e0002 */
[----:B------:R-:W-:Y:S02]  /*3ea0*/  IMAD.MOV R0, RZ, RZ, -R0 ;  /* 0x000000ffff007224 */ /* 0x000fe400078e0a00 */
[----:B------:R-:W-:Y:S02]  /*3eb0*/  @!P0 IMAD.IADD R21, R21, 0x1, -R3 ;  /* 0x0000000115158824 */ /* 0x000fe400078e0a03 */
[C---:B------:R-:W-:Y:S02]  /*3ec0*/  VIADD R11, R12.reuse, 0x174 ;  /* 0x000001740c0b7836 */ /* 0x040fe40000000000 */
[----:B------:R-:W-:Y:S01]  /*3ed0*/  @!P4 IMAD.MOV R9, RZ, RZ, -R9 ;  /* 0x000000ffff09c224 */ /* 0x000fe200078e0a09 */
[C---:B------:R-:W-:Y:S01]  /*3ee0*/  ISETP.GT.U32.AND P0, PT, R3.reuse, R21, PT ;  /* 0x000000150300720c */ /* 0x040fe20003f04070 */
[----:B------:R-:W-:Y:S01]  /*3ef0*/  IMAD R0, R3, R0, R6 ;  /* 0x0000000003007224 */ /* 0x000fe200078e0206 */
[----:B------:R-:W-:Y:S01]  /*3f00*/  ISETP.GE.AND P4, PT, R11, RZ, PT ;  /* 0x000000ff0b00720c */ /* 0x000fe20003f86270 */
[----:B------:R-:W-:Y:S01]  /*3f10*/  VIADD R6, R12, 0x172 ;  /* 0x000001720c067836 */ /* 0x000fe20000000000 */
[----:B------:R1:W-:Y:S01]  /*3f20*/  STL [R1+0x248], R9 ;  /* 0x0002480901007387 */ /* 0x0003e20000100800 */
[----:B------:R-:W-:Y:S01]  /*3f30*/  @!P2 IMAD.IADD R22, R22, 0x1, -R3 ;  /* 0x000000011616a824 */ /* 0x000fe200078e0a03 */
[----:B------:R-:W-:Y:S01]  /*3f40*/  IABS R11, R11 ;  /* 0x0000000b000b7213 */ /* 0x000fe20000000000 */
[C---:B0-----:R-:W-:Y:S01]  /*3f50*/  VIADD R14, R12.reuse, 0x16e ;  /* 0x0000016e0c0e7836 */ /* 0x041fe20000000000 */
[----:B------:R-:W-:Y:S01]  /*3f60*/  IABS R10, R6 ;  /* 0x00000006000a7213 */ /* 0x000fe20000000000 */
[----:B------:R-:W-:Y:S01]  /*3f70*/  VIADD R18, R12, 0x170 ;  /* 0x000001700c127836 */ /* 0x000fe20000000000 */
[----:B------:R-:W-:Y:S01]  /*3f80*/  ISETP.GT.U32.AND P2, PT, R3, R22, PT ;  /* 0x000000160300720c */ /* 0x000fe20003f44070 */
[----:B------:R-:W-:Y:S01]  /*3f90*/  IMAD.HI.U32 R13, R17, R11, RZ ;  /* 0x0000000b110d7227 */ /* 0x000fe200078e00ff */
[----:B------:R-:W-:-:S02]  /*3fa0*/  IABS R16, R14 ;  /* 0x0000000e00107213 */ /* 0x000fc40000000000 */
[----:B------:R-:W-:Y:S01]  /*3fb0*/  IABS R5, R18 ;  /* 0x0000001200057213 */ /* 0x000fe20000000000 */
[----:B-1----:R-:W-:Y:S02]  /*3fc0*/  IMAD.MOV.U32 R9, RZ, RZ, R4 ;  /* 0x000000ffff097224 */ /* 0x002fe400078e0004 */
[----:B------:R-:W-:-:S04]  /*3fd0*/  IMAD.HI.U32 R7, R17, R10, RZ ;  /* 0x0000000a11077227 */ /* 0x000fc800078e00ff */
[----:B------:R-:W-:Y:S01]  /*3fe0*/  @!P6 IMAD.MOV R9, RZ, RZ, -R9 ;  /* 0x000000ffff09e224 */ /* 0x000fe200078e0a09 */
[----:B------:R-:W-:Y:S01]  /*3ff0*/  ISETP.GT.U32.AND P6, PT, R3, R0, PT ;  /* 0x000000000300720c */ /* 0x000fe20003fc4070 */
[----:B------:R-:W-:Y:S02]  /*4000*/  IMAD.MOV R13, RZ, RZ, -R13 ;  /* 0x000000ffff0d7224 */ /* 0x000fe400078e0a0d */
[----:B------:R-:W-:Y:S01]  /*4010*/  IMAD.MOV R7, RZ, RZ, -R7 ;  /* 0x000000ffff077224 */ /* 0x000fe200078e0a07 */
[----:B------:R0:W-:Y:S01]  /*4020*/  STL [R1+0x24c], R9 ;  /* 0x00024c0901007387 */ /* 0x0001e20000100800 */
[----:B------:R-:W-:Y:S01]  /*4030*/  @!P0 IMAD.IADD R21, R21, 0x1, -R3 ;  /* 0x0000000115158824 */ /* 0x000fe200078e0a03 */
[----:B------:R-:W-:Y:S01]  /*4040*/  ISETP.GE.AND P0, PT, R6, RZ, PT ;  /* 0x000000ff0600720c */ /* 0x000fe20003f06270 */
[C---:B------:R-:W-:Y:S02]  /*4050*/  IMAD R6, R3.reuse, R13, R11 ;  /* 0x0000000d03067224 */ /* 0x040fe400078e020b */
[----:B------:R-:W-:-:S02]  /*4060*/  IMAD R10, R3, R7, R10 ;  /* 0x00000007030a7224 */ /* 0x000fc400078e020a */
[--C-:B------:R-:W-:Y:S01]  /*4070*/  @!P2 IMAD.IADD R22, R22, 0x1, -R3.reuse ;  /* 0x000000011616a824 */ /* 0x100fe200078e0a03 */
[C---:B------:R-:W-:Y:S01]  /*4080*/  ISETP.GT.U32.AND P2, PT, R3.reuse, R6, PT ;  /* 0x000000060300720c */ /* 0x040fe20003f44070 */
[----:B------:R-:W-:Y:S01]  /*4090*/  @!P6 IMAD.IADD R0, R0, 0x1, -R3 ;  /* 0x000000010000e824 */ /* 0x000fe200078e0a03 */
[----:B------:R-:W-:Y:S01]  /*40a0*/  ISETP.GT.U32.AND P6, PT, R3, R10, PT ;  /* 0x0000000a0300720c */ /* 0x000fe20003fc4070 */
[----:B------:R-:W-:-:S04]  /*40b0*/  IMAD.HI.U32 R2, R17, R16, RZ ;  /* 0x0000001011027227 */ /* 0x000fc800078e00ff */
[----:B------:R-:W-:Y:S02]  /*40c0*/  IMAD.MOV R2, RZ, RZ, -R2 ;  /* 0x000000ffff027224 */ /* 0x000fe400078e0a02 */
[----:B------:R-:W-:-:S04]  /*40d0*/  IMAD.HI.U32 R15, R17, R5, RZ ;  /* 0x00000005110f7227 */ /* 0x000fc800078e00ff */
[C---:B------:R-:W-:Y:S02]  /*40e0*/  IMAD R16, R3.reuse, R2, R16 ;  /* 0x0000000203107224 */ /* 0x040fe400078e0210 */
[C---:B------:R-:W-:Y:S02]  /*40f0*/  VIADD R7, R12.reuse, 0x16c ;  /* 0x0000016c0c077836 */ /* 0x040fe40000000000 */
[----:B------:R-:W-:Y:S02]  /*4100*/  VIADD R2, R12, 0x16a ;  /* 0x0000016a0c027836 */ /* 0x000fe40000000000 */
[----:B------:R-:W-:Y:S01]  /*4110*/  IMAD.MOV R4, RZ, RZ, -R15 ;  /* 0x000000ffff047224 */ /* 0x000fe200078e0a0f */
[----:B------:R-:W-:Y:S01]  /*4120*/  IABS R15, R7 ;  /* 0x00000007000f7213 */ /* 0x000fe20000000000 */
[----:B------:R-:W-:Y:S01]  /*4130*/  @!P2 IMAD.IADD R6, R6, 0x1, -R3 ;  /* 0x000000010606a824 */ /* 0x000fe200078e0a03 */
[----:B------:R-:W-:Y:S01]  /*4140*/  IABS R19, R2 ;  /* 0x0000000200137213 */ /* 0x000fe20000000000 */
[----:B0-----:R-:W-:Y:S01]  /*4150*/  IMAD.MOV.U32 R9, RZ, RZ, R21 ;  /* 0x000000ffff097224 */ /* 0x001fe200078e0015 */
[----:B------:R-:W-:Y:S01]  /*4160*/  ISETP.GT.U32.AND P2, PT, R3, R0, PT ;  /* 0x000000000300720c */ /* 0x000fe20003f44070 */
[----:B------:R-:W-:-:S02]  /*4170*/  @!P6 IMAD.IADD R10, R10, 0x1, -R3 ;  /* 0x000000010a0ae824 */ /* 0x000fc400078e0a03 */
[----:B------:R-:W-:Y:S01]  /*4180*/  @!P3 IMAD.MOV R9, RZ, RZ, -R9 ;  /* 0x000000ffff09b224 */ /* 0x000fe200078e0a09 */
[----:B------:R-:W-:Y:S01]  /*4190*/  ISETP.GT.U32.AND P3, PT, R3, R6, PT ;  /* 0x000000060300720c */ /* 0x000fe20003f64070 */
[----:B------:R-:W-:Y:S01]  /*41a0*/  IMAD.HI.U32 R23, R17, R15, RZ ;  /* 0x0000000f11177227 */ /* 0x000fe200078e00ff */
[----:B------:R-:W-:Y:S02]  /*41b0*/  ISETP.GT.U32.AND P6, PT, R3, R10, PT ;  /* 0x0000000a0300720c */ /* 0x000fe40003fc4070 */
[----:B------:R0:W-:Y:S01]  /*41c0*/  STL [R1+0x250], R9 ;  /* 0x0002500901007387 */ /* 0x0001e20000100800 */
[----:B------:R-:W-:-:S04]  /*41d0*/  IMAD.HI.U32 R21, R17, R19, RZ ;  /* 0x0000001311157227 */ /* 0x000fc800078e00ff */
[C---:B------:R-:W-:Y:S02]  /*41e0*/  IMAD R5, R3.reuse, R4, R5 ;  /* 0x0000000403057224 */ /* 0x040fe400078e0205 */
[----:B------:R-:W-:Y:S02]  /*41f0*/  IMAD.MOV R23, RZ, RZ, -R23 ;  /* 0x000000ffff177224 */ /* 0x000fe400078e0a17 */
[----:B------:R-:W-:Y:S02]  /*4200*/  IMAD.MOV R21, RZ, RZ, -R21 ;  /* 0x000000ffff157224 */ /* 0x000fe400078e0a15 */
[----:B0-----:R-:W-:Y:S02]  /*4210*/  IMAD.MOV.U32 R9, RZ, RZ, R22 ;  /* 0x000000ffff097224 */ /* 0x001fe400078e0016 */
[C---:B------:R-:W-:Y:S02]  /*4220*/  IMAD R15, R3.reuse, R23, R15 ;  /* 0x00000017030f7224 */ /* 0x040fe400078e020f */
[----:B------:R-:W-:Y:S01]  /*4230*/  @!P1 IMAD.MOV R9, RZ, RZ, -R9 ;  /* 0x000000ffff099224 */ /* 0x000fe200078e0a09 */
[C---:B------:R-:W-:Y:S01]  /*4240*/  ISETP.GT.U32.AND P1, PT, R3.reuse, R5, PT ;  /* 0x000000050300720c */ /* 0x040fe20003f24070 */
[----:B------:R-:W-:Y:S01]  /*4250*/  @!P2 IMAD.IADD R0, R0, 0x1, -R3 ;  /* 0x000000010000a824 */ /* 0x000fe200078e0a03 */
[C---:B------:R-:W-:Y:S01]  /*4260*/  ISETP.GT.U32.AND P2, PT, R3.reuse, R16, PT ;  /* 0x000000100300720c */ /* 0x040fe20003f44070 */
[C---:B------:R-:W-:Y:S01]  /*4270*/  IMAD R19, R3.reuse, R21, R19 ;  /* 0x0000001503137224 */ /* 0x040fe200078e0213 */
[----:B------:R0:W-:Y:S01]  /*4280*/  STL [R1+0x260], R9 ;  /* 0x0002600901007387 */ /* 0x0001e20000100800 */
[--C-:B------:R-:W-:Y:S01]  /*4290*/  @!P3 IMAD.IADD R6, R6, 0x1, -R3.reuse ;  /* 0x000000010606b824 */ /* 0x100fe200078e0a03 */
[C---:B------:R-:W-:Y:S01]  /*42a0*/  ISETP.GT.U32.AND P3, PT, R3.reuse, R15, PT ;  /* 0x0000000f0300720c */ /* 0x040fe20003f64070 */
[----:B------:R-:W-:Y:S01]  /*42b0*/  @!P6 IMAD.IADD R10, R10, 0x1, -R3 ;  /* 0x000000010a0ae824 */ /* 0x000fe200078e0a03 */
[----:B------:R-:W-:Y:S01]  /*42c0*/  ISETP.GT.U32.AND P6, PT, R3, R19, PT ;  /* 0x000000130300720c */ /* 0x000fe20003fc4070 */
[----:B------:R-:W-:-:S02]  /*42d0*/  VIADD R4, R12, 0x168 ;  /* 0x000001680c047836 */ /* 0x000fc40000000000 */
[----:B------:R-:W-:Y:S02]  /*42e0*/  VIADD R13, R12, 0x166 ;  /* 0x000001660c0d7836 */ /* 0x000fe40000000000 */
[--C-:B------:R-:W-:Y:S01]  /*42f0*/  @!P1 IMAD.IADD R5, R5, 0x1, -R3.reuse ;  /* 0x0000000105059824 */ /* 0x100fe200078e0a03 */
[----:B------:R-:W-:Y:S01]  /*4300*/  IABS R20, R4 ;  /* 0x0000000400147213 */ /* 0x000fe20000000000 */
[--C-:B------:R-:W-:Y:S01]  /*4310*/  @!P2 IMAD.IADD R16, R16, 0x1, -R3.reuse ;  /* 0x000000011010a824 */ /* 0x100fe200078e0a03 */
[----:B------:R-:W-:Y:S01]  /*4320*/  IABS R11, R13 ;  /* 0x0000000d000b7213 */ /* 0x000fe20000000000 */
[----:B------:R-:W-:Y:S01]  /*4330*/  IMAD.MOV.U32 R24, RZ, RZ, R0 ;  /* 0x000000ffff187224 */ /* 0x000fe200078e0000 */
[----:B------:R-:W-:Y:S01]  /*4340*/  ISETP.GE.AND P1, PT, R18, RZ, PT ;  /* 0x000000ff1200720c */ /* 0x000fe20003f26270 */
[----:B0-----:R-:W-:Y:S01]  /*4350*/  IMAD.MOV.U32 R9, RZ, RZ, R6 ;  /* 0x000000ffff097224 */ /* 0x001fe200078e0006 */
[----:B------:R-:W-:Y:S01]  /*4360*/  ISETP.GE.AND P2, PT, R14, RZ, PT ;  /* 0x000000ff0e00720c */ /* 0x000fe20003f46270 */
[--C-:B------:R-:W-:Y:S01]  /*4370*/  @!P3 IMAD.IADD R15, R15, 0x1, -R3.reuse ;  /* 0x000000010f0fb824 */ /* 0x100fe200078e0a03 */
[----:B------:R-:W-:Y:S01]  /*4380*/  ISETP.GT.U32.AND P3, PT, R3, R5, PT ;  /* 0x000000050300720c */ /* 0x000fe20003f64070 */
[----:B------:R-:W-:Y:S01]  /*4390*/  @!P6 IMAD.IADD R19, R19, 0x1, -R3 ;  /* 0x000000011313e824 */ /* 0x000fe200078e0a03 */
[----:B------:R-:W-:Y:S01]  /*43a0*/  ISETP.GT.U32.AND P6, PT, R3, R16, PT ;  /* 0x000000100300720c */ /* 0x000fe20003fc4070 */
[----:B------:R-:W-:-:S04]  /*43b0*/  IMAD.HI.U32 R22, R17, R20, RZ ;  /* 0x0000001411167227 */ /* 0x000fc800078e00ff */
[----:B------:R-:W-:Y:S01]  /*43c0*/  @!P5 IMAD.MOV R24, RZ, RZ, -R24 ;  /* 0x000000ffff18d224 */ /* 0x000fe200078e0a18 */
[C---:B------:R-:W-:Y:S01]  /*43d0*/  ISETP.GT.U32.AND P5, PT, R3.reuse, R15, PT ;  /* 0x0000000f0300720c */ /* 0x040fe20003fa4070 */
[----:B------:R-:W-:Y:S01]  /*43e0*/  @!P4 IMAD.MOV R9, RZ, RZ, -R9 ;  /* 0x000000ffff09c224 */ /* 0x000fe200078e0a09 */
[----:B------:R-:W-:Y:S01]  /*43f0*/  ISETP.GT.U32.AND P4, PT, R3, R19, PT ;  /* 0x000000130300720c */ /* 0x000fe20003f84070 */
[----:B------:R-:W-:Y:S01]  /*4400*/  IMAD.HI.U32 R23, R17, R11, RZ ;  /* 0x0000000b11177227 */ /* 0x000fe200078e00ff */
[----:B------:R-:W-:Y:S03]  /*4410*/  STL [R1+0x264], R24 ;  /* 0x0002641801007387 */ /* 0x000fe60000100800 */
[----:B------:R-:W-:Y:S01]  /*4420*/  IMAD.MOV R22, RZ, RZ, -R22 ;  /* 0x000000ffff167224 */ /* 0x000fe200078e0a16 */
[----:B------:R0:W-:Y:S01]  /*4430*/  STL [R1+0x268], R9 ;  /* 0x0002680901007387 */ /* 0x0001e20000100800 */
[----:B------:R-:W-:-:S02]  /*4440*/  IMAD.MOV R23, RZ, RZ, -R23 ;  /* 0x000000ffff177224 */ /* 0x000fc400078e0a17 */
[C---:B------:R-:W-:Y:S02]  /*4450*/  IMAD R20, R3.reuse, R22, R20 ;  /* 0x0000001603147224 */ /* 0x040fe400078e0214 */
[C---:B------:R-:W-:Y:S02]  /*4460*/  VIADD R18, R12.reuse, 0x164 ;  /* 0x000001640c127836 */ /* 0x040fe40000000000 */
[----:B------:R-:W-:Y:S02]  /*4470*/  IMAD R11, R3, R23, R11 ;  /* 0x00000017030b7224 */ /* 0x000fe400078e020b */
[----:B------:R-:W-:Y:S01]  /*4480*/  @!P3 IMAD.IADD R5, R5, 0x1, -R3 ;  /* 0x000000010505b824 */ /* 0x000fe200078e0a03 */
[----:B------:R-:W-:Y:S01]  /*4490*/  IABS R6, R18 ;  /* 0x0000001200067213 */ /* 0x000fe20000000000 */
[----:B0-----:R-:W-:Y:S01]  /*44a0*/  IMAD.MOV.U32 R9, RZ, RZ, R10 ;  /* 0x000000ffff097224 */ /* 0x001fe200078e000a */
[----:B------:R-:W-:Y:S01]  /*44b0*/  ISETP.GE.AND P3, PT, R7, RZ, PT ;  /* 0x000000ff0700720c */ /* 0x000fe20003f66270 */
[----:B------:R-:W-:-:S02]  /*44c0*/  VIADD R14, R12, 0x162 ;  /* 0x000001620c0e7836 */ /* 0x000fc40000000000 */
[----:B------:R-:W-:Y:S01]  /*44d0*/  @!P0 IMAD.MOV R9, RZ, RZ, -R9 ;  /* 0x000000ffff098224 */ /* 0x000fe200078e0a09 */
[C---:B------:R-:W-:Y:S01]  /*44e0*/  ISETP.GT.U32.AND P0, PT, R3.reuse, R20, PT ;  /* 0x000000140300720c */ /* 0x040fe20003f04070 */
[----:B------:R-:W-:Y:S01]  /*44f0*/  @!P6 IMAD.IADD R16, R16, 0x1, -R3 ;  /* 0x000000011010e824 */ /* 0x000fe200078e0a03 */
[----:B------:R-:W-:Y:S01]  /*4500*/  ISETP.GT.U32.AND P6, PT, R3, R11, PT ;  /* 0x0000000b0300720c */ /* 0x000fe20003fc4070 */
[----:B------:R-:W-:Y:S01]  /*4510*/  IMAD.MOV.U32 R10, RZ, RZ, R5 ;  /* 0x000000ffff0a7224 */ /* 0x000fe200078e0005 */
[----:B------:R0:W-:Y:S01]  /*4520*/  STL [R1+0x288], R9 ;  /* 0x0002880901007387 */ /* 0x0001e20000100800 */
[----:B------:R-:W-:Y:S01]  /*4530*/  IABS R0, R14 ;  /* 0x0000000e00007213 */ /* 0x000fe20000000000 */
[----:B------:R-:W-:-:S04]  /*4540*/  IMAD.HI.U32 R7, R17, R6, RZ ;  /* 0x0000000611077227 */ /* 0x000fc800078e00ff */
[----:B------:R-:W-:Y:S02]  /*4550*/  @!P1 IMAD.MOV R10, RZ, RZ, -R10 ;  /* 0x000000ffff0a9224 */ /* 0x000fe400078e0a0a */
[--C-:B------:R-:W-:Y:S01]  /*4560*/  @!P5 IMAD.IADD R15, R15, 0x1, -R3.reuse ;  /* 0x000000010f0fd824 */ /* 0x100fe200078e0a03 */
[----:B------:R-:W-:Y:S01]  /*4570*/  ISETP.GE.AND P5, PT, R2, RZ, PT ;  /* 0x000000ff0200720c */ /* 0x000fe20003fa6270 */
[----:B0-----:R-:W-:Y:S01]  /*4580*/  IMAD.MOV.U32 R9, RZ, RZ, R16 ;  /* 0x000000ffff097224 */ /* 0x001fe200078e0010 */
[----:B------:R-:W-:Y:S01]  /*4590*/  STL [R1+0x2bc], R10 ;  /* 0x0002bc0a01007387 */ /* 0x000fe20000100800 */
[----:B------:R-:W-:Y:S01]  /*45a0*/  @!P4 IMAD.IADD R19, R19, 0x1, -R3 ;  /* 0x000000011313c824 */ /* 0x000fe200078e0a03 */
[----:B------:R-:W-:Y:S01]  /*45b0*/  ISETP.GE.AND P4, PT, R4, RZ, PT ;  /* 0x000000ff0400720c */ /* 0x000fe20003f86270 */
[----:B------:R-:W-:Y:S02]  /*45c0*/  @!P2 IMAD.MOV R9, RZ, RZ, -R9 ;  /* 0x000000ffff09a224 */ /* 0x000fe400078e0a09 */
[----:B------:R-:W-:-:S03]  /*45d0*/  IMAD.HI.U32 R2, R17, R0, RZ ;  /* 0x0000000011027227 */ /* 0x000fc600078e00ff */
[----:B------:R0:W-:Y:S01]  /*45e0*/  STL [R1+0x2d0], R9 ;  /* 0x0002d00901007387 */ /* 0x0001e20000100800 */
[----:B------:R-:W-:Y:S02]  /*45f0*/  IMAD.MOV R4, RZ, RZ, -R7 ;  /* 0x000000ffff047224 */ /* 0x000fe400078e0a07 */
[--C-:B------:R-:W-:Y:S01]  /*4600*/  @!P0 IMAD.IADD R20, R20, 0x1, -R3.reuse ;  /* 0x0000000114148824 */ /* 0x100fe200078e0a03 */
[----:B------:R-:W-:Y:S01]  /*4610*/  ISETP.GE.AND P0, PT, R13, RZ, PT ;  /* 0x000000ff0d00720c */ /* 0x000fe20003f06270 */
[----:B------:R-:W-:Y:S02]  /*4620*/  IMAD.MOV R2, RZ, RZ, -R2 ;  /* 0x000000ffff027224 */ /* 0x000fe400078e0a02 */
[C---:B------:R-:W-:Y:S01]  /*4630*/  IMAD R5, R3.reuse, R4, R6 ;  /* 0x0000000403057224 */ /* 0x040fe200078e0206 */
[----:B------:R-:W-:Y:S01]  /*4640*/  ISETP.GT.U32.AND P1, PT, R3, R20, PT ;  /* 0x000000140300720c */ /* 0x000fe20003f24070 */
[----:B------:R-:W-:Y:S01]  /*4650*/  @!P6 IMAD.IADD R11, R11, 0x1, -R3 ;  /* 0x000000010b0be824 */ /* 0x000fe200078e0a03 */
[----:B------:R-:W-:Y:S01]  /*4660*/  ISETP.GE.AND P6, PT, R18, RZ, PT ;  /* 0x000000ff1200720c */ /* 0x000fe20003fc6270 */
[----:B0-----:R-:W-:-:S02]  /*4670*/  IMAD.MOV.U32 R9, RZ, RZ, R15 ;  /* 0x000000ffff097224 */ /* 0x001fc400078e000f */
[C---:B------:R-:W-:Y:S01]  /*4680*/  IMAD R2, R3.reuse, R2, R0 ;  /* 0x0000000203027224 */ /* 0x040fe200078e0200 */
[C---:B------:R-:W-:Y:S01]  /*4690*/  ISETP.GT.U32.AND P2, PT, R3.reuse, R11, PT ;  /* 0x0000000b0300720c */ /* 0x040fe20003f44070 */
[----:B------:R-:W-:Y:S02]  /*46a0*/  IMAD.MOV.U32 R7, RZ, RZ, R19 ;  /* 0x000000ffff077224 */ /* 0x000fe400078e0013 */
[----:B------:R-:W-:Y:S01]  /*46b0*/  @!P3 IMAD.MOV R9, RZ, RZ, -R9 ;  /* 0x000000ffff09b224 */ /* 0x000fe200078e0a09 */
[C---:B------:R-:W-:Y:S01]  /*46c0*/  ISETP.GT.U32.AND P3, PT, R3.reuse, R5, PT ;  /* 0x000000050300720c */ /* 0x040fe20003f64070 */
[----:B------:R-:W-:Y:S01]  /*46d0*/  @!P5 IMAD.MOV R7, RZ, RZ, -R7 ;  /* 0x000000ffff07d224 */ /* 0x000fe200078e0a07 */
[----:B------:R-:W-:Y:S01]  /*46e0*/  ISETP.GT.U32.AND P5, PT, R3, R2, PT ;  /* 0x000000020300720c */ /* 0x000fe20003fa4070 */
[C---:B------:R-:W-:Y:S01]  /*46f0*/  VIADD R0, R12.reuse, 0x15e ;  /* 0x0000015e0c007836 */ /* 0x040fe20000000000 */
[----:B------:R-:W-:Y:S01]  /*4700*/  STL [R1+0x2d4], R9 ;  /* 0x0002d40901007387 */ /* 0x000fe20000100800 */
[----:B------:R-:W-:-:S02]  /*4710*/  VIADD R4, R12, 0x160 ;  /* 0x000001600c047836 */ /* 0x000fc40000000000 */
[--C-:B------:R-:W-:Y:S01]  /*4720*/  @!P1 IMAD.IADD R20, R20, 0x1, -R3.reuse ;  /* 0x0000000114149824 */ /* 0x100fe200078e0a03 */
[----:B------:R-:W-:Y:S01]  /*4730*/  ISETP.GE.AND P1, PT, R14, RZ, PT ;  /* 0x000000ff0e00720c */ /* 0x000fe20003f26270 */
[--C-:B------:R-:W-:Y:S01]  /*4740*/  @!P2 IMAD.IADD R11, R11, 0x1, -R3.reuse ;  /* 0x000000010b0ba824 */ /* 0x100fe200078e0a03 */
[----:B------:R-:W-:Y:S01]  /*4750*/  IABS R6, R0 ;  /* 0x0000000000067213 */ /* 0x000fe20000000000 */
[----:B------:R0:W-:Y:S01]  /*4760*/  STL [R1+0x294], R7 ;  /* 0x0002940701007387 */ /* 0x0001e20000100800 */
[----:B------:R-:W-:Y:S01]  /*4770*/  IABS R14, R4 ;  /* 0x00000004000e7213 */ /* 0x000fe20000000000 */
[--C-:B------:R-:W-:Y:S01]  /*4780*/  @!P3 IMAD.IADD R5, R5, 0x1, -R3.reuse ;  /* 0x000000010505b824 */ /* 0x100fe200078e0a03 */
[----:B------:R-:W-:Y:S01]  /*4790*/  ISETP.GE.AND P2, PT, R4, RZ, PT ;  /* 0x000000ff0400720c */ /* 0x000fe20003f46270 */
[----:B------:R-:W-:Y:S01]  /*47a0*/  @!P5 IMAD.IADD R2, R2, 0x1, -R3 ;  /* 0x000000010202d824 */ /* 0x000fe200078e0a03 */
[----:B------:R-:W-:Y:S01]  /*47b0*/  ISETP.GE.AND P3, PT, R0, RZ, PT ;  /* 0x000000ff0000720c */ /* 0x000fe20003f66270 */
[----:B------:R-:W-:Y:S01]  /*47c0*/  IMAD.MOV.U32 R4, RZ, RZ, R6 ;  /* 0x000000ffff047224 */ /* 0x000fe200078e0006 */
[----:B------:R-:W-:Y:S01]  /*47d0*/  ISETP.GT.U32.AND P5, PT, R3, R5, PT ;  /* 0x000000050300720c */ /* 0x000fe20003fa4070 */
[----:B------:R-:W-:-:S04]  /*47e0*/  IMAD.HI.U32 R6, R17, R14, RZ ;  /* 0x0000000e11067227 */ /* 0x000fc800078e00ff */
[----:B------:R-:W-:Y:S02]  /*47f0*/  IMAD.MOV R6, RZ, RZ, -R6 ;  /* 0x000000ffff067224 */ /* 0x000fe400078e0a06 */
[----:B0-----:R-:W-:Y:S02]  /*4800*/  IMAD.MOV.U32 R7, RZ, RZ, R20 ;  /* 0x000000ffff077224 */ /* 0x001fe400078e0014 */
[----:B------:R-:W-:Y:S02]  /*4810*/  IMAD R14, R3, R6, R14 ;  /* 0x00000006030e7224 */ /* 0x000fe400078e020e */
[----:B------:R-:W-:-:S04]  /*4820*/  IMAD.HI.U32 R0, R17, R4, RZ ;  /* 0x0000000411007227 */ /* 0x000fc800078e00ff */
[----:B------:R-:W-:Y:S01]  /*4830*/  @!P5 IMAD.IADD R5, R5, 0x1, -R3 ;  /* 0x000000010505d824 */ /* 0x000fe200078e0a03 */
[C---:B------:R-:W-:Y:S01]  /*4840*/  ISETP.GT.U32.AND P5, PT, R3.reuse, R14, PT ;  /* 0x0000000e0300720c */ /* 0x040fe20003fa4070 */
[----:B------:R-:W-:Y:S01]  /*4850*/  @!P4 IMAD.MOV R7, RZ, RZ, -R7 ;  /* 0x000000ffff07c224 */ /* 0x000fe200078e0a07 */
[C---:B------:R-:W-:Y:S01]  /*4860*/  ISETP.GT.U32.AND P4, PT, R3.reuse, R2, PT ;  /* 0x000000020300720c */ /* 0x040fe20003f84070 */
[----:B------:R-:W-:Y:S02]  /*4870*/  IMAD.MOV R0, RZ, RZ, -R0 ;  /* 0x000000ffff007224 */ /* 0x000fe400078e0a00 */
[----:B------:R-:W-:Y:S01]  /*4880*/  IMAD.MOV.U32 R10, RZ, RZ, R5 ;  /* 0x000000ffff0a7224 */ /* 0x000fe200078e0005 */
[----:B------:R0:W-:Y:S01]  /*4890*/  STL [R1+0x2d8], R7 ;  /* 0x0002d80701007387 */ /* 0x0001e20000100800 */
[----:B------:R-:W-:Y:S02]  /*48a0*/  IMAD R4, R3, R0, R4 ;  /* 0x0000000003047224 */ /* 0x000fe400078e0204 */
[----:B------:R-:W-:-:S02]  /*48b0*/  VIADD R13, R12, 0x15c ;  /* 0x0000015c0c0d7836 */ /* 0x000fc40000000000 */
[----:B------:R-:W-:Y:S01]  /*48c0*/  @!P6 IMAD.MOV R10, RZ, RZ, -R10 ;  /* 0x000000ffff0ae224 */ /* 0x000fe200078e0a0a */
[C---:B------:R-:W-:Y:S01]  /*48d0*/  ISETP.GT.U32.AND P6, PT, R3.reuse, R4, PT ;  /* 0x000000040300720c */ /* 0x040fe20003fc4070 */
[--C-:B------:R-:W-:Y:S02]  /*48e0*/  @!P5 IMAD.IADD R14, R14, 0x1, -R3.reuse ;  /* 0x000000010e0ed824 */ /* 0x100fe400078e0a03 */
[----:B------:R-:W-:Y:S02]  /*48f0*/  @!P4 IMAD.IADD R2, R2, 0x1, -R3 ;  /* 0x000000010202c824 */ /* 0x000fe400078e0a03 */
[----:B0-----:R-:W-:Y:S01]  /*4900*/  IMAD.MOV.U32 R7, RZ, RZ, R11 ;  /* 0x000000ffff077224 */ /* 0x001fe200078e000b */
[----:B------:R-:W-:Y:S01]  /*4910*/  ISETP.GT.U32.AND P5, PT, R3, R14, PT ;  /* 0x0000000e0300720c */ /* 0x000fe20003fa4070 */
[C---:B------:R-:W-:Y:S02]  /*4920*/  VIADD R11, R12.reuse, 0x158 ;  /* 0x000001580c0b7836 */ /* 0x040fe40000000000 */
[----:B------:R-:W-:Y:S01]  /*4930*/  @!P0 IMAD.MOV R7, RZ, RZ, -R7 ;  /* 0x000000ffff078224 */ /* 0x000fe200078e0a07 */
[----:B------:R-:W-:Y:S01]  /*4940*/  ISETP.GE.AND P0, PT, R13, RZ, PT ;  /* 0x000000ff0d00720c */ /* 0x000fe20003f06270 */
[----:B------:R-:W-:Y:S01]  /*4950*/  IMAD.MOV.U32 R9, RZ, RZ, R2 ;  /* 0x000000ffff097224 */ /* 0x000fe200078e0002 */
[----:B------:R-:W-:Y:S01]  /*4960*/  IABS R13, R13 ;  /* 0x0000000d000d7213 */ /* 0x000fe20000000000 */
[----:B------:R-:W-:Y:S01]  /*4970*/  VIADD R0, R12, 0x156 ;  /* 0x000001560c007836 */ /* 0x000fe20000000000 */
[----:B------:R0:W-:Y:S01]  /*4980*/  STL [R1+0x2dc], R7 ;  /* 0x0002dc0701007387 */ /* 0x0001e20000100800 */
[----:B------:R-:W-:Y:S01]  /*4990*/  @!P1 IMAD.MOV R9, RZ, RZ, -R9 ;  /* 0x000000ffff099224 */ /* 0x000fe200078e0a09 */
[----:B------:R-:W-:Y:S01]  /*49a0*/  ISETP.GE.AND P1, PT, R11, RZ, PT ;  /* 0x000000ff0b00720c */ /* 0x000fe20003f26270 */
[----:B------:R-:W-:Y:S01]  /*49b0*/  IMAD.HI.U32 R6, R17, R13, RZ ;  /* 0x0000000d11067227 */ /* 0x000fe200078e00ff */
[----:B------:R-:W-:Y:S01]  /*49c0*/  IABS R11, R11 ;  /* 0x0000000b000b7213 */ /* 0x000fe20000000000 */
[----:B------:R1:W-:Y:S02]  /*49d0*/  STL [R1+0x2e8], R10 ;  /* 0x0002e80a01007387 */ /* 0x0003e40000100800 */
[----:B------:R-:W-:-:S02]  /*49e0*/  IMAD.MOV R5, RZ, RZ, -R6 ;  /* 0x000000ffff057224 */ /* 0x000fc400078e0a06 */
[----:B------:R-:W-:Y:S01]  /*49f0*/  @!P6 IMAD.IADD R4, R4, 0x1, -R3 ;  /* 0x000000010404e824 */ /* 0x000fe200078e0a03 */
[----:B------:R2:W-:Y:S01]  /*4a00*/  STL [R1+0x2ec], R9 ;  /* 0x0002ec0901007387 */ /* 0x0005e20000100800 */
[----:B0-----:R-:W-:Y:S02]  /*4a10*/  VIADD R7, R12, 0x15a ;  /* 0x0000015a0c077836 */ /* 0x001fe40000000000 */
[C---:B------:R-:W-:Y:S01]  /*4a20*/  IMAD R13, R3.reuse, R5, R13 ;  /* 0x00000005030d7224 */ /* 0x040fe200078e020d */
[----:B------:R-:W-:Y:S01]  /*4a30*/  ISETP.GT.U32.AND P6, PT, R3, R4, PT ;  /* 0x000000040300720c */ /* 0x000fe20003fc4070 */
[----:B------:R-:W-:Y:S01]  /*4a40*/  IMAD.HI.U32 R5, R17, R11, RZ ;  /* 0x0000000b11057227 */ /* 0x000fe200078e00ff */
[----:B------:R-:W-:Y:S02]  /*4a50*/  ISETP.GE.AND P4, PT, R7, RZ, PT ;  /* 0x000000ff0700720c */ /* 0x000fe40003f86270 */
[----:B------:R-:W-:Y:S01]  /*4a60*/  IABS R7, R7 ;  /* 0x0000000700077213 */ /* 0x000fe20000000000 */
[----:B------:R-:W-:Y:S01]  /*4a70*/  @!P5 IMAD.IADD R14, R14, 0x1, -R3 ;  /* 0x000000010e0ed824 */ /* 0x000fe200078e0a03 */
[----:B-1----:R-:W-:Y:S01]  /*4a80*/  IABS R10, R0 ;  /* 0x00000000000a7213 */ /* 0x002fe20000000000 */
[----:B------:R-:W-:Y:S01]  /*4a90*/  IMAD.MOV R5, RZ, RZ, -R5 ;  /* 0x000000ffff057224 */ /* 0x000fe200078e0a05 */
[----:B------:R-:W-:Y:S01]  /*4aa0*/  ISETP.GT.U32.AND P5, PT, R3, R13, PT ;  /* 0x0000000d0300720c */ /* 0x000fe20003fa4070 */
[----:B------:R-:W-:-:S04]  /*4ab0*/  IMAD.HI.U32 R2, R17, R7, RZ ;  /* 0x0000000711027227 */ /* 0x000fc800078e00ff */
[----:B------:R-:W-:-:S04]  /*4ac0*/  IMAD.HI.U32 R6, R17, R10, RZ ;  /* 0x0000000a11067227 */ /* 0x000fc800078e00ff */
[----:B------:R-:W-:Y:S02]  /*4ad0*/  IMAD.MOV R2, RZ, RZ, -R2 ;  /* 0x000000ffff027224 */ /* 0x000fe400078e0a02 */
[----:B------:R-:W-:Y:S02]  /*4ae0*/  IMAD.MOV R6, RZ, RZ, -R6 ;  /* 0x000000ffff067224 */ /* 0x000fe400078e0a06 */
[C---:B------:R-:W-:Y:S02]  /*4af0*/  IMAD R11, R3.reuse, R5, R11 ;  /* 0x00000005030b7224 */ /* 0x040fe400078e020b */
[C---:B------:R-:W-:Y:S02]  /*4b00*/  IMAD R7, R3.reuse, R2, R7 ;  /* 0x0000000203077224 */ /* 0x040fe400078e0207 */
[----:B--2---:R-:W-:Y:S02]  /*4b10*/  IMAD.MOV.U32 R9, RZ, RZ, R14 ;  /* 0x000000ffff097224 */ /* 0x004fe400078e000e */
[----:B------:R-:W-:-:S02]  /*4b20*/  IMAD R10, R3, R6, R10 ;  /* 0x00000006030a7224 */ /* 0x000fc400078e020a */
[----:B------:R-:W-:Y:S01]  /*4b30*/  @!P6 IMAD.IADD R4, R4, 0x1, -R3 ;  /* 0x000000010404e824 */ /* 0x000fe200078e0a03 */
[C---:B------:R-:W-:Y:S01]  /*4b40*/  ISETP.GT.U32.AND P6, PT, R3.reuse, R11, PT ;  /* 0x0000000b0300720c */ /* 0x040fe20003fc4070 */
[----:B------:R-:W-:Y:S01]  /*4b50*/  @!P2 IMAD.MOV R9, RZ, RZ, -R9 ;  /* 0x000000ffff09a224 */ /* 0x000fe200078e0a09 */
[----:B------:R-:W-:Y:S01]  /*4b60*/  ISETP.GT.U32.AND P2, PT, R3, R7, PT ;  /* 0x000000070300720c */ /* 0x000fe20003f44070 */
[----:B------:R-:W-:Y:S01]  /*4b70*/  @!P5 IMAD.IADD R13, R13, 0x1, -R3 ;  /* 0x000000010d0dd824 */ /* 0x000fe200078e0a03 */
[----:B------:R-:W-:Y:S01]  /*4b80*/  ISETP.GT.U32.AND P5, PT, R3, R10, PT ;  /* 0x0000000a0300720c */ /* 0x000fe20003fa4070 */
[C---:B------:R-:W-:Y:S01]  /*4b90*/  VIADD R20, R12.reuse, 0x154 ;  /* 0x000001540c147836 */ /* 0x040fe20000000000 */
[----:B------:R0:W-:Y:S01]  /*4ba0*/  STL [R1+0x318], R9 ;  /* 0x0003180901007387 */ /* 0x0001e20000100800 */
[C---:B------:R-:W-:Y:S02]  /*4bb0*/  VIADD R16, R12.reuse, 0x152 ;  /* 0x000001520c107836 */ /* 0x040fe40000000000 */
[----:B------:R-:W-:Y:S01]  /*4bc0*/  VIADD R6, R12, 0x150 ;  /* 0x000001500c067836 */ /* 0x000fe20000000000 */
[----:B------:R-:W-:-:S02]  /*4bd0*/  IABS R2, R20 ;  /* 0x0000001400027213 */ /* 0x000fc40000000000 */
[----:B------:R-:W-:Y:S01]  /*4be0*/  IABS R15, R16 ;  /* 0x00000010000f7213 */ /* 0x000fe20000000000 */
[--C-:B------:R-:W-:Y:S01]  /*4bf0*/  @!P6 IMAD.IADD R11, R11, 0x1, -R3.reuse ;  /* 0x000000010b0be824 */ /* 0x100fe200078e0a03 */
[----:B------:R-:W-:Y:S01]  /*4c00*/  IABS R19, R6 ;  /* 0x0000000600137213 */ /* 0x000fe20000000000 */
[--C-:B------:R-:W-:Y:S01]  /*4c10*/  @!P2 IMAD.IADD R7, R7, 0x1, -R3.reuse ;  /* 0x000000010707a824 */ /* 0x100fe200078e0a03 */
[C---:B------:R-:W-:Y:S01]  /*4c20*/  ISETP.GT.U32.AND P2, PT, R3.reuse, R13, PT ;  /* 0x0000000d0300720c */ /* 0x040fe20003f44070 */
[----:B------:R-:W-:Y:S01]  /*4c30*/  @!P5 IMAD.IADD R10, R10, 0x1, -R3 ;  /* 0x000000010a0ad824 */ /* 0x000fe200078e0a03 */
[C---:B------:R-:W-:Y:S01]  /*4c40*/  ISETP.GT.U32.AND P5, PT, R3.reuse, R11, PT ;  /* 0x0000000b0300720c */ /* 0x040fe20003fa4070 */
[----:B0-----:R-:W-:Y:S01]  /*4c50*/  IMAD.MOV.U32 R9, RZ, RZ, R4 ;  /* 0x000000ffff097224 */ /* 0x001fe200078e0004 */
[----:B------:R-:W-:Y:S01]  /*4c60*/  ISETP.GT.U32.AND P6, PT, R3, R7, PT ;  /* 0x000000070300720c */ /* 0x000fe20003fc4070 */
[----:B------:R-:W-:-:S04]  /*4c70*/  IMAD.HI.U32 R5, R17, R2, RZ ;  /* 0x0000000211057227 */ /* 0x000fc800078e00ff */
[----:B------:R-:W-:-:S04]  /*4c80*/  IMAD.HI.U32 R4, R17, R15, RZ ;  /* 0x0000000f11047227 */ /* 0x000fc800078e00ff */
[----:B------:R-:W-:Y:S02]  /*4c90*/  IMAD.MOV R5, RZ, RZ, -R5 ;  /* 0x000000ffff057224 */ /* 0x000fe400078e0a05 */
[----:B------:R-:W-:Y:S02]  /*4ca0*/  IMAD.MOV R4, RZ, RZ, -R4 ;  /* 0x000000ffff047224 */ /* 0x000fe400078e0a04 */
[----:B------:R-:W-:Y:S01]  /*4cb0*/  @!P3 IMAD.MOV R9, RZ, RZ, -R9 ;  /* 0x000000ffff09b224 */ /* 0x000fe200078e0a09 */
[C---:B------:R-:W-:Y:S01]  /*4cc0*/  ISETP.GT.U32.AND P3, PT, R3.reuse, R10, PT ;  /* 0x0000000a0300720c */ /* 0x040fe20003f64070 */
[C---:B------:R-:W-:Y:S02]  /*4cd0*/  IMAD R2, R3.reuse, R5, R2 ;  /* 0x0000000503027224 */ /* 0x040fe400078e0202 */
[----:B------:R-:W-:Y:S01]  /*4ce0*/  IMAD R15, R3, R4, R15 ;  /* 0x00000004030f7224 */ /* 0x000fe200078e020f */
[----:B------:R0:W-:Y:S01]  /*4cf0*/  STL [R1+0x2f0], R9 ;  /* 0x0002f00901007387 */ /* 0x0001e20000100800 */
[--C-:B------:R-:W-:Y:S01]  /*4d00*/  @!P2 IMAD.IADD R13, R13, 0x1, -R3.reuse ;  /* 0x000000010d0da824 */ /* 0x100fe200078e0a03 */
[----:B------:R-:W-:Y:S01]  /*4d10*/  ISETP.GT.U32.AND P2, PT, R3, R2, PT ;  /* 0x000000020300720c */ /* 0x000fe20003f44070 */
[----:B------:R-:W-:Y:S01]  /*4d20*/  @!P5 IMAD.IADD R11, R11, 0x1, -R3 ;  /* 0x000000010b0bd824 */ /* 0x000fe200078e0a03 */
[----:B------:R-:W-:Y:S01]  /*4d30*/  ISETP.GT.U32.AND P5, PT, R3, R15, PT ;  /* 0x0000000f0300720c */ /* 0x000fe20003fa4070 */
[----:B------:R-:W-:-:S02]  /*4d40*/  VIADD R4, R12, 0x14c ;  /* 0x0000014c0c047836 */ /* 0x000fc40000000000 */
[----:B------:R-:W-:Y:S02]  /*4d50*/  VIADD R5, R12, 0x14e ;  /* 0x0000014e0c057836 */ /* 0x000fe40000000000 */
[--C-:B------:R-:W-:Y:S01]  /*4d60*/  @!P3 IMAD.IADD R10, R10, 0x1, -R3.reuse ;  /* 0x000000010a0ab824 */ /* 0x100fe200078e0a03 */
[----:B------:R-:W-:Y:S01]  /*4d70*/  ISETP.GE.AND P3, PT, R20, RZ, PT ;  /* 0x000000ff1400720c */ /* 0x000fe20003f66270 */
[--C-:B------:R-:W-:Y:S01]  /*4d80*/  @!P6 IMAD.IADD R7, R7, 0x1, -R3.reuse ;  /* 0x000000010707e824 */ /* 0x100fe200078e0a03 */
[----:B------:R-:W-:Y:S01]  /*4d90*/  IABS R20, R4 ;  /* 0x0000000400147213 */ /* 0x000fe20000000000 */
[----:B------:R-:W-:Y:S01]  /*4da0*/  IMAD.HI.U32 R14, R17, R19, RZ ;  /* 0x00000013110e7227 */ /* 0x000fe200078e00ff */
[----:B------:R-:W-:Y:S02]  /*4db0*/  IABS R18, R5 ;  /* 0x0000000500127213 */ /* 0x000fe40000000000 */
[----:B------:R-:W-:Y:S01]  /*4dc0*/  ISETP.GE.AND P6, PT, R0, RZ, PT ;  /* 0x000000ff0000720c */ /* 0x000fe20003fc6270 */
[--C-:B------:R-:W-:Y:S01]  /*4dd0*/  @!P2 IMAD.IADD R2, R2, 0x1, -R3.reuse ;  /* 0x000000010202a824 */ /* 0x100fe200078e0a03 */
[----:B------:R-:W-:Y:S01]  /*4de0*/  ISETP.GE.AND P2, PT, R16, RZ, PT ;  /* 0x000000ff1000720c */ /* 0x000fe20003f46270 */
[----:B------:R-:W-:-:S02]  /*4df0*/  @!P5 IMAD.IADD R15, R15, 0x1, -R3 ;  /* 0x000000010f0fd824 */ /* 0x000fc400078e0a03 */
[----:B------:R-:W-:Y:S02]  /*4e00*/  IMAD.MOV.U32 R16, RZ, RZ, R20 ;  /* 0x000000ffff107224 */ /* 0x000fe400078e0014 */
[----:B------:R-:W-:Y:S01]  /*4e10*/  IMAD.MOV.U32 R21, RZ, RZ, R13 ;  /* 0x000000ffff157224 */ /* 0x000fe200078e000d */
[----:B------:R-:W-:Y:S01]  /*4e20*/  ISETP.GT.U32.AND P5, PT, R3, R15, PT ;  /* 0x0000000f0300720c */ /* 0x000fe20003fa4070 */
[----:B------:R-:W-:-:S04]  /*4e30*/  IMAD.HI.U32 R13, R17, R16, RZ ;  /* 0x00000010110d7227 */ /* 0x000fc800078e00ff */
[----:B------:R-:W-:Y:S02]  /*4e40*/  IMAD.MOV R14, RZ, RZ, -R14 ;  /* 0x000000ffff0e7224 */ /* 0x000fe400078e0a0e */
[----:B0-----:R-:W-:Y:S02]  /*4e50*/  IMAD.MOV.U32 R9, RZ, RZ, R7 ;  /* 0x000000ffff097224 */ /* 0x001fe400078e0007 */
[----:B------:R-:W-:Y:S01]  /*4e60*/  @!P0 IMAD.MOV R21, RZ, RZ, -R21 ;  /* 0x000000ffff158224 */ /* 0x000fe200078e0a15 */
[C---:B------:R-:W-:Y:S01]  /*4e70*/  ISETP.GT.U32.AND P0, PT, R3.reuse, R2, PT ;  /* 0x000000020300720c */ /* 0x040fe20003f04070 */
[----:B------:R-:W-:Y:S02]  /*4e80*/  IMAD.MOV R7, RZ, RZ, -R13 ;  /* 0x000000ffff077224 */ /* 0x000fe400078e0a0d */
[C---:B------:R-:W-:Y:S01]  /*4e90*/  IMAD R19, R3.reuse, R14, R19 ;  /* 0x0000000e03137224 */ /* 0x040fe200078e0213 */
[----:B------:R-:W-:Y:S01]  /*4ea0*/  STL [R1+0x2f4], R21 ;  /* 0x0002f41501007387 */ /* 0x000fe20000100800 */
[----:B------:R-:W-:-:S02]  /*4eb0*/  IMAD R16, R3, R7, R16 ;  /* 0x0000000703107224 */ /* 0x000fc400078e0210 */
[----:B------:R-:W-:-:S04]  /*4ec0*/  IMAD.HI.U32 R0, R17, R18, RZ ;  /* 0x0000001211007227 */ /* 0x000fc800078e00ff */
[----:B------:R-:W-:Y:S01]  /*4ed0*/  @!P4 IMAD.MOV R9, RZ, RZ, -R9 ;  /* 0x000000ffff09c224 */ /* 0x000fe200078e0a09 */
[----:B------:R-:W-:Y:S01]  /*4ee0*/  ISETP.GT.U32.AND P4, PT, R3, R19, PT ;  /* 0x000000130300720c */ /* 0x000fe20003f84070 */
[--C-:B------:R-:W-:Y:S01]  /*4ef0*/  @!P5 IMAD.IADD R15, R15, 0x1, -R3.reuse ;  /* 0x000000010f0fd824 */ /* 0x100fe200078e0a03 */
[----:B------:R-:W-:Y:S01]  /*4f00*/  ISETP.GT.U32.AND P5, PT, R3, R16, PT ;  /* 0x000000100300720c */ /* 0x000fe20003fa4070 */
[----:B------:R-:W-:Y:S01]  /*4f10*/  IMAD.MOV R0, RZ, RZ, -R0 ;  /* 0x000000ffff007224 */ /* 0x000fe200078e0a00 */
[----:B------:R0:W-:Y:S01]  /*4f20*/  STL [R1+0x2f8], R9 ;  /* 0x0002f80901007387 */ /* 0x0001e20000100800 */
[----:B------:R-:W-:Y:S01]  /*4f30*/  @!P0 IMAD.IADD R2, R2, 0x1, -R3 ;  /* 0x0000000102028824 */ /* 0x000fe200078e0a03 */
[----:B------:R-:W-:Y:S01]  /*4f40*/  ISETP.GE.AND P0, PT, R5, RZ, PT ;  /* 0x000000ff0500720c */ /* 0x000fe20003f06270 */
[----:B------:R-:W-:Y:S02]  /*4f50*/  IMAD R18, R3, R0, R18 ;  /* 0x0000000003127224 */ /* 0x000fe400078e0212 */
[----:B------:R-:W-:Y:S01]  /*4f60*/  @!P1 IMAD.MOV R11, RZ, RZ, -R11 ;  /* 0x000000ffff0b9224 */ /* 0x000fe200078e0a0b */
[----:B------:R-:W-:Y:S01]  /*4f70*/  ISETP.GE.AND P1, PT, R6, RZ, PT ;  /* 0x000000ff0600720c */ /* 0x000fe20003f26270 */
[----:B------:R-:W-:-:S02]  /*4f80*/  VIADD R5, R12, 0x148 ;  /* 0x000001480c057836 */ /* 0x000fc40000000000 */
[----:B------:R-:W-:Y:S01]  /*4f90*/  IMAD.MOV.U32 R6, RZ, RZ, R2 ;  /* 0x000000ffff067224 */ /* 0x000fe200078e0002 */
[----:B------:R-:W-:Y:S01]  /*4fa0*/  STL [R1+0x2fc], R11 ;  /* 0x0002fc0b01007387 */ /* 0x000fe20000100800 */
[----:B0-----:R-:W-:Y:S02]  /*4fb0*/  IMAD.MOV.U32 R9, RZ, RZ, R10 ;  /* 0x000000ffff097224 */ /* 0x001fe400078e000a */
[----:B------:R-:W-:Y:S01]  /*4fc0*/  @!P4 IMAD.IADD R19, R19, 0x1, -R3 ;  /* 0x000000011313c824 */ /* 0x000fe200078e0a03 */
[----:B------:R-:W-:Y:S01]  /*4fd0*/  ISETP.GE.AND P4, PT, R4, RZ, PT ;  /* 0x000000ff0400720c */ /* 0x000fe20003f86270 */
[----:B------:R-:W-:Y:S01]  /*4fe0*/  @!P6 IMAD.MOV R9, RZ, RZ, -R9 ;  /* 0x000000ffff09e224 */ /* 0x000fe200078e0a09 */
[----:B------:R-:W-:Y:S01]  /*4ff0*/  ISETP.GT.U32.AND P6, PT, R3, R18, PT ;  /* 0x000000120300720c */ /* 0x000fe20003fc4070 */
[----:B------:R-:W-:Y:S01]  /*5000*/  @!P3 IMAD.MOV R6, RZ, RZ, -R6 ;  /* 0x000000ffff06b224 */ /* 0x000fe200078e0a06 */
[----:B------:R-:W-:Y:S01]  /*5010*/  IABS R4, R5 ;  /* 0x0000000500047213 */ /* 0x000fe20000000000 */
[----:B------:R-:W-:Y:S01]  /*5020*/  @!P5 IMAD.IADD R16, R16, 0x1, -R3 ;  /* 0x000000011010d824 */ /* 0x000fe200078e0a03 */
[----:B------:R-:W-:Y:S01]  /*5030*/  STL [R1+0x314], R9 ;  /* 0x0003140901007387 */ /* 0x000fe20000100800 */
[----:B------:R-:W-:-:S02]  /*5040*/  VIADD R0, R12, 0x14a ;  /* 0x0000014a0c007836 */ /* 0x000fc40000000000 */
[C---:B------:R-:W-:Y:S01]  /*5050*/  VIADD R10, R12.reuse, 0x146 ;  /* 0x000001460c0a7836 */ /* 0x040fe20000000000 */
[----:B------:R0:W-:Y:S01]  /*5060*/  STL [R1+0x350], R6 ;  /* 0x0003500601007387 */ /* 0x0001e20000100800 */
[C---:B------:R-:W-:Y:S01]  /*5070*/  ISETP.GT.U32.AND P5, PT, R3.reuse, R16, PT ;  /* 0x000000100300720c */ /* 0x040fe20003fa4070 */
[----:B------:R-:W-:Y:S01]  /*5080*/  IMAD.MOV.U32 R21, RZ, RZ, R15 ;  /* 0x000000ffff157224 */ /* 0x000fe200078e000f */
[----:B------:R-:W-:Y:S01]  /*5090*/  IABS R13, R0 ;  /* 0x00000000000d7213 */ /* 0x000fe20000000000 */
[----:B------:R-:W-:Y:S01]  /*50a0*/  VIADD R2, R12, 0x144 ;  /* 0x000001440c027836 */ /* 0x000fe20000000000 */
[----:B------:R-:W-:Y:S01]  /*50b0*/  IABS R14, R10 ;  /* 0x0000000a000e7213 */ /* 0x000fe20000000000 */
[----:B------:R-:W-:Y:S01]  /*50c0*/  @!P6 IMAD.IADD R18, R18, 0x1, -R3 ;  /* 0x000000011212e824 */ /* 0x000fe200078e0a03 */
[----:B------:R-:W-:Y:S01]  /*50d0*/  ISETP.GT.U32.AND P6, PT, R3, R19, PT ;  /* 0x000000130300720c */ /* 0x000fe20003fc4070 */
[----:B------:R-:W-:-:S03]  /*50e0*/  IMAD.HI.U32 R7, R17, R13, RZ ;  /* 0x0000000d11077227 */ /* 0x000fc600078e00ff */
[----:B------:R-:W-:Y:S01]  /*50f0*/  ISETP.GT.U32.AND P3, PT, R3, R18, PT ;  /* 0x000000120300720c */ /* 0x000fe20003f64070 */
[----:B0-----:R-:W-:-:S04]  /*5100*/  IMAD.HI.U32 R6, R17, R4, RZ ;  /* 0x0000000411067227 */ /* 0x001fc800078e00ff */
[----:B------:R-:W-:Y:S02]  /*5110*/  IMAD.MOV R6, RZ, RZ, -R6 ;  /* 0x000000ffff067224 */ /* 0x000fe400078e0a06 */
[----:B------:R-:W-:Y:S02]  /*5120*/  IMAD.MOV R7, RZ, RZ, -R7 ;  /* 0x000000ffff077224 */ /* 0x000fe400078e0a07 */
[C---:B------:R-:W-:Y:S02]  /*5130*/  IMAD R4, R3.reuse, R6, R4 ;  /* 0x0000000603047224 */ /* 0x040fe400078e0204 */
[----:B------:R-:W-:Y:S02]  /*5140*/  @!P5 IMAD.IADD R16, R16, 0x1, -R3 ;  /* 0x000000011010d824 */ /* 0x000fe400078e0a03 */
[C---:B------:R-:W-:Y:S01]  /*5150*/  IMAD R13, R3.reuse, R7, R13 ;  /* 0x00000007030d7224 */ /* 0x040fe200078e020d */
[----:B------:R-:W-:Y:S01]  /*5160*/  ISETP.GT.U32.AND P5, PT, R3, R4, PT ;  /* 0x000000040300720c */ /* 0x000fe20003fa4070 */
[----:B------:R-:W-:Y:S01]  /*5170*/  @!P6 IMAD.IADD R19, R19, 0x1, -R3 ;  /* 0x000000011313e824 */ /* 0x000fe200078e0a03 */
[----:B------:R-:W-:Y:S01]  /*5180*/  IABS R7, R2 ;  /* 0x0000000200077213 */ /* 0x000fe20000000000 */
[----:B------:R-:W-:Y:S01]  /*5190*/  VIADD R6, R12, 0x142 ;  /* 0x000001420c067836 */ /* 0x000fe20000000000 */
[----:B------:R-:W-:Y:S01]  /*51a0*/  ISETP.GT.U32.AND P6, PT, R3, R13, PT ;  /* 0x0000000d0300720c */ /* 0x000fe20003fc4070 */
[----:B------:R-:W-:-:S02]  /*51b0*/  @!P2 IMAD.MOV R21, RZ, RZ, -R21 ;  /* 0x000000ffff15a224 */ /* 0x000fc400078e0a15 */
[----:B------:R-:W-:Y:S01]  /*51c0*/  IMAD.MOV.U32 R9, RZ, RZ, R19 ;  /* 0x000000ffff097224 */ /* 0x000fe200078e0013 */
[----:B------:R-:W-:Y:S01]  /*51d0*/  IABS R11, R6 ;  /* 0x00000006000b7213 */ /* 0x000fe20000000000 */
[--C-:B------:R-:W-:Y:S01]  /*51e0*/  @!P3 IMAD.IADD R18, R18, 0x1, -R3.reuse ;  /* 0x000000011212b824 */ /* 0x100fe200078e0a03 */
[----:B------:R-:W-:Y:S01]  /*51f0*/  ISETP.GE.AND P3, PT, R0, RZ, PT ;  /* 0x000000ff0000720c */ /* 0x000fe20003f66270 */
[----:B------:R-:W-:Y:S01]  /*5200*/  IMAD.HI.U32 R20, R17, R14, RZ ;  /* 0x0000000e11147227 */ /* 0x000fe200078e00ff */
[----:B------:R-:W-:Y:S03]  /*5210*/  STL [R1+0x340], R21 ;  /* 0x0003401501007387 */ /* 0x000fe60000100800 */
[--C-:B------:R-:W-:Y:S02]  /*5220*/  @!P5 IMAD.IADD R4, R4, 0x1, -R3.reuse ;  /* 0x000000010404d824 */ /* 0x100fe400078e0a03 */
[----:B------:R-:W-:Y:S01]  /*5230*/  @!P6 IMAD.IADD R13, R13, 0x1, -R3 ;  /* 0x000000010d0de824 */ /* 0x000fe200078e0a03 */
[----:B------:R-:W-:Y:S01]  /*5240*/  ISETP.GE.AND P6, PT, R5, RZ, PT ;  /* 0x000000ff0500720c */ /* 0x000fe20003fc6270 */
[----:B------:R-:W-:Y:S01]  /*5250*/  IMAD.HI.U32 R15, R17, R11, RZ ;  /* 0x0000000b110f7227 */ /* 0x000fe200078e00ff */
[----:B------:R-:W-:-:S02]  /*5260*/  ISETP.GT.U32.AND P2, PT, R3, R4, PT ;  /* 0x000000040300720c */ /* 0x000fc40003f44070 */
[----:B------:R-:W-:Y:S01]  /*5270*/  ISETP.GT.U32.AND P5, PT, R3, R13, PT ;  /* 0x0000000d0300720c */ /* 0x000fe20003fa4070 */
[----:B------:R-:W-:Y:S02]  /*5280*/  IMAD.MOV R15, RZ, RZ, -R15 ;  /* 0x000000ffff0f7224 */ /* 0x000fe400078e0a0f */
[----:B------:R-:W-:Y:S02]  /*5290*/  @!P1 IMAD.MOV R9, RZ, RZ, -R9 ;  /* 0x000000ffff099224 */ /* 0x000fe400078e0a09 */
[----:B------:R-:W-:Y:S02]  /*52a0*/  IMAD.MOV R20, RZ, RZ, -R20 ;  /* 0x000000ffff147224 */ /* 0x000fe400078e0a14 */
[----:B------:R-:W-:Y:S01]  /*52b0*/  @!P0 IMAD.MOV R18, RZ, RZ, -R18 ;  /* 0x000000ffff128224 */ /* 0x000fe200078e0a12 */
[----:B------:R-:W-:Y:S01]  /*52c0*/  ISETP.GE.AND P0, PT, R10, RZ, PT ;  /* 0x000000ff0a00720c */ /* 0x000fe20003f06270 */
[----:B------:R-:W-:Y:S01]  /*52d0*/  IMAD.HI.U32 R0, R17, R7, RZ ;  /* 0x0000000711007227 */ /* 0x000fe200078e00ff */
[----:B------:R0:W-:Y:S03]  /*52e0*/  STL [R1+0x344], R9 ;  /* 0x0003440901007387 */ /* 0x0001e60000100800 */
[C---:B------:R-:W-:Y:S01]  /*52f0*/  IMAD R10, R3.reuse, R15, R11 ;  /* 0x0000000f030a7224 */ /* 0x040fe200078e020b */
[----:B------:R-:W-:Y:S01]  /*5300*/  STL [R1+0x348], R18 ;  /* 0x0003481201007387 */ /* 0x000fe20000100800 */
[----:B------:R-:W-:-:S02]  /*5310*/  IMAD R14, R3, R20, R14 ;  /* 0x00000014030e7224 */ /* 0x000fc400078e020e */
[----:B------:R-:W-:Y:S02]  /*5320*/  IMAD.MOV R0, RZ, RZ, -R0 ;  /* 0x000000ffff007224 */ /* 0x000fe400078e0a00 */
[----:B------:R-:W-:Y:S01]  /*5330*/  @!P2 IMAD.IADD R4, R4, 0x1, -R3 ;  /* 0x000000010404a824 */ /* 0x000fe200078e0a03 */
[C---:B------:R-:W-:Y:S01]  /*5340*/  ISETP.GT.U32.AND P2, PT, R3.reuse, R10, PT ;  /* 0x0000000a0300720c */ /* 0x040fe20003f44070 */
[----:B0-----:R-:W-:Y:S01]  /*5350*/  IMAD.MOV.U32 R9, RZ, RZ, R16 ;  /* 0x000000ffff097224 */ /* 0x001fe200078e0010 */
[C---:B------:R-:W-:Y:S01]  /*5360*/  ISETP.GT.U32.AND P1, PT, R3.reuse, R14, PT ;  /* 0x0000000e0300720c */ /* 0x040fe20003f24070 */
[----:B------:R-:W-:Y:S02]  /*5370*/  IMAD R7, R3, R0, R7 ;  /* 0x0000000003077224 */ /* 0x000fe400078e0207 */
[----:B------:R-:W-:Y:S02]  /*5380*/  @!P4 IMAD.MOV R9, RZ, RZ, -R9 ;  /* 0x000000ffff09c224 */ /* 0x000fe400078e0a09 */
[----:B------:R-:W-:Y:S01]  /*5390*/  @!P5 IMAD.IADD R13, R13, 0x1, -R3 ;  /* 0x000000010d0dd824 */ /* 0x000fe200078e0a03 */
[----:B------:R-:W-:Y:S01]  /*53a0*/  ISETP.GT.U32.AND P4, PT, R3, R7, PT ;  /* 0x000000070300720c */ /* 0x000fe20003f84070 */
[----:B------:R-:W-:Y:S01]  /*53b0*/  VIADD R5, R12, 0x140 ;  /* 0x000001400c057836 */ /* 0x000fe20000000000 */
[----:B------:R0:W-:Y:S01]  /*53c0*/  STL [R1+0x34c], R9 ;  /* 0x00034c0901007387 */ /* 0x0001e20000100800 */
[----:B------:R-:W-:Y:S01]  /*53d0*/  ISETP.GE.AND P5, PT, R2, RZ, PT ;  /* 0x000000ff0200720c */ /* 0x000fe20003fa6270 */
[----:B------:R-:W-:-:S02]  /*53e0*/  VIADD R2, R12, 0x13e ;  /* 0x0000013e0c027836 */ /* 0x000fc40000000000 */
[--C-:B------:R-:W-:Y:S01]  /*53f0*/  @!P2 IMAD.IADD R10, R10, 0x1, -R3.reuse ;  /* 0x000000010a0aa824 */ /* 0x100fe200078e0a03 */
[----:B------:R-:W-:Y:S01]  /*5400*/  IABS R0, R5 ;  /* 0x0000000500007213 */ /* 0x000fe20000000000 */
[----:B------:R-:W-:Y:S01]  /*5410*/  @!P1 IMAD.IADD R14, R14, 0x1, -R3 ;  /* 0x000000010e0e9824 */ /* 0x000fe200078e0a03 */
[----:B------:R-:W-:Y:S01]  /*5420*/  ISETP.GE.AND P1, PT, R6, RZ, PT ;  /* 0x000000ff0600720c */ /* 0x000fe20003f26270 */
[----:B------:R-:W-:Y:S01]  /*5430*/  VIADD R6, R12, 0x13c ;  /* 0x0000013c0c067836 */ /* 0x000fe20000000000 */
[----:B------:R-:W-:Y:S01]  /*5440*/  ISETP.GT.U32.AND P2, PT, R3, R10, PT ;  /* 0x0000000a0300720c */ /* 0x000fe20003f44070 */
[----:B0-----:R-:W-:Y:S01]  /*5450*/  IMAD.MOV.U32 R9, RZ, RZ, R13 ;  /* 0x000000ffff097224 */ /* 0x001fe200078e000d */
[----:B------:R-:W-:Y:S01]  /*5460*/  IABS R13, R2 ;  /* 0x00000002000d7213 */ /* 0x000fe20000000000 */
[----:B------:R-:W-:-:S04]  /*5470*/  IMAD.HI.U32 R11, R17, R0, RZ ;  /* 0x00000000110b7227 */ /* 0x000fc800078e00ff */
[----:B------:R-:W-:Y:S01]  /*5480*/  @!P3 IMAD.MOV R9, RZ, RZ, -R9 ;  /* 0x000000ffff09b224 */ /* 0x000fe200078e0a09 */
[----:B------:R-:W-:Y:S01]  /*5490*/  ISETP.GT.U32.AND P3, PT, R3, R14, PT ;  /* 0x0000000e0300720c */ /* 0x000fe20003f64070 */
[----:B------:R-:W-:Y:S02]  /*54a0*/  @!P4 IMAD.IADD R7, R7, 0x1, -R3 ;  /* 0x000000010707c824 */ /* 0x000fe400078e0a03 */
[----:B------:R-:W-:Y:S01]  /*54b0*/  IMAD.MOV R11, RZ, RZ, -R11 ;  /* 0x000000ffff0b7224 */ /* 0x000fe200078e0a0b */
[----:B------:R0:W-:Y:S01]  /*54c0*/  STL [R1+0x378], R9 ;  /* 0x0003780901007387 */ /* 0x0001e20000100800 */
[----:B------:R-:W-:Y:S01]  /*54d0*/  @!P2 IMAD.IADD R10, R10, 0x1, -R3 ;  /* 0x000000010a0aa824 */ /* 0x000fe200078e0a03 */
[C---:B------:R-:W-:Y:S01]  /*54e0*/  ISETP.GT.U32.AND P4, PT, R3.reuse, R7, PT ;  /* 0x000000070300720c */ /* 0x040fe20003f84070 */
[----:B------:R-:W-:Y:S01]  /*54f0*/  IMAD R0, R3, R11, R0 ;  /* 0x0000000b03007224 */ /* 0x000fe200078e0200 */
[----:B------:R-:W-:Y:S01]  /*5500*/  IABS R11, R6 ;  /* 0x00000006000b7213 */ /* 0x000fe20000000000 */
[----:B------:R-:W-:-:S04]  /*5510*/  VIADD R20, R12, 0x116 ;  /* 0x000001160c147836 */ /* 0x000fc80000000000 */
[----:B------:R-:W-:Y:S01]  /*5520*/  @!P3 IMAD.IADD R14, R14, 0x1, -R3 ;  /* 0x000000010e0eb824 */ /* 0x000fe200078e0a03 */
[----:B------:R-:W-:Y:S01]  /*5530*/  ISETP.GT.U32.AND P3, PT, R3, R0, PT ;  /* 0x000000000300720c */ /* 0x000fe20003f64070 */
[----:B0-----:R-:W-:Y:S01]  /*5540*/  IMAD.MOV.U32 R9, RZ, RZ, R4 ;  /* 0x000000ffff097224 */ /* 0x001fe200078e0004 */
[----:B------:R-:W-:Y:S01]  /*5550*/  IABS R21, R20 ;  /* 0x0000001400157213 */ /* 0x000fe20000000000 */
[----:B------:R-:W-:-:S04]  /*5560*/  IMAD.HI.U32 R4, R17, R13, RZ ;  /* 0x0000000d11047227 */ /* 0x000fc800078e00ff */
[----:B------:R-:W-:Y:S02]  /*5570*/  IMAD.MOV R4, RZ, RZ, -R4 ;  /* 0x000000ffff047224 */ /* 0x000fe400078e0a04 */
[----:B------:R-:W-:Y:S01]  /*5580*/  @!P4 IMAD.IADD R7, R7, 0x1, -R3 ;  /* 0x000000010707c824 */ /* 0x000fe200078e0a03 */
[----:B------:R-:W-:Y:S01]  /*5590*/  ISETP.GE.AND P4, PT, R2, RZ, PT ;  /* 0x000000ff0200720c */ /* 0x000fe20003f86270 */
[----:B------:R-:W-:Y:S02]  /*55a0*/  IMAD R13, R3, R4, R13 ;  /* 0x00000004030d7224 */ /* 0x000fe400078e020d */
[----:B------:R-:W-:Y:S01]  /*55b0*/  @!P6 IMAD.MOV R9, RZ, RZ, -R9 ;  /* 0x000000ffff09e224 */ /* 0x000fe200078e0a09 */
[----:B------:R-:W-:Y:S01]  /*55c0*/  ISETP.GE.AND P6, PT, R5, RZ, PT ;  /* 0x000000ff0500720c */ /* 0x000fe20003fc6270 */
[----:B------:R-:W-:Y:S01]  /*55d0*/  VIADD R2, R12, 0x13a ;  /* 0x0000013a0c027836 */ /* 0x000fe20000000000 */
[----:B------:R-:W-:Y:S01]  /*55e0*/  ISETP.GT.U32.AND P2, PT, R3, R13, PT ;  /* 0x0000000d0300720c */ /* 0x000fe20003f44070 */
[----:B------:R-:W-:Y:S01]  /*55f0*/  IMAD.HI.U32 R16, R17, R11, RZ ;  /* 0x0000000b11107227 */ /* 0x000fe200078e00ff */
[----:B------:R0:W-:Y:S02]  /*5600*/  STL [R1+0x3c4], R9 ;  /* 0x0003c40901007387 */ /* 0x0001e40000100800 */
[----:B------:R-:W-:Y:S01]  /*5610*/  IABS R5, R2 ;  /* 0x0000000200057213 */ /* 0x000fe20000000000 */
[----:B------:R-:W-:-:S02]  /*5620*/  IMAD.MOV R16, RZ, RZ, -R16 ;  /* 0x000000ffff107224 */ /* 0x000fc400078e0a10 */
[----:B------:R-:W-:Y:S01]  /*5630*/  @!P3 IMAD.IADD R0, R0, 0x1, -R3 ;  /* 0x000000010000b824 */ /* 0x000fe200078e0a03 */
[----:B------:R-:W-:Y:S01]  /*5640*/  ISETP.GE.AND P3, PT, R6, RZ, PT ;  /* 0x000000ff0600720c */ /* 0x000fe20003f66270 */
[----:B------:R-:W-:Y:S02]  /*5650*/  IMAD R11, R3, R16, R11 ;  /* 0x00000010030b7224 */ /* 0x000fe400078e020b */
[----:B------:R-:W-:Y:S02]  /*5660*/  VIADD R4, R12, 0x138 ;  /* 0x000001380c047836 */ /* 0x000fe40000000000 */
[----:B------:R-:W-:Y:S02]  /*5670*/  @!P2 IMAD.IADD R13, R13, 0x1, -R3 ;  /* 0x000000010d0da824 */ /* 0x000fe400078e0a03 */
[----:B0-----:R-:W-:Y:S01]  /*5680*/  IMAD.MOV.U32 R9, RZ, RZ, R14 ;  /* 0x000000ffff097224 */ /* 0x001fe200078e000e */
[----:B------:R-:W-:Y:S01]  /*5690*/  IABS R15, R4 ;  /* 0x00000004000f7213 */ /* 0x000fe20000000000 */
[----:B------:R-:W-:Y:S01]  /*56a0*/  IMAD.MOV.U32 R14, RZ, RZ, R7 ;  /* 0x000000ffff0e7224 */ /* 0x000fe200078e0007 */
[C---:B------:R-:W-:Y:S01]  /*56b0*/  ISETP.GT.U32.AND P2, PT, R3.reuse, R13, PT ;  /* 0x0000000d0300720c */ /* 0x040fe20003f44070 */
[----:B------:R-:W-:Y:S01]  /*56c0*/  @!P0 IMAD.MOV R9, RZ, RZ, -R9 ;  /* 0x000000ffff098224 */ /* 0x000fe200078e0a09 */
[----:B------:R-:W-:Y:S01]  /*56d0*/  ISETP.GT.U32.AND P0, PT, R3, R0, PT ;  /* 0x000000000300720c */ /* 0x000fe20003f04070 */
[----:B------:R-:W-:-:S03]  /*56e0*/  IMAD.HI.U32 R6, R17, R5, RZ ;  /* 0x0000000511067227 */ /* 0x000fc600078e00ff */
[----:B------:R0:W-:Y:S01]  /*56f0*/  STL [R1+0x3c0], R9 ;  /* 0x0003c00901007387 */ /* 0x0001e20000100800 */
[----:B------:R-:W-:Y:S01]  /*5700*/  @!P5 IMAD.MOV R14, RZ, RZ, -R14 ;  /* 0x000000ffff0ed224 */ /* 0x000fe200078e0a0e */
[----:B------:R-:W-:Y:S01]  /*5710*/  ISETP.GT.U32.AND P5, PT, R3, R11, PT ;  /* 0x0000000b0300720c */ /* 0x000fe20003fa4070 */
[----:B------:R-:W-:Y:S02]  /*5720*/  IMAD.MOV R6, RZ, RZ, -R6 ;  /* 0x000000ffff067224 */ /* 0x000fe400078e0a06 */
[----:B------:R-:W-:Y:S01]  /*5730*/  IMAD.HI.U32 R7, R17, R15, RZ ;  /* 0x0000000f11077227 */ /* 0x000fe200078e00ff */
[----:B------:R1:W-:Y:S03]  /*5740*/  STL [R1+0x364], R14 ;  /* 0x0003640e01007387 */ /* 0x0003e60000100800 */
[----:B------:R-:W-:Y:S02]  /*5750*/  IMAD R5, R3, R6, R5 ;  /* 0x0000000603057224 */ /* 0x000fe400078e0205 */
[----:B------:R-:W-:-:S02]  /*5760*/  @!P2 IMAD.IADD R13, R13, 0x1, -R3 ;  /* 0x000000010d0da824 */ /* 0x000fc400078e0a03 */
[----:B------:R-:W-:Y:S01]  /*5770*/  IMAD.MOV R7, RZ, RZ, -R7 ;  /* 0x000000ffff077224 */ /* 0x000fe200078e0a07 */
[----:B------:R-:W-:Y:S01]  /*5780*/  ISETP.GT.U32.AND P2, PT, R3, R5, PT ;  /* 0x000000050300720c */ /* 0x000fe20003f44070 */
[--C-:B------:R-:W-:Y:S01]  /*5790*/  @!P0 IMAD.IADD R0, R0, 0x1, -R3.reuse ;  /* 0x0000000100008824 */ /* 0x100fe200078e0a03 */
[----:B------:R-:W-:Y:S01]  /*57a0*/  ISETP.GE.AND P0, PT, R4, RZ, PT ;  /* 0x000000ff0400720c */ /* 0x000fe20003f06270 */
[----:B------:R-:W-:Y:S02]  /*57b0*/  @!P5 IMAD.IADD R11, R11, 0x1, -R3 ;  /* 0x000000010b0bd824 */ /* 0x000fe400078e0a03 */
[----:B0-----:R-:W-:Y:S02]  /*57c0*/  IMAD.MOV.U32 R9, RZ, RZ, R10 ;  /* 0x000000ffff097224 */ /* 0x001fe400078e000a */
[C---:B------:R-:W-:Y:S01]  /*57d0*/  IMAD R15, R3.reuse, R7, R15 ;  /* 0x00000007030f7224 */ /* 0x040fe200078e020f */
[----:B------:R-:W-:Y:S01]  /*57e0*/  ISETP.GT.U32.AND P5, PT, R3, R11, PT ;  /* 0x0000000b0300720c */ /* 0x000fe20003fa4070 */
[----:B-1----:R-:W-:-:S02]  /*57f0*/  IMAD.MOV.U32 R14, RZ, RZ, R0 ;  /* 0x000000ffff0e7224 */ /* 0x002fc400078e0000 */
[----:B------:R-:W-:Y:S01]  /*5800*/  @!P1 IMAD.MOV R9, RZ, RZ, -R9 ;  /* 0x000000ffff099224 */ /* 0x000fe200078e0a09 */
[----:B------:R-:W-:Y:S01]  /*5810*/  ISETP.GE.AND P1, PT, R2, RZ, PT ;  /* 0x000000ff0200720c */ /* 0x000fe20003f26270 */
[----:B------:R-:W-:Y:S01]  /*5820*/  @!P6 IMAD.MOV R14, RZ, RZ, -R14 ;  /* 0x000000ffff0ee224 */ /* 0x000fe200078e0a0e */
[----:B------:R-:W-:Y:S01]  /*5830*/  ISETP.GT.U32.AND P6, PT, R3, R15, PT ;  /* 0x0000000f0300720c */ /* 0x000fe20003fc4070 */
[--C-:B------:R-:W-:Y:S01]  /*5840*/  @!P2 IMAD.IADD R5, R5, 0x1, -R3.reuse ;  /* 0x000000010505a824 */ /* 0x100fe200078e0a03 */
[----:B------:R0:W-:Y:S01]  /*5850*/  STL [R1+0x374], R9 ;  /* 0x0003740901007387 */ /* 0x0001e20000100800 */
[C---:B------:R-:W-:Y:S02]  /*5860*/  VIADD R10, R12.reuse, 0x136 ;  /* 0x000001360c0a7836 */ /* 0x040fe40000000000 */
[C---:B------:R-:W-:Y:S01]  /*5870*/  VIADD R7, R12.reuse, 0x134 ;  /* 0x000001340c077836 */ /* 0x040fe20000000000 */
[----:B------:R-:W-:Y:S01]  /*5880*/  ISETP.GT.U32.AND P2, PT, R3, R5, PT ;  /* 0x000000050300720c */ /* 0x000fe20003f44070 */
[----:B------:R-:W-:Y:S01]  /*5890*/  @!P5 IMAD.IADD R11, R11, 0x1, -R3 ;  /* 0x000000010b0bd824 */ /* 0x000fe200078e0a03 */
[----:B------:R-:W-:Y:S01]  /*58a0*/  IABS R4, R10 ;  /* 0x0000000a00047213 */ /* 0x000fe20000000000 */
[----:B------:R-:W-:Y:S01]  /*58b0*/  STL [R1+0x3bc], R14 ;  /* 0x0003bc0e01007387 */ /* 0x000fe20000100800 */
[----:B------:R-:W-:Y:S01]  /*58c0*/  IABS R6, R7 ;  /* 0x0000000700067213 */ /* 0x000fe20000000000 */
[----:B------:R-:W-:Y:S01]  /*58d0*/  VIADD R2, R12, 0x132 ;  /* 0x000001320c027836 */ /* 0x000fe20000000000 */
[----:B------:R-:W-:Y:S01]  /*58e0*/  ISETP.GE.AND P5, PT, R7, RZ, PT ;  /* 0x000000ff0700720c */ /* 0x000fe20003fa6270 */
[----:B0-----:R-:W-:-:S02]  /*58f0*/  IMAD.MOV.U32 R9, RZ, RZ, R13 ;  /* 0x000000ffff097224 */ /* 0x001fc400078e000d */
[----:B------:R-:W-:Y:S01]  /*5900*/  @!P6 IMAD.IADD R15, R15, 0x1, -R3 ;  /* 0x000000010f0fe824 */ /* 0x000fe200078e0a03 */
[----:B------:R-:W-:Y:S01]  /*5910*/  IABS R0, R2 ;  /* 0x0000000200007213 */ /* 0x000fe20000000000 */
[----:B------:R-:W-:Y:S01]  /*5920*/  @!P4 IMAD.MOV R9, RZ, RZ, -R9 ;  /* 0x000000ffff09c224 */ /* 0x000fe200078e0a09 */
[----:B------:R-:W-:Y:S01]  /*5930*/  ISETP.GE.AND P4, PT, R10, RZ, PT ;  /* 0x000000ff0a00720c */ /* 0x000fe20003f86270 */
[----:B------:R-:W-:Y:S01]  /*5940*/  IMAD.HI.U32 R13, R17, R4, RZ ;  /* 0x00000004110d7227 */ /* 0x000fe200078e00ff */
[----:B------:R-:W-:Y:S02]  /*5950*/  ISETP.GT.U32.AND P6, PT, R3, R15, PT ;  /* 0x0000000f0300720c */ /* 0x000fe40003fc4070 */
[----:B------:R0:W-:Y:S01]  /*5960*/  STL [R1+0x3b4], R9 ;  /* 0x0003b40901007387 */ /* 0x0001e20000100800 */
[----:B------:R-:W-:-:S04]  /*5970*/  IMAD.HI.U32 R7, R17, R6, RZ ;  /* 0x0000000611077227 */ /* 0x000fc800078e00ff */
[----:B------:R-:W-:Y:S02]  /*5980*/  IMAD.MOV R13, RZ, RZ, -R13 ;  /* 0x000000ffff0d7224 */ /* 0x000fe400078e0a0d */
[----:B------:R-:W-:Y:S02]  /*5990*/  IMAD.MOV R7, RZ, RZ, -R7 ;  /* 0x000000ffff077224 */ /* 0x000fe400078e0a07 */
[----:B------:R-:W-:Y:S02]  /*59a0*/  @!P2 IMAD.IADD R5, R5, 0x1, -R3 ;  /* 0x000000010505a824 */ /* 0x000fe400078e0a03 */
[----:B0-----:R-:W-:Y:S02]  /*59b0*/  IMAD.MOV.U32 R9, RZ, RZ, R11 ;  /* 0x000000ffff097224 */ /* 0x001fe400078e000b */
[C---:B------:R-:W-:Y:S02]  /*59c0*/  IMAD R4, R3.reuse, R13, R4 ;  /* 0x0000000d03047224 */ /* 0x040fe400078e0204 */
[----:B------:R-:W-:Y:S01]  /*59d0*/  @!P3 IMAD.MOV R9, RZ, RZ, -R9 ;  /* 0x000000ffff09b224 */ /* 0x000fe200078e0a09 */
[----:B------:R-:W-:Y:S01]  /*59e0*/  ISETP.GE.AND P3, PT, R2, RZ, PT ;  /* 0x000000ff0200720c */ /* 0x000fe20003f66270 */
[C---:B------:R-:W-:Y:S01]  /*59f0*/  IMAD R2, R3.reuse, R7, R6 ;  /* 0x0000000703027224 */ /* 0x040fe200078e0206 */
[----:B------:R-:W-:Y:S01]  /*5a00*/  ISETP.GT.U32.AND P2, PT, R3, R4, PT ;  /* 0x000000040300720c */ /* 0x000fe20003f44070 */
[----:B------:R-:W-:Y:S01]  /*5a10*/  IMAD.HI.U32 R10, R17, R0, RZ ;  /* 0x00000000110a7227 */ /* 0x000fe200078e00ff */
[----:B------:R0:W-:Y:S03]  /*5a20*/  STL [R1+0x3b0], R9 ;  /* 0x0003b00901007387 */ /* 0x0001e60000100800 */
[----:B------:R-:W-:-:S02]  /*5a30*/  IMAD.MOV R10, RZ, RZ, -R10 ;  /* 0x000000ffff0a7224 */ /* 0x000fc400078e0a0a */
[----:B------:R-:W-:Y:S02]  /*5a40*/  @!P6 IMAD.IADD R15, R15, 0x1, -R3 ;  /* 0x000000010f0fe824 */ /* 0x000fe400078e0a03 */
[C---:B------:R-:W-:Y:S02]  /*5a50*/  IMAD R0, R3.reuse, R10, R0 ;  /* 0x0000000a03007224 */ /* 0x040fe400078e0200 */
[----:B------:R-:W-:Y:S02]  /*5a60*/  VIADD R10, R12, 0x130 ;  /* 0x000001300c0a7836 */ /* 0x000fe40000000000 */
[----:B0-----:R-:W-:Y:S02]  /*5a70*/  IMAD.MOV.U32 R9, RZ, RZ, R5 ;  /* 0x000000ffff097224 */ /* 0x001fe400078e0005 */
[----:B------:R-:W-:Y:S01]  /*5a80*/  @!P2 IMAD.IADD R4, R4, 0x1, -R3 ;  /* 0x000000010404a824 */ /* 0x000fe200078e0a03 */
[----:B------:R-:W-:Y:S01]  /*5a90*/  ISETP.GE.AND P6, PT, R10, RZ, PT ;  /* 0x000000ff0a00720c */ /* 0x000fe20003fc6270 */
[----:B------:R-:W-:Y:S01]  /*5aa0*/  @!P1 IMAD.MOV R9, RZ, RZ, -R9 ;  /* 0x000000ffff099224 */ /* 0x000fe200078e0a09 */
[C---:B------:R-:W-:Y:S01]  /*5ab0*/  ISETP.GT.U32.AND P1, PT, R3.reuse, R2, PT ;  /* 0x000000020300720c */ /* 0x040fe20003f24070 */
[C---:B------:R-:W-:Y:S01]  /*5ac0*/  VIADD R5, R12.reuse, 0x12e ;  /* 0x0000012e0c057836 */ /* 0x040fe20000000000 */
[----:B------:R-:W-:Y:S01]  /*5ad0*/  ISETP.GT.U32.AND P2, PT, R3, R4, PT ;  /* 0x000000040300720c */ /* 0x000fe20003f44070 */
[C---:B------:R-:W-:Y:S01]  /*5ae0*/  VIADD R7, R12.reuse, 0x12a ;  /* 0x0000012a0c077836 */ /* 0x040fe20000000000 */
[----:B------:R0:W-:Y:S01]  /*5af0*/  STL [R1+0x3b8], R9 ;  /* 0x0003b80901007387 */ /* 0x0001e20000100800 */
[----:B------:R-:W-:Y:S01]  /*5b00*/  IABS R10, R10 ;  /* 0x0000000a000a7213 */ /* 0x000fe20000000000 */
[----:B------:R-:W-:Y:S01]  /*5b10*/  VIADD R6, R12, 0x12c ;  /* 0x0000012c0c067836 */ /* 0x000fe20000000000 */
[----:B------:R-:W-:Y:S01]  /*5b20*/  IABS R11, R5 ;  /* 0x00000005000b7213 */ /* 0x000fe20000000000 */
[----:B------:R-:W-:Y:S01]  /*5b30*/  IMAD.HI.U32 R24, R17, R21, RZ ;  /* 0x0000001511187227 */ /* 0x000fe200078e00ff */
[----:B------:R-:W-:-:S02]  /*5b40*/  IABS R14, R7 ;  /* 0x00000007000e7213 */ /* 0x000fc40000000000 */
[----:B------:R-:W-:Y:S01]  /*5b50*/  IABS R13, R6 ;  /* 0x00000006000d7213 */ /* 0x000fe20000000000 */
[----:B------:R-:W-:-:S04]  /*5b60*/  IMAD.HI.U32 R16, R17, R11, RZ ;  /* 0x0000000b11107227 */ /* 0x000fc800078e00ff */
[----:B0-----:R-:W-:Y:S02]  /*5b70*/  IMAD.MOV.U32 R9, RZ, RZ, R15 ;  /* 0x000000ffff097224 */ /* 0x001fe400078e000f */
[----:B------:R-:W-:Y:S02]  /*5b80*/  @!P1 IMAD.IADD R2, R2, 0x1, -R3 ;  /* 0x0000000102029824 */ /* 0x000fe400078e0a03 */
[----:B------:R-:W-:Y:S01]  /*5b90*/  @!P0 IMAD.MOV R9, RZ, RZ, -R9 ;  /* 0x000000ffff098224 */ /* 0x000fe200078e0a09 */
[----:B------:R-:W-:Y:S01]  /*5ba0*/  ISETP.GT.U32.AND P0, PT, R3, R0, PT ;  /* 0x000000000300720c */ /* 0x000fe20003f04070 */
[----:B------:R-:W-:Y:S01]  /*5bb0*/  IMAD.HI.U32 R15, R17, R10, RZ ;  /* 0x0000000a110f7227 */ /* 0x000fe200078e00ff */
[----:B------:R-:W-:Y:S02]  /*5bc0*/  ISETP.GT.U32.AND P1, PT, R3, R2, PT ;  /* 0x000000020300720c */ /* 0x000fe40003f24070 */
[----:B------:R0:W-:Y:S01]  /*5bd0*/  STL [R1+0x3ac], R9 ;  /* 0x0003ac0901007387 */ /* 0x0001e20000100800 */
[----:B------:R-:W-:-:S02]  /*5be0*/  IMAD.MOV R15, RZ, RZ, -R15 ;  /* 0x000000ffff0f7224 */ /* 0x000fc400078e0a0f */
[--C-:B------:R-:W-:Y:S01]  /*5bf0*/  @!P2 IMAD.IADD R4, R4, 0x1, -R3.reuse ;  /* 0x000000010404a824 */ /* 0x100fe200078e0a03 */
[----:B------:R-:W-:Y:S01]  /*5c00*/  ISETP.GE.AND P2, PT, R5, RZ, PT ;  /* 0x000000ff0500720c */ /* 0x000fe20003f46270 */
[C---:B------:R-:W-:Y:S02]  /*5c10*/  IMAD R10, R3.reuse, R15, R10 ;  /* 0x0000000f030a7224 */ /* 0x040fe400078e020a */
[----:B------:R-:W-:Y:S02]  /*5c20*/  IMAD.MOV R16, RZ, RZ, -R16 ;  /* 0x000000ffff107224 */ /* 0x000fe400078e0a10 */
[--C-:B------:R-:W-:Y:S02]  /*5c30*/  @!P0 IMAD.IADD R0, R0, 0x1, -R3.reuse ;  /* 0x0000000100008824 */ /* 0x100fe400078e0a03 */
[----:B------:R-:W-:Y:S01]  /*5c40*/  @!P1 IMAD.IADD R2, R2, 0x1, -R3 ;  /* 0x0000000102029824 */ /* 0x000fe200078e0a03 */
[C---:B------:R-:W-:Y:S01]  /*5c50*/  ISETP.GT.U32.AND P1, PT, R3.reuse, R10, PT ;  /* 0x0000000a0300720c */ /* 0x040fe20003f24070 */
[----:B------:R-:W-:Y:S01]  /*5c60*/  IMAD.MOV.U32 R19, RZ, RZ, R4 ;  /* 0x000000ffff137224 */ /* 0x000fe200078e0004 */
[----:B------:R-:W-:Y:S01]  /*5c70*/  ISETP.GT.U32.AND P0, PT, R3, R0, PT ;  /* 0x000000000300720c */ /* 0x000fe20003f04070 */
[----:B0-----:R-:W-:-:S02]  /*5c80*/  IMAD.MOV.U32 R9, RZ, RZ, R2 ;  /* 0x000000ffff097224 */ /* 0x001fc400078e0002 */
[----:B------:R-:W-:Y:S02]  /*5c90*/  IMAD R11, R3, R16, R11 ;  /* 0x00000010030b7224 */ /* 0x000fe400078e020b */
[----:B------:R-:W-:-:S04]  /*5ca0*/  IMAD.HI.U32 R5, R17, R14, RZ ;  /* 0x0000000e11057227 */ /* 0x000fc800078e00ff */
[----:B------:R-:W-:-:S04]  /*5cb0*/  IMAD.HI.U32 R18, R17, R13, RZ ;  /* 0x0000000d11127227 */ /* 0x000fc800078e00ff */
[----:B------:R-:W-:Y:S01]  /*5cc0*/  @!P4 IMAD.MOV R19, RZ, RZ, -R19 ;  /* 0x000000ffff13c224 */ /* 0x000fe200078e0a13 */
[C---:B------:R-:W-:Y:S01]  /*5cd0*/  ISETP.GT.U32.AND P4, PT, R3.reuse, R11, PT ;  /* 0x0000000b0300720c */ /* 0x040fe20003f84070 */
[----:B------:R-:W-:Y:S01]  /*5ce0*/  @!P5 IMAD.MOV R9, RZ, RZ, -R9 ;  /* 0x000000ffff09d224 */ /* 0x000fe200078e0a09 */
[----:B------:R-:W-:Y:S01]  /*5cf0*/  ISETP.GE.AND P5, PT, R6, RZ, PT ;  /* 0x000000ff0600720c */ /* 0x000fe20003fa6270 */
[----:B------:R-:W-:Y:S01]  /*5d00*/  IMAD.MOV R5, RZ, RZ, -R5 ;  /* 0x000000ffff057224 */ /* 0x000fe200078e0a05 */
[----:B------:R-:W-:Y:S01]  /*5d10*/  STL [R1+0x3a8], R19 ;  /* 0x0003a81301007387 */ /* 0x000fe20000100800 */
[----:B------:R-:W-:Y:S02]  /*5d20*/  @!P0 IMAD.IADD R0, R0, 0x1, -R3 ;  /* 0x0000000100008824 */ /* 0x000fe400078e0a03 */
[----:B------:R-:W-:Y:S01]  /*5d30*/  IMAD.MOV R18, RZ, RZ, -R18 ;  /* 0x000000ffff127224 */ /* 0x000fe200078e0a12 */
[----:B------:R0:W-:Y:S01]  /*5d40*/  STL [R1+0x3a4], R9 ;  /* 0x0003a40901007387 */ /* 0x0001e20000100800 */
[----:B------:R-:W-:-:S02]  /*5d50*/  IMAD R14, R3, R5, R14 ;  /* 0x00000005030e7224 */ /* 0x000fc400078e020e */
[----:B------:R-:W-:Y:S02]  /*5d60*/  IMAD R2, R3, R18, R13 ;  /* 0x0000001203027224 */ /* 0x000fe400078e020d */
[--C-:B------:R-:W-:Y:S02]  /*5d70*/  @!P1 IMAD.IADD R10, R10, 0x1, -R3.reuse ;  /* 0x000000010a0a9824 */ /* 0x100fe400078e0a03 */
[----:B------:R-:W-:Y:S01]  /*5d80*/  @!P4 IMAD.IADD R11, R11, 0x1, -R3 ;  /* 0x000000010b0bc824 */ /* 0x000fe200078e0a03 */
[C---:B------:R-:W-:Y:S01]  /*5d90*/  ISETP.GT.U32.AND P0, PT, R3.reuse, R2, PT ;  /* 0x000000020300720c */ /* 0x040fe20003f04070 */
[C---:B------:R-:W-:Y:S01]  /*5da0*/  VIADD R4, R12.reuse, 0x128 ;  /* 0x000001280c047836 */ /* 0x040fe20000000000 */
[C---:B------:R-:W-:Y:S01]  /*5db0*/  ISETP.GT.U32.AND P1, PT, R3.reuse, R10, PT ;  /* 0x0000000a0300720c */ /* 0x040fe20003f24070 */
[----:B0-----:R-:W-:Y:S01]  /*5dc0*/  IMAD.MOV.U32 R9, RZ, RZ, R0 ;  /* 0x000000ffff097224 */ /* 0x001fe200078e0000 */
[C---:B------:R-:W-:Y:S01]  /*5dd0*/  ISETP.GT.U32.AND P4, PT, R3.reuse, R11, PT ;  /* 0x0000000b0300720c */ /* 0x040fe20003f84070 */
[C---:B------:R-:W-:Y:S01]  /*5de0*/  VIADD R5, R12.reuse, 0x126 ;  /* 0x000001260c057836 */ /* 0x040fe20000000000 */
[----:B------:R-:W-:Y:S01]  /*5df0*/  IABS R13, R4 ;  /* 0x00000004000d7213 */ /* 0x000fe20000000000 */
[----:B------:R-:W-:Y:S01]  /*5e00*/  @!P3 IMAD.MOV R9, RZ, RZ, -R9 ;  /* 0x000000ffff09b224 */ /* 0x000fe200078e0a09 */
[----:B------:R-:W-:Y:S01]  /*5e10*/  ISETP.GT.U32.AND P3, PT, R3, R14, PT ;  /* 0x0000000e0300720c */ /* 0x000fe20003f64070 */
[----:B------:R-:W-:Y:S01]  /*5e20*/  VIADD R6, R12, 0x124 ;  /* 0x000001240c067836 */ /* 0x000fe20000000000 */
[----:B------:R-:W-:Y:S01]  /*5e30*/  IABS R0, R5 ;  /* 0x0000000500007213 */ /* 0x000fe20000000000 */
[----:B------:R-:W-:Y:S01]  /*5e40*/  IMAD.HI.U32 R15, R17, R13, RZ ;  /* 0x0000000d110f7227 */ /* 0x000fe200078e00ff */
[----:B------:R0:W-:Y:S02]  /*5e50*/  STL [R1+0x3a0], R9 ;  /* 0x0003a00901007387 */ /* 0x0001e40000100800 */
[----:B------:R-:W-:Y:S01]  /*5e60*/  IABS R18, R6 ;  /* 0x0000000600127213 */ /* 0x000fe20000000000 */
[----:B------:R-:W-:-:S02]  /*5e70*/  @!P0 IMAD.IADD R2, R2, 0x1, -R3 ;  /* 0x0000000102028824 */ /* 0x000fc400078e0a03 */
[----:B------:R-:W-:Y:S01]  /*5e80*/  @!P1 IMAD.IADD R10, R10, 0x1, -R3 ;  /* 0x000000010a0a9824 */ /* 0x000fe200078e0a03 */
[----:B------:R-:W-:Y:S01]  /*5e90*/  ISETP.GE.AND P1, PT, R7, RZ, PT ;  /* 0x000000ff0700720c */ /* 0x000fe20003f26270 */
[----:B------:R-:W-:Y:S01]  /*5ea0*/  IMAD.HI.U32 R7, R17, R0, RZ ;  /* 0x0000000011077227 */ /* 0x000fe200078e00ff */
[----:B------:R-:W-:-:S03]  /*5eb0*/  ISETP.GT.U32.AND P0, PT, R3, R2, PT ;  /* 0x000000020300720c */ /* 0x000fc60003f04070 */
[----:B------:R-:W-:Y:S02]  /*5ec0*/  @!P3 IMAD.IADD R14, R14, 0x1, -R3 ;  /* 0x000000010e0eb824 */ /* 0x000fe400078e0a03 */
[----:B------:R-:W-:Y:S02]  /*5ed0*/  IMAD.MOV R15, RZ, RZ, -R15 ;  /* 0x000000ffff0f7224 */ /* 0x000fe400078e0a0f */
[----:B------:R-:W-:Y:S01]  /*5ee0*/  @!P4 IMAD.IADD R11, R11, 0x1, -R3 ;  /* 0x000000010b0bc824 */ /* 0x000fe200078e0a03 */
[C---:B------:R-:W-:Y:S01]  /*5ef0*/  ISETP.GT.U32.AND P3, PT, R3.reuse, R14, PT ;  /* 0x0000000e0300720c */ /* 0x040fe20003f64070 */
[----:B------:R-:W-:Y:S02]  /*5f00*/  IMAD.MOV R7, RZ, RZ, -R7 ;  /* 0x000000ffff077224 */ /* 0x000fe400078e0a07 */
[----:B------:R-:W-:Y:S02]  /*5f10*/  IMAD R13, R3, R15, R13 ;  /* 0x0000000f030d7224 */ /* 0x000fe400078e020d */
[----:B------:R-:W-:-:S02]  /*5f20*/  IMAD.MOV.U32 R16, RZ, RZ, R10 ;  /* 0x000000ffff107224 */ /* 0x000fc400078e000a */
[----:B0-----:R-:W-:Y:S01]  /*5f30*/  IMAD.MOV.U32 R9, RZ, RZ, R11 ;  /* 0x000000ffff097224 */ /* 0x001fe200078e000b */
[C---:B------:R-:W-:Y:S01]  /*5f40*/  ISETP.GT.U32.AND P4, PT, R3.reuse, R13, PT ;  /* 0x0000000d0300720c */ /* 0x040fe20003f84070 */
[----:B------:R-:W-:Y:S02]  /*5f50*/  IMAD R11, R3, R7, R0 ;  /* 0x00000007030b7224 */ /* 0x000fe400078e0200 */
[----:B------:R-:W-:Y:S01]  /*5f60*/  @!P6 IMAD.MOV R16, RZ, RZ, -R16 ;  /* 0x000000ffff10e224 */ /* 0x000fe200078e0a10 */
[----:B------:R-:W-:Y:S01]  /*5f70*/  ISETP.GE.AND P6, PT, R4, RZ, PT ;  /* 0x000000ff0400720c */ /* 0x000fe20003fc6270 */
[----:B------:R-:W-:Y:S01]  /*5f80*/  @!P2 IMAD.MOV R9, RZ, RZ, -R9 ;  /* 0x000000ffff09a224 */ /* 0x000fe200078e0a09 */
[----:B------:R-:W-:Y:S01]  /*5f90*/  ISETP.GE.AND P2, PT, R5, RZ, PT ;  /* 0x000000ff0500720c */ /* 0x000fe20003f46270 */
[--C-:B------:R-:W-:Y:S01]  /*5fa0*/  @!P3 IMAD.IADD R14, R14, 0x1, -R3.reuse ;  /* 0x000000010e0eb824 */ /* 0x100fe200078e0a03 */
[----:B------:R-:W-:Y:S01]  /*5fb0*/  ISETP.GT.U32.AND P3, PT, R3, R11, PT ;  /* 0x0000000b0300720c */ /* 0x000fe20003f64070 */
[----:B------:R-:W-:Y:S01]  /*5fc0*/  @!P0 IMAD.IADD R2, R2, 0x1, -R3 ;  /* 0x0000000102028824 */ /* 0x000fe200078e0a03 */
[----:B------:R-:W-:Y:S01]  /*5fd0*/  STL [R1+0x39c], R16 ;  /* 0x00039c1001007387 */ /* 0x000fe20000100800 */
[----:B------:R-:W-:Y:S01]  /*5fe0*/  VIADD R0, R12, 0x122 ;  /* 0x000001220c007836 */ /* 0x000fe20000000000 */
[----:B------:R-:W-:Y:S01]  /*5ff0*/  ISETP.GE.AND P0, PT, R6, RZ, PT ;  /* 0x000000ff0600720c */ /* 0x000fe20003f06270 */
[----:B------:R-:W-:Y:S01]  /*6000*/  IMAD.MOV.U32 R4, RZ, RZ, R14 ;  /* 0x000000ffff047224 */ /* 0x000fe200078e000e */
[----:B------:R0:W-:Y:S01]  /*6010*/  STL [R1+0x388], R9 ;  /* 0x0003880901007387 */ /* 0x0001e20000100800 */
[----:B------:R-:W-:-:S04]  /*6020*/  IMAD.HI.U32 R10, R17, R18, RZ ;  /* 0x00000012110a7227 */ /* 0x000fc800078e00ff */
[--C-:B------:R-:W-:Y:S02]  /*6030*/  @!P4 IMAD.IADD R13, R13, 0x1, -R3.reuse ;  /* 0x000000010d0dc824 */ /* 0x100fe400078e0a03 */
[----:B------:R-:W-:Y:S02]  /*6040*/  @!P1 IMAD.MOV R4, RZ, RZ, -R4 ;  /* 0x000000ffff049224 */ /* 0x000fe400078e0a04 */
[----:B------:R-:W-:Y:S01]  /*6050*/  @!P3 IMAD.IADD R11, R11, 0x1, -R3 ;  /* 0x000000010b0bb824 */ /* 0x000fe200078e0a03 */
[C---:B------:R-:W-:Y:S01]  /*6060*/  ISETP.GT.U32.AND P4, PT, R3.reuse, R13, PT ;  /* 0x0000000d0300720c */ /* 0x040fe20003f84070 */
[----:B0-----:R-:W-:Y:S02]  /*6070*/  IMAD.MOV.U32 R9, RZ, RZ, R2 ;  /* 0x000000ffff097224 */ /* 0x001fe400078e0002 */
[----:B------:R-:W-:Y:S01]  /*6080*/  VIADD R2, R12, 0x120 ;  /* 0x000001200c027836 */ /* 0x000fe20000000000 */
[C---:B------:R-:W-:Y:S01]  /*6090*/  ISETP.GT.U32.AND P3, PT, R3.reuse, R11, PT ;  /* 0x0000000b0300720c */ /* 0x040fe20003f64070 */
[----:B------:R-:W-:Y:S01]  /*60a0*/  @!P5 IMAD.MOV R9, RZ, RZ, -R9 ;  /* 0x000000ffff09d224 */ /* 0x000fe200078e0a09 */
[----:B------:R-:W-:Y:S01]  /*60b0*/  ISETP.GE.AND P5, PT, R0, RZ, PT ;  /* 0x000000ff0000720c */ /* 0x000fe20003fa6270 */
[----:B------:R-:W-:Y:S01]  /*60c0*/  IMAD.MOV R10, RZ, RZ, -R10 ;  /* 0x000000ffff0a7224 */ /* 0x000fe200078e0a0a */
[----:B------:R-:W-:Y:S01]  /*60d0*/  IABS R0, R0 ;  /* 0x0000000000007213 */ /* 0x000fe20000000000 */
[----:B------:R-:W-:Y:S01]  /*60e0*/  VIADD R7, R12, 0x11c ;  /* 0x0000011c0c077836 */ /* 0x000fe20000000000 */
[----:B------:R-:W-:Y:S01]  /*60f0*/  ISETP.GE.AND P1, PT, R2, RZ, PT ;  /* 0x000000ff0200720c */ /* 0x000fe20003f26270 */
[----:B------:R-:W-:Y:S01]  /*6100*/  IMAD R18, R3, R10, R18 ;  /* 0x0000000a03127224 */ /* 0x000fe200078e0212 */
[----:B------:R-:W-:Y:S01]  /*6110*/  IABS R6, R2 ;  /* 0x0000000200067213 */ /* 0x000fe20000000000 */
[----:B------:R-:W-:Y:S01]  /*6120*/  IMAD.MOV.U32 R2, RZ, RZ, R0 ;  /* 0x000000ffff027224 */ /* 0x000fe200078e0000 */
[----:B------:R-:W-:Y:S01]  /*6130*/  STL [R1+0x394], R9 ;  /* 0x0003940901007387 */ /* 0x000fe20000100800 */
[----:B------:R-:W-:Y:S01]  /*6140*/  @!P4 IMAD.IADD R13, R13, 0x1, -R3 ;  /* 0x000000010d0dc824 */ /* 0x000fe200078e0a03 */
[----:B------:R-:W-:Y:S01]  /*6150*/  ISETP.GT.U32.AND P4, PT, R3, R18, PT ;  /* 0x000000120300720c */ /* 0x000fe20003f84070 */
[----:B------:R-:W-:Y:S01]  /*6160*/  IMAD.HI.U32 R10, R17, R2, RZ ;  /* 0x00000002110a7227 */ /* 0x000fe200078e00ff */
[----:B------:R0:W-:Y:S01]  /*6170*/  STL [R1+0x398], R4 ;  /* 0x0003980401007387 */ /* 0x0001e20000100800 */
[----:B------:R-:W-:-:S02]  /*6180*/  IABS R14, R7 ;  /* 0x00000007000e7213 */ /* 0x000fc40000000000 */
[----:B------:R-:W-:Y:S02]  /*6190*/  IMAD.MOV R10, RZ, RZ, -R10 ;  /* 0x000000ffff0a7224 */ /* 0x000fe400078e0a0a */
[----:B------:R-:W-:Y:S02]  /*61a0*/  @!P3 IMAD.IADD R11, R11, 0x1, -R3 ;  /* 0x000000010b0bb824 */ /* 0x000fe400078e0a03 */
[----:B------:R-:W-:Y:S02]  /*61b0*/  IMAD R2, R3, R10, R2 ;  /* 0x0000000a03027224 */ /* 0x000fe400078e0202 */
[----:B------:R-:W-:Y:S02]  /*61c0*/  IMAD.MOV.U32 R15, RZ, RZ, R13 ;  /* 0x000000ffff0f7224 */ /* 0x000fe400078e000d */
[----:B0-----:R-:W-:Y:S01]  /*61d0*/  IMAD.HI.U32 R4, R17, R6, RZ ;  /* 0x0000000611047227 */ /* 0x001fe200078e00ff */
[----:B------:R-:W-:-:S03]  /*61e0*/  ISETP.GT.U32.AND P3, PT, R3, R2, PT ;  /* 0x000000020300720c */ /* 0x000fc60003f64070 */
[----:B------:R-:W-:Y:S02]  /*61f0*/  IMAD.MOV R4, RZ, RZ, -R4 ;  /* 0x000000ffff047224 */ /* 0x000fe400078e0a04 */
[----:B------:R-:W-:Y:S02]  /*6200*/  VIADD R0, R12, 0x11e ;  /* 0x0000011e0c007836 */ /* 0x000fe40000000000 */
[C---:B------:R-:W-:Y:S02]  /*6210*/  IMAD R6, R3.reuse, R4, R6 ;  /* 0x0000000403067224 */ /* 0x040fe400078e0206 */
[----:B------:R-:W-:Y:S01]  /*6220*/  @!P6 IMAD.MOV R15, RZ, RZ, -R15 ;  /* 0x000000ffff0fe224 */ /* 0x000fe200078e0a0f */
[----:B------:R-:W-:Y:S01]  /*6230*/  IABS R5, R0 ;  /* 0x0000000000057213 */ /* 0x000fe20000000000 */
[--C-:B------:R-:W-:Y:S01]  /*6240*/  @!P4 IMAD.IADD R18, R18, 0x1, -R3.reuse ;  /* 0x000000011212c824 */ /* 0x100fe200078e0a03 */
[----:B------:R-:W-:Y:S01]  /*6250*/  ISETP.GT.U32.AND P6, PT, R3, R6, PT ;  /* 0x000000060300720c */ /* 0x000fe20003fc4070 */
[----:B------:R-:W-:Y:S01]  /*6260*/  @!P3 IMAD.IADD R2, R2, 0x1, -R3 ;  /* 0x000000010202b824 */ /* 0x000fe200078e0a03 */
[----:B------:R0:W-:Y:S01]  /*6270*/  STL [R1+0x38c], R15 ;  /* 0x00038c0f01007387 */ /* 0x0001e20000100800 */
[----:B------:R-:W-:Y:S01]  /*6280*/  IMAD.HI.U32 R10, R17, R5, RZ ;  /* 0x00000005110a7227 */ /* 0x000fe200078e00ff */
[----:B------:R-:W-:-:S02]  /*6290*/  ISETP.GT.U32.AND P4, PT, R3, R18, PT ;  /* 0x000000120300720c */ /* 0x000fc40003f84070 */
[C---:B------:R-:W-:Y:S01]  /*62a0*/  ISETP.GT.U32.AND P3, PT, R3.reuse, R2, PT ;  /* 0x000000020300720c */ /* 0x040fe20003f64070 */
[----:B------:R-:W-:Y:S02]  /*62b0*/  IMAD.MOV.U32 R9, RZ, RZ, R11 ;  /* 0x000000ffff097224 */ /* 0x000fe400078e000b */
[----:B------:R-:W-:Y:S02]  /*62c0*/  IMAD.MOV R10, RZ, RZ, -R10 ;  /* 0x000000ffff0a7224 */ /* 0x000fe400078e0a0a */
[----:B------:R-:W-:Y:S01]  /*62d0*/  @!P2 IMAD.MOV R9, RZ, RZ, -R9 ;  /* 0x000000ffff09a224 */ /* 0x000fe200078e0a09 */
[----:B------:R-:W-:Y:S01]  /*62e0*/  ISETP.GE.AND P2, PT, R0, RZ, PT ;  /* 0x000000ff0000720c */ /* 0x000fe20003f46270 */
[----:B------:R-:W-:Y:S02]  /*62f0*/  @!P6 IMAD.IADD R6, R6, 0x1, -R3 ;  /* 0x000000010606e824 */ /* 0x000fe400078e0a03 */
[C---:B------:R-:W-:Y:S01]  /*6300*/  IMAD R0, R3.reuse, R10, R5 ;  /* 0x0000000a03007224 */ /* 0x040fe200078e0205 */
[----:B------:R1:W-:Y:S01]  /*6310*/  STL [R1+0x390], R9 ;  /* 0x0003900901007387 */ /* 0x0003e20000100800 */
[----:B------:R-:W-:Y:S01]  /*6320*/  VIADD R10, R12, 0x11a ;  /* 0x0000011a0c0a7836 */ /* 0x000fe20000000000 */
[----:B------:R-:W-:Y:S01]  /*6330*/  ISETP.GT.U32.AND P6, PT, R3, R6, PT ;  /* 0x000000060300720c */ /* 0x000fe20003fc4070 */
[----:B------:R-:W-:-:S03]  /*6340*/  IMAD.HI.U32 R4, R17, R14, RZ ;  /* 0x0000000e11047227 */ /* 0x000fc600078e00ff */
[----:B------:R-:W-:Y:S01]  /*6350*/  IABS R16, R10 ;  /* 0x0000000a00107213 */ /* 0x000fe20000000000 */
[----:B------:R-:W-:Y:S02]  /*6360*/  IMAD.MOV R4, RZ, RZ, -R4 ;  /* 0x000000ffff047224 */ /* 0x000fe400078e0a04 */
[----:B------:R-:W-:Y:S02]  /*6370*/  VIADD R13, R12, 0x118 ;  /* 0x000001180c0d7836 */ /* 0x000fe40000000000 */
[--C-:B------:R-:W-:Y:S01]  /*6380*/  @!P4 IMAD.IADD R18, R18, 0x1, -R3.reuse ;  /* 0x000000011212c824 */ /* 0x100fe200078e0a03 */
[----:B------:R-:W-:Y:S01]  /*6390*/  ISETP.GE.AND P4, PT, R7, RZ, PT ;  /* 0x000000ff0700720c */ /* 0x000fe20003f86270 */
[----:B------:R-:W-:Y:S01]  /*63a0*/  @!P3 IMAD.IADD R2, R2, 0x1, -R3 ;  /* 0x000000010202b824 */ /* 0x000fe200078e0a03 */
[C---:B------:R-:W-:Y:S01]  /*63b0*/  ISETP.GT.U32.AND P3, PT, R3.reuse, R0, PT ;  /* 0x000000000300720c */ /* 0x040fe20003f64070 */
[----:B------:R-:W-:Y:S01]  /*63c0*/  IMAD R14, R3, R4, R14 ;  /* 0x00000004030e7224 */ /* 0x000fe200078e020e */
[----:B------:R-:W-:Y:S01]  /*63d0*/  IABS R23, R13 ;  /* 0x0000000d00177213 */ /* 0x000fe20000000000 */
[----:B------:R-:W-:-:S04]  /*63e0*/  IMAD.HI.U32 R7, R17, R16, RZ ;  /* 0x0000001011077227 */ /* 0x000fc800078e00ff */
[----:B------:R-:W-:Y:S02]  /*63f0*/  IMAD.MOV R7, RZ, RZ, -R7 ;  /* 0x000000ffff077224 */ /* 0x000fe400078e0a07 */
[----:B------:R-:W-:Y:S01]  /*6400*/  @!P6 IMAD.IADD R6, R6, 0x1, -R3 ;  /* 0x000000010606e824 */ /* 0x000fe200078e0a03 */
[----:B------:R-:W-:Y:S01]  /*6410*/  ISETP.GT.U32.AND P6, PT, R3, R14, PT ;  /* 0x0000000e0300720c */ /* 0x000fe20003fc4070 */
[----:B------:R-:W-:-:S04]  /*6420*/  IMAD.HI.U32 R22, R17, R23, RZ ;  /* 0x0000001711167227 */ /* 0x000fc800078e00ff */
[C---:B------:R-:W-:Y:S02]  /*6430*/  IMAD R16, R3.reuse, R7, R16 ;  /* 0x0000000703107224 */ /* 0x040fe400078e0210 */
[----:B------:R-:W-:Y:S02]  /*6440*/  IMAD.MOV R22, RZ, RZ, -R22 ;  /* 0x000000ffff167224 */ /* 0x000fe400078e0a16 */
[----:B------:R-:W-:Y:S02]  /*6450*/  VIADD R11, R12, 0x114 ;  /* 0x000001140c0b7836 */ /* 0x000fe40000000000 */
[----:B------:R-:W-:Y:S01]  /*6460*/  @!P3 IMAD.IADD R0, R0, 0x1, -R3 ;  /* 0x000000010000b824 */ /* 0x000fe200078e0a03 */
[C---:B------:R-:W-:Y:S01]  /*6470*/  ISETP.GT.U32.AND P3, PT, R3.reuse, R16, PT ;  /* 0x000000100300720c */ /* 0x040fe20003f64070 */
[----:B------:R-:W-:Y:S01]  /*6480*/  IMAD R22, R3, R22, R23 ;  /* 0x0000001603167224 */ /* 0x000fe200078e0217 */
[----:B0-----:R-:W-:Y:S01]  /*6490*/  IABS R15, R11 ;  /* 0x0000000b000f7213 */ /* 0x001fe20000000000 */
[----:B-1----:R-:W-:-:S02]  /*64a0*/  IMAD.MOV.U32 R9, RZ, RZ, R18 ;  /* 0x000000ffff097224 */ /* 0x002fc400078e0012 */
[----:B------:R-:W-:Y:S01]  /*64b0*/  @!P6 IMAD.IADD R14, R14, 0x1, -R3 ;  /* 0x000000010e0ee824 */ /* 0x000fe200078e0a03 */
[C---:B------:R-:W-:Y:S01]  /*64c0*/  ISETP.GT.U32.AND P6, PT, R3.reuse, R22, PT ;  /* 0x000000160300720c */ /* 0x040fe20003fc4070 */
[----:B------:R-:W-:Y:S01]  /*64d0*/  @!P0 IMAD.MOV R9, RZ, RZ, -R9 ;  /* 0x000000ffff098224 */ /* 0x000fe200078e0a09 */
[----:B------:R-:W-:Y:S01]  /*64e0*/  ISETP.GT.U32.AND P0, PT, R3, R0, PT ;  /* 0x000000000300720c */ /* 0x000fe20003f04070 */
[----:B------:R-:W-:Y:S02]  /*64f0*/  VIADD R5, R12, 0x112 ;  /* 0x000001120c057836 */ /* 0x000fe40000000000 */
[----:B------:R-:W-:Y:S01]  /*6500*/  IMAD.HI.U32 R19, R17, R15, RZ ;  /* 0x0000000f11137227 */ /* 0x000fe200078e00ff */
[----:B------:R0:W-:Y:S02]  /*6510*/  STL [R1+0x384], R9 ;  /* 0x0003840901007387 */ /* 0x0001e40000100800 */
[----:B------:R-:W-:Y:S01]  /*6520*/  IABS R4, R5 ;  /* 0x0000000500047213 */ /* 0x000fe20000000000 */
[----:B------:R-:W-:-:S02]  /*6530*/  IMAD.MOV R24, RZ, RZ, -R24 ;  /* 0x000000ffff187224 */ /* 0x000fc400078e0a18 */
[----:B------:R-:W-:Y:S02]  /*6540*/  IMAD.MOV R19, RZ, RZ, -R19 ;  /* 0x000000ffff137224 */ /* 0x000fe400078e0a13 */
[----:B------:R-:W-:Y:S01]  /*6550*/  @!P3 IMAD.IADD R16, R16, 0x1, -R3 ;  /* 0x000000011010b824 */ /* 0x000fe200078e0a03 */
[C---:B------:R-:W-:Y:S01]  /*6560*/  ISETP.GT.U32.AND P3, PT, R3.reuse, R14, PT ;  /* 0x0000000e0300720c */ /* 0x040fe20003f64070 */
[C---:B------:R-:W-:Y:S02]  /*6570*/  IMAD R21, R3.reuse, R24, R21 ;  /* 0x0000001803157224 */ /* 0x040fe400078e0215 */
[----:B0-----:R-:W-:Y:S02]  /*6580*/  IMAD.MOV.U32 R9, RZ, RZ, R2 ;  /* 0x000000ffff097224 */ /* 0x001fe400078e0002 */
[C---:B------:R-:W-:Y:S02]  /*6590*/  IMAD R15, R3.reuse, R19, R15 ;  /* 0x00000013030f7224 */ /* 0x040fe400078e020f */
[----:B------:R-:W-:Y:S01]  /*65a0*/  @!P5 IMAD.MOV R9, RZ, RZ, -R9 ;  /* 0x000000ffff09d224 */ /* 0x000fe200078e0a09 */
[----:B------:R-:W-:Y:S01]  /*65b0*/  ISETP.GT.U32.AND P5, PT, R3, R16, PT ;  /* 0x000000100300720c */ /* 0x000fe20003fa4070 */
[----:B------:R-:W-:-:S03]  /*65c0*/  IMAD.HI.U32 R7, R17, R4, RZ ;  /* 0x0000000411077227 */ /* 0x000fc600078e00ff */
[----:B------:R0:W-:Y:S01]  /*65d0*/  STL [R1+0x380], R9 ;  /* 0x0003800901007387 */ /* 0x0001e20000100800 */
[--C-:B------:R-:W-:Y:S02]  /*65e0*/  @!P6 IMAD.IADD R22, R22, 0x1, -R3.reuse ;  /* 0x000000011616e824 */ /* 0x100fe400078e0a03 */
[----:B------:R-:W-:Y:S01]  /*65f0*/  @!P1 IMAD.MOV R6, RZ, RZ, -R6 ;  /* 0x000000ffff069224 */ /* 0x000fe200078e0a06 */
[C---:B------:R-:W-:Y:S01]  /*6600*/  ISETP.GT.U32.AND P1, PT, R3.reuse, R21, PT ;  /* 0x000000150300720c */ /* 0x040fe20003f24070 */
[----:B------:R-:W-:Y:S01]  /*6610*/  @!P0 IMAD.IADD R0, R0, 0x1, -R3 ;  /* 0x0000000100008824 */ /* 0x000fe200078e0a03 */
[C---:B------:R-:W-:Y:S01]  /*6620*/  ISETP.GT.U32.AND P0, PT, R3.reuse, R15, PT ;  /* 0x0000000f0300720c */ /* 0x040fe20003f04070 */
[----:B------:R-:W-:Y:S01]  /*6630*/  IMAD.MOV R7, RZ, RZ, -R7 ;  /* 0x000000ffff077224 */ /* 0x000fe200078e0a07 */
[C---:B------:R-:W-:Y:S01]  /*6640*/  ISETP.GT.U32.AND P6, PT, R3.reuse, R22, PT ;  /* 0x000000160300720c */ /* 0x040fe20003fc4070 */
[----:B------:R-:W-:Y:S01]  /*6650*/  VIADD R18, R12, 0x10e ;  /* 0x0000010e0c127836 */ /* 0x000fe20000000000 */
[----:B------:R1:W-:Y:S01]  /*6660*/  STL [R1+0x37c], R6 ;  /* 0x00037c0601007387 */ /* 0x0003e20000100800 */
[----:B------:R-:W-:-:S02]  /*6670*/  IMAD R4, R3, R7, R4 ;  /* 0x0000000703047224 */ /* 0x000fc400078e0204 */
[----:B------:R-:W-:Y:S01]  /*6680*/  VIADD R19, R12, 0x110 ;  /* 0x000001100c137836 */ /* 0x000fe20000000000 */
[----:B------:R-:W-:Y:S01]  /*6690*/  IABS R2, R18 ;  /* 0x0000001200027213 */ /* 0x000fe20000000000 */
[--C-:B------:R-:W-:Y:S01]  /*66a0*/  @!P3 IMAD.IADD R14, R14, 0x1, -R3.reuse ;  /* 0x000000010e0eb824 */ /* 0x100fe200078e0a03 */
[----:B------:R-:W-:Y:S01]  /*66b0*/  ISETP.GE.AND P3, PT, R10, RZ, PT ;  /* 0x000000ff0a00720c */ /* 0x000fe20003f66270 */
[--C-:B------:R-:W-:Y:S01]  /*66c0*/  @!P5 IMAD.IADD R16, R16, 0x1, -R3.reuse ;  /* 0x000000011010d824 */ /* 0x100fe200078e0a03 */
[----:B------:R-:W-:Y:S01]  /*66d0*/  ISETP.GT.U32.AND P5, PT, R3, R4, PT ;  /* 0x000000040300720c */ /* 0x000fe20003fa4070 */
[--C-:B------:R-:W-:Y:S01]  /*66e0*/  @!P1 IMAD.IADD R21, R21, 0x1, -R3.reuse ;  /* 0x0000000115159824 */ /* 0x100fe200078e0a03 */
[----:B------:R-:W-:Y:S01]  /*66f0*/  IABS R7, R19 ;  /* 0x0000001300077213 */ /* 0x000fe20000000000 */
[----:B------:R-:W-:Y:S01]  /*6700*/  IMAD.MOV.U32 R23, RZ, RZ, R0 ;  /* 0x000000ffff177224 */ /* 0x000fe200078e0000 */
[----:B------:R-:W-:Y:S01]  /*6710*/  ISETP.GE.AND P1, PT, R20, RZ, PT ;  /* 0x000000ff1400720c */ /* 0x000fe20003f26270 */
[----:B------:R-:W-:Y:S01]  /*6720*/  @!P0 IMAD.IADD R15, R15, 0x1, -R3 ;  /* 0x000000010f0f8824 */ /* 0x000fe200078e0a03 */
[----:B------:R-:W-:Y:S01]  /*6730*/  ISETP.GE.AND P0, PT, R11, RZ, PT ;  /* 0x000000ff0b00720c */ /* 0x000fe20003f06270 */
[----:B0-----:R-:W-:-:S02]  /*6740*/  IMAD.MOV.U32 R9, RZ, RZ, R14 ;  /* 0x000000ffff097224 */ /* 0x001fc400078e000e */
[----:B------:R-:W-:-:S04]  /*6750*/  IMAD.HI.U32 R10, R17, R2, RZ ;  /* 0x00000002110a7227 */ /* 0x000fc800078e00ff */
[----:B------:R-:W-:Y:S01]  /*6760*/  @!P6 IMAD.IADD R22, R22, 0x1, -R3 ;  /* 0x000000011616e824 */ /* 0x000fe200078e0a03 */
[----:B------:R-:W-:Y:S01]  /*6770*/  ISETP.GE.AND P6, PT, R13, RZ, PT ;  /* 0x000000ff0d00720c */ /* 0x000fe20003fc6270 */
[----:B------:R-:W-:Y:S01]  /*6780*/  @!P2 IMAD.MOV R23, RZ, RZ, -R23 ;  /* 0x000000ffff17a224 */ /* 0x000fe200078e0a17 */
[C---:B------:R-:W-:Y:S01]  /*6790*/  ISETP.GT.U32.AND P2, PT, R3.reuse, R21, PT ;  /* 0x000000150300720c */ /* 0x040fe20003f44070 */
[----:B------:R-:W-:Y:S01]  /*67a0*/  @!P4 IMAD.MOV R9, RZ, RZ, -R9 ;  /* 0x000000ffff09c224 */ /* 0x000fe200078e0a09 */
[----:B------:R-:W-:Y:S01]  /*67b0*/  ISETP.GT.U32.AND P4, PT, R3, R15, PT ;  /* 0x0000000f0300720c */ /* 0x000fe20003f84070 */
[----:B-1----:R-:W-:Y:S01]  /*67c0*/  IMAD.HI.U32 R6, R17, R7, RZ ;  /* 0x0000000711067227 */ /* 0x002fe200078e00ff */
[----:B------:R-:W-:Y:S03]  /*67d0*/  STL [R1+0x370], R23 ;  /* 0x0003701701007387 */ /* 0x000fe60000100800 */
[----:B------:R-:W-:Y:S01]  /*67e0*/  IMAD.MOV R10, RZ, RZ, -R10 ;  /* 0x000000ffff0a7224 */ /* 0x000fe200078e0a0a */
[----:B------:R0:W-:Y:S01]  /*67f0*/  STL [R1+0x36c], R9 ;  /* 0x00036c0901007387 */ /* 0x0001e20000100800 */
[----:B------:R-:W-:-:S02]  /*6800*/  IMAD.MOV R6, RZ, RZ, -R6 ;  /* 0x000000ffff067224 */ /* 0x000fc400078e0a06 */
[C---:B------:R-:W-:Y:S02]  /*6810*/  IMAD R2, R3.reuse, R10, R2 ;  /* 0x0000000a03027224 */ /* 0x040fe400078e0202 */
[----:B------:R-:W-:Y:S02]  /*6820*/  @!P5 IMAD.IADD R4, R4, 0x1, -R3 ;  /* 0x000000010404d824 */ /* 0x000fe400078e0a03 */
[----:B------:R-:W-:Y:S02]  /*6830*/  IMAD.MOV.U32 R10, RZ, RZ, R16 ;  /* 0x000000ffff0a7224 */ /* 0x000fe400078e0010 */
[C---:B------:R-:W-:Y:S01]  /*6840*/  IMAD R6, R3.reuse, R6, R7 ;  /* 0x0000000603067224 */ /* 0x040fe200078e0207 */
[----:B------:R-:W-:Y:S01]  /*6850*/  ISETP.GT.U32.AND P5, PT, R3, R4, PT ;  /* 0x000000040300720c */ /* 0x000fe20003fa4070 */
[----:B0-----:R-:W-:Y:S02]  /*6860*/  IMAD.MOV.U32 R9, RZ, RZ, R22 ;  /* 0x000000ffff097224 */ /* 0x001fe400078e0016 */
[----:B------:R-:W-:-:S02]  /*6870*/  VIADD R0, R12, 0x10c ;  /* 0x0000010c0c007836 */ /* 0x000fc40000000000 */
[----:B------:R-:W-:Y:S01]  /*6880*/  @!P3 IMAD.MOV R10, RZ, RZ, -R10 ;  /* 0x000000ffff0ab224 */ /* 0x000fe200078e0a0a */
[----:B------:R-:W-:Y:S01]  /*6890*/  ISETP.GT.U32.AND P3, PT, R3, R6, PT ;  /* 0x000000060300720c */ /* 0x000fe20003f64070 */
[----:B------:R-:W-:Y:S01]  /*68a0*/  @!P6 IMAD.MOV R9, RZ, RZ, -R9 ;  /* 0x000000ffff09e224 */ /* 0x000fe200078e0a09 */
[----:B------:R-:W-:Y:S01]  /*68b0*/  IABS R14, R0 ;  /* 0x00000000000e7213 */ /* 0x000fe20000000000 */
[--C-:B------:R-:W-:Y:S01]  /*68c0*/  @!P2 IMAD.IADD R21, R21, 0x1, -R3.reuse ;  /* 0x000000011515a824 */ /* 0x100fe200078e0a03 */
[----:B------:R-:W-:Y:S01]  /*68d0*/  ISETP.GT.U32.AND P2, PT, R3, R2, PT ;  /* 0x000000020300720c */ /* 0x000fe20003f44070 */
[----:B------:R-:W-:Y:S01]  /*68e0*/  @!P4 IMAD.IADD R15, R15, 0x1, -R3 ;  /* 0x000000010f0fc824 */ /* 0x000fe200078e0a03 */
[----:B------:R0:W-:Y:S01]  /*68f0*/  STL [R1+0x368], R10 ;  /* 0x0003680a01007387 */ /* 0x0001e20000100800 */
[----:B------:R-:W-:Y:S01]  /*6900*/  IMAD.MOV.U32 R11, RZ, RZ, R21 ;  /* 0x000000ffff0b7224 */ /* 0x000fe200078e0015 */
[----:B------:R-:W-:Y:S01]  /*6910*/  ISETP.GE.AND P6, PT, R5, RZ, PT ;  /* 0x000000ff0500720c */ /* 0x000fe20003fc6270 */
[----:B------:R-:W-:Y:S01]  /*6920*/  VIADD R7, R12, 0x10a ;  /* 0x0000010a0c077836 */ /* 0x000fe20000000000 */
[----:B------:R1:W-:Y:S01]  /*6930*/  STL [R1+0x360], R9 ;  /* 0x0003600901007387 */ /* 0x0003e20000100800 */
[----:B------:R-:W-:Y:S01]  /*6940*/  @!P1 IMAD.MOV R11, RZ, RZ, -R11 ;  /* 0x000000ffff0b9224 */ /* 0x000fe200078e0a0b */
[----:B------:R-:W-:Y:S01]  /*6950*/  ISETP.GE.AND P4, PT, R19, RZ, PT ;  /* 0x000000ff1300720c */ /* 0x000fe20003f86270 */
[--C-:B------:R-:W-:Y:S01]  /*6960*/  @!P5 IMAD.IADD R4, R4, 0x1, -R3.reuse ;  /* 0x000000010404d824 */ /* 0x100fe200078e0a03 */
[----:B------:R-:W-:Y:S01]  /*6970*/  IABS R5, R7 ;  /* 0x0000000700057213 */ /* 0x000fe20000000000 */
[----:B------:R-:W-:Y:S01]  /*6980*/  @!P3 IMAD.IADD R6, R6, 0x1, -R3 ;  /* 0x000000010606b824 */ /* 0x000fe200078e0a03 */
[----:B------:R-:W-:Y:S01]  /*6990*/  STL [R1+0x35c], R11 ;  /* 0x00035c0b01007387 */ /* 0x000fe20000100800 */
[----:B0-----:R-:W-:Y:S01]  /*69a0*/  IMAD.HI.U32 R10, R17, R14, RZ ;  /* 0x0000000e110a7227 */ /* 0x001fe200078e00ff */
[----:B------:R-:W-:-:S02]  /*69b0*/  ISETP.GE.AND P3, PT, R0, RZ, PT ;  /* 0x000000ff0000720c */ /* 0x000fc40003f66270 */
[----:B------:R-:W-:Y:S01]  /*69c0*/  ISETP.GE.AND P5, PT, R18, RZ, PT ;  /* 0x000000ff1200720c */ /* 0x000fe20003fa6270 */
[----:B-1----:R-:W-:Y:S01]  /*69d0*/  IMAD.MOV.U32 R9, RZ, RZ, R15 ;  /* 0x000000ffff097224 */ /* 0x002fe200078e000f */
[----:B------:R-:W-:Y:S01]  /*69e0*/  ISETP.GE.AND P1, PT, R7, RZ, PT ;  /* 0x000000ff0700720c */ /* 0x000fe20003f26270 */
[----:B------:R-:W-:Y:S02]  /*69f0*/  IMAD.MOV R10, RZ, RZ, -R10 ;  /* 0x000000ffff0a7224 */ /* 0x000fe400078e0a0a */
[----:B------:R-:W-:Y:S02]  /*6a00*/  @!P0 IMAD.MOV R9, RZ, RZ, -R9 ;  /* 0x000000ffff098224 */ /* 0x000fe400078e0a09 */
[----:B------:R-:W-:Y:S01]  /*6a10*/  @!P2 IMAD.IADD R2, R2, 0x1, -R3 ;  /* 0x000000010202a824 */ /* 0x000fe200078e0a03 */
[C---:B------:R-:W-:Y:S01]  /*6a20*/  ISETP.GT.U32.AND P2, PT, R3.reuse, R6, PT ;  /* 0x000000060300720c */ /* 0x040fe20003f44070 */
[----:B------:R-:W-:Y:S01]  /*6a30*/  IMAD R14, R3, R10, R14 ;  /* 0x0000000a030e7224 */ /* 0x000fe200078e020e */
[----:B------:R0:W-:Y:S01]  /*6a40*/  STL [R1+0x33c], R9 ;  /* 0x00033c0901007387 */ /* 0x0001e20000100800 */
[----:B------:R-:W-:Y:S01]  /*6a50*/  IMAD.HI.U32 R0, R17, R5, RZ ;  /* 0x0000000511007227 */ /* 0x000fe200078e00ff */
[----:B------:R-:W-:-:S03]  /*6a60*/  ISETP.GT.U32.AND P0, PT, R3, R2, PT ;  /* 0x000000020300720c */ /* 0x000fc60003f04070 */
[----:B------:R-:W-:Y:S02]  /*6a70*/  IMAD.MOV R0, RZ, RZ, -R0 ;  /* 0x000000ffff007224 */ /* 0x000fe400078e0a00 */
[----:B------:R-:W-:Y:S02]  /*6a80*/  VIADD R15, R12, 0x108 ;  /* 0x000001080c0f7836 */ /* 0x000fe40000000000 */
[----:B------:R-:W-:Y:S02]  /*6a90*/  IMAD R18, R3, R0, R5 ;  /* 0x0000000003127224 */ /* 0x000fe400078e0205 */
[----:B0-----:R-:W-:Y:S02]  /*6aa0*/  IMAD.MOV.U32 R9, RZ, RZ, R4 ;  /* 0x000000ffff097224 */ /* 0x001fe400078e0004 */
[----:B------:R-:W-:Y:S01]  /*6ab0*/  @!P2 IMAD.IADD R6, R6, 0x1, -R3 ;  /* 0x000000010606a824 */ /* 0x000fe200078e0a03 */
[----:B------:R-:W-:Y:S01]  /*6ac0*/  ISETP.GE.AND P2, PT, R15, RZ, PT ;  /* 0x000000ff0f00720c */ /* 0x000fe20003f46270 */
[----:B------:R-:W-:Y:S01]  /*6ad0*/  @!P6 IMAD.MOV R9, RZ, RZ, -R9 ;  /* 0x000000ffff09e224 */ /* 0x000fe200078e0a09 */
[C---:B------:R-:W-:Y:S01]  /*6ae0*/  ISETP.GT.U32.AND P6, PT, R3.reuse, R14, PT ;  /* 0x0000000e0300720c */ /* 0x040fe20003fc4070 */
[----:B------:R-:W-:Y:S01]  /*6af0*/  @!P0 IMAD.IADD R2, R2, 0x1, -R3 ;  /* 0x0000000102028824 */ /* 0x000fe200078e0a03 */
[----:B------:R-:W-:Y:S01]  /*6b00*/  ISETP.GT.U32.AND P0, PT, R3, R18, PT ;  /* 0x000000120300720c */ /* 0x000fe20003f04070 */
[----:B------:R-:W-:Y:S01]  /*6b10*/  IMAD.MOV.U32 R5, RZ, RZ, R6 ;  /* 0x000000ffff057224 */ /* 0x000fe200078e0006 */
[----:B------:R-:W-:Y:S01]  /*6b20*/  IABS R15, R15 ;  /* 0x0000000f000f7213 */ /* 0x000fe20000000000 */
[C---:B------:R-:W-:Y:S01]  /*6b30*/  VIADD R4, R12.reuse, 0x106 ;  /* 0x000001060c047836 */ /* 0x040fe20000000000 */
[----:B------:R-:W-:Y:S01]  /*6b40*/  STL [R1+0x338], R9 ;  /* 0x0003380901007387 */ /* 0x000fe20000100800 */
[----:B------:R-:W-:-:S02]  /*6b50*/  VIADD R0, R12, 0x104 ;  /* 0x000001040c007836 */ /* 0x000fc40000000000 */
[----:B------:R-:W-:Y:S01]  /*6b60*/  IMAD.HI.U32 R6, R17, R15, RZ ;  /* 0x0000000f11067227 */ /* 0x000fe200078e00ff */
[----:B------:R-:W-:Y:S02]  /*6b70*/  IABS R10, R4 ;  /* 0x00000004000a7213 */ /* 0x000fe40000000000 */
[----:B------:R-:W-:Y:S01]  /*6b80*/  IABS R7, R0 ;  /* 0x0000000000077213 */ /* 0x000fe20000000000 */
[----:B------:R-:W-:Y:S02]  /*6b90*/  @!P6 IMAD.IADD R14, R14, 0x1, -R3 ;  /* 0x000000010e0ee824 */ /* 0x000fe400078e0a03 */
[----:B------:R-:W-:Y:S02]  /*6ba0*/  IMAD.MOV R6, RZ, RZ, -R6 ;  /* 0x000000ffff067224 */ /* 0x000fe400078e0a06 */
[----:B------:R-:W-:Y:S01]  /*6bb0*/  @!P4 IMAD.MOV R5, RZ, RZ, -R5 ;  /* 0x000000ffff05c224 */ /* 0x000fe200078e0a05 */
[C---:B------:R-:W-:Y:S01]  /*6bc0*/  ISETP.GT.U32.AND P6, PT, R3.reuse, R14, PT ;  /* 0x0000000e0300720c */ /* 0x040fe20003fc4070 */
[----:B------:R-:W-:Y:S01]  /*6bd0*/  @!P0 IMAD.IADD R18, R18, 0x1, -R3 ;  /* 0x0000000112128824 */ /* 0x000fe200078e0a03 */
[----:B------:R-:W-:Y:S01]  /*6be0*/  ISETP.GE.AND P4, PT, R4, RZ, PT ;  /* 0x000000ff0400720c */ /* 0x000fe20003f86270 */
[----:B------:R-:W-:Y:S01]  /*6bf0*/  IMAD R15, R3, R6, R15 ;  /* 0x00000006030f7224 */ /* 0x000fe200078e020f */
[----:B------:R0:W-:Y:S01]  /*6c00*/  STL [R1+0x2ac], R5 ;  /* 0x0002ac0501007387 */ /* 0x0001e20000100800 */
[----:B------:R-:W-:Y:S01]  /*6c10*/  IMAD.HI.U32 R4, R17, R7, RZ ;  /* 0x0000000711047227 */ /* 0x000fe200078e00ff */
[----:B------:R-:W-:-:S03]  /*6c20*/  ISETP.GT.U32.AND P0, PT, R3, R18, PT ;  /* 0x000000120300720c */ /* 0x000fc60003f04070 */
[----:B------:R-:W-:Y:S02]  /*6c30*/  IMAD.MOV R4, RZ, RZ, -R4 ;  /* 0x000000ffff047224 */ /* 0x000fe400078e0a04 */
[----:B------:R-:W-:Y:S01]  /*6c40*/  @!P5 IMAD.MOV R2, RZ, RZ, -R2 ;  /* 0x000000ffff02d224 */ /* 0x000fe200078e0a02 */
[----:B------:R-:W-:Y:S01]  /*6c50*/  ISETP.GE.AND P5, PT, R0, RZ, PT ;  /* 0x000000ff0000720c */ /* 0x000fe20003fa6270 */
[----:B------:R-:W-:Y:S01]  /*6c60*/  @!P6 IMAD.IADD R14, R14, 0x1, -R3 ;  /* 0x000000010e0ee824 */ /* 0x000fe200078e0a03 */
[----:B------:R-:W-:Y:S01]  /*6c70*/  ISETP.GT.U32.AND P6, PT, R3, R15, PT ;  /* 0x0000000f0300720c */ /* 0x000fe20003fc4070 */
[----:B0-----:R-:W-:Y:S01]  /*6c80*/  IMAD.HI.U32 R5, R17, R10, RZ ;  /* 0x0000000a11057227 */ /* 0x001fe200078e00ff */
[----:B------:R0:W-:Y:S03]  /*6c90*/  STL [R1+0x334], R2 ;  /* 0x0003340201007387 */ /* 0x0001e60000100800 */
[----:B------:R-:W-:-:S02]  /*6ca0*/  IMAD.MOV R5, RZ, RZ, -R5 ;  /* 0x000000ffff057224 */ /* 0x000fc400078e0a05 */
[----:B------:R-:W-:Y:S02]  /*6cb0*/  VIADD R0, R12, 0x102 ;  /* 0x000001020c007836 */ /* 0x000fe40000000000 */
[C---:B------:R-:W-:Y:S02]  /*6cc0*/  IMAD R10, R3.reuse, R5, R10 ;  /* 0x00000005030a7224 */ /* 0x040fe400078e020a */
[C---:B------:R-:W-:Y:S01]  /*6cd0*/  IMAD R7, R3.reuse, R4, R7 ;  /* 0x0000000403077224 */ /* 0x040fe200078e0207 */
[----:B------:R-:W-:Y:S01]  /*6ce0*/  IABS R4, R0 ;  /* 0x0000000000047213 */ /* 0x000fe20000000000 */
[----:B------:R-:W-:Y:S02]  /*6cf0*/  IMAD.MOV.U32 R9, RZ, RZ, R14 ;  /* 0x000000ffff097224 */ /* 0x000fe400078e000e */
[--C-:B------:R-:W-:Y:S01]  /*6d00*/  @!P0 IMAD.IADD R18, R18, 0x1, -R3.reuse ;  /* 0x0000000112128824 */ /* 0x100fe200078e0a03 */
[----:B------:R-:W-:Y:S01]  /*6d10*/  ISETP.GT.U32.AND P0, PT, R3, R10, PT ;  /* 0x0000000a0300720c */ /* 0x000fe20003f04070 */
[----:B------:R-:W-:-:S02]  /*6d20*/  @!P6 IMAD.IADD R15, R15, 0x1, -R3 ;  /* 0x000000010f0fe824 */ /* 0x000fc400078e0a03 */
[----:B------:R-:W-:Y:S01]  /*6d30*/  @!P3 IMAD.MOV R9, RZ, RZ, -R9 ;  /* 0x000000ffff09b224 */ /* 0x000fe200078e0a09 */
[----:B------:R-:W-:Y:S01]  /*6d40*/  ISETP.GT.U32.AND P3, PT, R3, R7, PT ;  /* 0x000000070300720c */ /* 0x000fe20003f64070 */
[----:B------:R-:W-:Y:S01]  /*6d50*/  IMAD.HI.U32 R14, R17, R4, RZ ;  /* 0x00000004110e7227 */ /* 0x000fe200078e00ff */
[----:B------:R-:W-:Y:S02]  /*6d60*/  ISETP.GT.U32.AND P6, PT, R3, R15, PT ;  /* 0x0000000f0300720c */ /* 0x000fe40003fc4070 */
[----:B------:R1:W-:Y:S01]  /*6d70*/  STL [R1+0x2c4], R9 ;  /* 0x0002c40901007387 */ /* 0x0003e20000100800 */
[----:B------:R-:W-:Y:S02]  /*6d80*/  IMAD.MOV R14, RZ, RZ, -R14 ;  /* 0x000000ffff0e7224 */ /* 0x000fe400078e0a0e */
[----:B------:R-:W-:Y:S02]  /*6d90*/  VIADD R11, R12, 0x100 ;  /* 0x000001000c0b7836 */ /* 0x000fe40000000000 */
[----:B------:R-:W-:-:S02]  /*6da0*/  @!P0 IMAD.IADD R10, R10, 0x1, -R3 ;  /* 0x000000010a0a8824 */ /* 0x000fc400078e0a03 */
[----:B0-----:R-:W-:Y:S01]  /*6db0*/  VIADD R2, R12, 0xfc ;  /* 0x000000fc0c027836 */ /* 0x001fe20000000000 */
[----:B------:R-:W-:Y:S01]  /*6dc0*/  IABS R16, R11 ;  /* 0x0000000b00107213 */ /* 0x000fe20000000000 */
[--C-:B------:R-:W-:Y:S01]  /*6dd0*/  @!P3 IMAD.IADD R7, R7, 0x1, -R3.reuse ;  /* 0x000000010707b824 */ /* 0x100fe200078e0a03 */
[----:B------:R-:W-:Y:S01]  /*6de0*/  ISETP.GT.U32.AND P0, PT, R3, R10, PT ;  /* 0x0000000a0300720c */ /* 0x000fe20003f04070 */
[----:B-1----:R-:W-:Y:S01]  /*6df0*/  IMAD.MOV.U32 R9, RZ, RZ, R18 ;  /* 0x000000ffff097224 */ /* 0x002fe200078e0012 */
[----:B------:R-:W-:Y:S01]  /*6e00*/  IABS R5, R2 ;  /* 0x0000000200057213 */ /* 0x000fe20000000000 */
[----:B------:R-:W-:Y:S01]  /*6e10*/  @!P6 IMAD.IADD R15, R15, 0x1, -R3 ;  /* 0x000000010f0fe824 */ /* 0x000fe200078e0a03 */
[C---:B------:R-:W-:Y:S01]  /*6e20*/  ISETP.GT.U32.AND P3, PT, R3.reuse, R7, PT ;  /* 0x000000070300720c */ /* 0x040fe20003f64070 */
[----:B------:R-:W-:Y:S01]  /*6e30*/  @!P1 IMAD.MOV R9, RZ, RZ, -R9 ;  /* 0x000000ffff099224 */ /* 0x000fe200078e0a09 */
[----:B------:R-:W-:Y:S01]  /*6e40*/  ISETP.GE.AND P1, PT, R0, RZ, PT ;  /* 0x000000ff0000720c */ /* 0x000fe20003f26270 */
[----:B------:R-:W-:-:S02]  /*6e50*/  IMAD R0, R3, R14, R4 ;  /* 0x0000000e03007224 */ /* 0x000fc400078e0204 */
[----:B------:R-:W-:Y:S01]  /*6e60*/  VIADD R6, R12, 0xfe ;  /* 0x000000fe0c067836 */ /* 0x000fe20000000000 */
[----:B------:R0:W-:Y:S01]  /*6e70*/  STL [R1+0x330], R9 ;  /* 0x0003300901007387 */ /* 0x0001e20000100800 */
[----:B------:R-:W-:Y:S01]  /*6e80*/  IMAD.HI.U32 R18, R17, R16, RZ ;  /* 0x0000001011127227 */ /* 0x000fe200078e00ff */
[----:B------:R-:W-:Y:S02]  /*6e90*/  ISETP.GT.U32.AND P6, PT, R3, R0, PT ;  /* 0x000000000300720c */ /* 0x000fe40003fc4070 */
[----:B------:R-:W-:Y:S01]  /*6ea0*/  IABS R13, R6 ;  /* 0x00000006000d7213 */ /* 0x000fe20000000000 */
[----:B------:R-:W-:-:S04]  /*6eb0*/  IMAD.HI.U32 R14, R17, R5, RZ ;  /* 0x00000005110e7227 */ /* 0x000fc800078e00ff */
[----:B------:R-:W-:-:S04]  /*6ec0*/  IMAD.HI.U32 R4, R17, R13, RZ ;  /* 0x0000000d11047227 */ /* 0x000fc800078e00ff */
[----:B0-----:R-:W-:Y:S02]  /*6ed0*/  IMAD.MOV.U32 R9, RZ, RZ, R15 ;  /* 0x000000ffff097224 */ /* 0x001fe400078e000f */
[----:B------:R-:W-:Y:S02]  /*6ee0*/  IMAD.MOV R18, RZ, RZ, -R18 ;  /* 0x000000ffff127224 */ /* 0x000fe400078e0a12 */
[----:B------:R-:W-:Y:S02]  /*6ef0*/  @!P2 IMAD.MOV R9, RZ, RZ, -R9 ;  /* 0x000000ffff09a224 */ /* 0x000fe400078e0a09 */
[--C-:B------:R-:W-:Y:S01]  /*6f00*/  @!P0 IMAD.IADD R10, R10, 0x1, -R3.reuse ;  /* 0x000000010a0a8824 */ /* 0x100fe200078e0a03 */
[----:B------:R-:W-:Y:S01]  /*6f10*/  ISETP.GE.AND P0, PT, R11, RZ, PT ;  /* 0x000000ff0b00720c */ /* 0x000fe20003f06270 */
[----:B------:R-:W-:Y:S01]  /*6f20*/  IMAD.MOV R14, RZ, RZ, -R14 ;  /* 0x000000ffff0e7224 */ /* 0x000fe200078e0a0e */
[----:B------:R0:W-:Y:S01]  /*6f30*/  STL [R1+0x31c], R9 ;  /* 0x00031c0901007387 */ /* 0x0001e20000100800 */
[----:B------:R-:W-:-:S02]  /*6f40*/  @!P6 IMAD.IADD R0, R0, 0x1, -R3 ;  /* 0x000000010000e824 */ /* 0x000fc400078e0a03 */
[----:B------:R-:W-:Y:S02]  /*6f50*/  @!P3 IMAD.IADD R7, R7, 0x1, -R3 ;  /* 0x000000010707b824 */ /* 0x000fe400078e0a03 */
[----:B------:R-:W-:Y:S01]  /*6f60*/  IMAD.MOV R4, RZ, RZ, -R4 ;  /* 0x000000ffff047224 */ /* 0x000fe200078e0a04 */
[C---:B------:R-:W-:Y:S01]  /*6f70*/  ISETP.GT.U32.AND P6, PT, R3.reuse, R0, PT ;  /* 0x000000000300720c */ /* 0x040fe20003fc4070 */
[C---:B------:R-:W-:Y:S02]  /*6f80*/  IMAD R11, R3.reuse, R18, R16 ;  /* 0x00000012030b7224 */ /* 0x040fe400078e0210 */
[C---:B------:R-:W-:Y:S02]  /*6f90*/  IMAD R5, R3.reuse, R14, R5 ;  /* 0x0000000e03057224 */ /* 0x040fe400078e0205 */
[----:B0-----:R-:W-:Y:S01]  /*6fa0*/  IMAD.MOV.U32 R9, RZ, RZ, R7 ;  /* 0x000000ffff097224 */ /* 0x001fe200078e0007 */
[C---:B------:R-:W-:Y:S01]  /*6fb0*/  ISETP.GT.U32.AND P2, PT, R3.reuse, R11, PT ;  /* 0x0000000b0300720c */ /* 0x040fe20003f44070 */
[----:B------:R-:W-:-:S02]  /*6fc0*/  IMAD R13, R3, R4, R13 ;  /* 0x00000004030d7224 */ /* 0x000fc400078e020d */
[----:B------:R-:W-:Y:S01]  /*6fd0*/  @!P5 IMAD.MOV R9, RZ, RZ, -R9 ;  /* 0x000000ffff09d224 */ /* 0x000fe200078e0a09 */
[C---:B------:R-:W-:Y:S01]  /*6fe0*/  ISETP.GT.U32.AND P5, PT, R3.reuse, R5, PT ;  /* 0x000000050300720c */ /* 0x040fe20003fa4070 */
[----:B------:R-:W-:Y:S01]  /*6ff0*/  VIADD R4, R12, 0xfa ;  /* 0x000000fa0c047836 */ /* 0x000fe20000000000 */
[----:B------:R-:W-:Y:S01]  /*7000*/  ISETP.GT.U32.AND P3, PT, R3, R13, PT ;  /* 0x0000000d0300720c */ /* 0x000fe20003f64070 */
[----:B------:R-:W-:Y:S02]  /*7010*/  IMAD.MOV.U32 R15, RZ, RZ, R10 ;  /* 0x000000ffff0f7224 */ /* 0x000fe400078e000a */
[----:B------:R-:W-:Y:S01]  /*7020*/  @!P6 IMAD.IADD R0, R0, 0x1, -R3 ;  /* 0x000000010000e824 */ /* 0x000fe200078e0a03 */
[----:B------:R-:W-:Y:S01]  /*7030*/  IABS R14, R4 ;  /* 0x00000004000e7213 */ /* 0x000fe20000000000 */
[----:B------:R-:W-:Y:S01]  /*7040*/  @!P4 IMAD.MOV R15, RZ, RZ, -R15 ;  /* 0x000000ffff0fc224 */ /* 0x000fe200078e0a0f */
[----:B------:R-:W-:Y:S01]  /*7050*/  ISETP.GE.AND P4, PT, R6, RZ, PT ;  /* 0x000000ff0600720c */ /* 0x000fe20003f86270 */
[--C-:B------:R-:W-:Y:S01]  /*7060*/  @!P2 IMAD.IADD R11, R11, 0x1, -R3.reuse ;  /* 0x000000010b0ba824 */ /* 0x100fe200078e0a03 */
[----:B------:R-:W-:Y:S01]  /*7070*/  ISETP.GE.AND P6, PT, R2, RZ, PT ;  /* 0x000000ff0200720c */ /* 0x000fe20003fc6270 */
[----:B------:R-:W-:Y:S01]  /*7080*/  IMAD.MOV.U32 R10, RZ, RZ, R14 ;  /* 0x000000ffff0a7224 */ /* 0x000fe200078e000e */
[----:B------:R-:W-:Y:S01]  /*7090*/  STL [R1+0x324], R15 ;  /* 0x0003240f01007387 */ /* 0x000fe20000100800 */
[----:B------:R-:W-:Y:S01]  /*70a0*/  @!P5 IMAD.IADD R5, R5, 0x1, -R3 ;  /* 0x000000010505d824 */ /* 0x000fe200078e0a03 */
[----:B------:R-:W-:Y:S01]  /*70b0*/  ISETP.GE.AND P2, PT, R4, RZ, PT ;  /* 0x000000ff0400720c */ /* 0x000fe20003f46270 */
[----:B------:R-:W-:Y:S01]  /*70c0*/  VIADD R6, R12, 0xf8 ;  /* 0x000000f80c067836 */ /* 0x000fe20000000000 */
[----:B------:R0:W-:Y:S01]  /*70d0*/  STL [R1+0x328], R9 ;  /* 0x0003280901007387 */ /* 0x0001e20000100800 */
[----:B------:R-:W-:-:S03]  /*70e0*/  IMAD.HI.U32 R7, R17, R10, RZ ;  /* 0x0000000a11077227 */ /* 0x000fc600078e00ff */
[----:B------:R-:W-:Y:S01]  /*70f0*/  IABS R14, R6 ;  /* 0x00000006000e7213 */ /* 0x000fe20000000000 */
[----:B------:R-:W-:Y:S01]  /*7100*/  @!P3 IMAD.IADD R13, R13, 0x1, -R3 ;  /* 0x000000010d0db824 */ /* 0x000fe200078e0a03 */
[----:B------:R-:W-:Y:S01]  /*7110*/  ISETP.GT.U32.AND P3, PT, R3, R11, PT ;  /* 0x0000000b0300720c */ /* 0x000fe20003f64070 */
[----:B------:R-:W-:Y:S02]  /*7120*/  IMAD.MOV R7, RZ, RZ, -R7 ;  /* 0x000000ffff077224 */ /* 0x000fe400078e0a07 */
[----:B------:R-:W-:Y:S01]  /*7130*/  IMAD.HI.U32 R2, R17, R14, RZ ;  /* 0x0000000e11027227 */ /* 0x000fe200078e00ff */
[----:B------:R-:W-:-:S03]  /*7140*/  ISETP.GT.U32.AND P5, PT, R3, R13, PT ;  /* 0x0000000d0300720c */ /* 0x000fc60003fa4070 */
[----:B0-----:R-:W-:Y:S02]  /*7150*/  IMAD.MOV.U32 R9, RZ, RZ, R0 ;  /* 0x000000ffff097224 */ /* 0x001fe400078e0000 */
[C---:B------:R-:W-:Y:S02]  /*7160*/  IMAD R10, R3.reuse, R7, R10 ;  /* 0x00000007030a7224 */ /* 0x040fe400078e020a */
[----:B------:R-:W-:Y:S01]  /*7170*/  @!P1 IMAD.MOV R9, RZ, RZ, -R9 ;  /* 0x000000ffff099224 */ /* 0x000fe200078e0a09 */
[----:B------:R-:W-:Y:S01]  /*7180*/  ISETP.GT.U32.AND P1, PT, R3, R5, PT ;  /* 0x000000050300720c */ /* 0x000fe20003f24070 */
[C---:B------:R-:W-:Y:S02]  /*7190*/  VIADD R7, R12.reuse, 0xf2 ;  /* 0x000000f20c077836 */ /* 0x040fe40000000000 */
[C---:B------:R-:W-:Y:S01]  /*71a0*/  VIADD R4, R12.reuse, 0xf6 ;  /* 0x000000f60c047836 */ /* 0x040fe20000000000 */
[----:B------:R0:W-:Y:S01]  /*71b0*/  STL [R1+0x32c], R9 ;  /* 0x00032c0901007387 */ /* 0x0001e20000100800 */
[----:B------:R-:W-:Y:S01]  /*71c0*/  VIADD R0, R12, 0xf4 ;  /* 0x000000f40c007836 */ /* 0x000fe20000000000 */
[----:B------:R-:W-:Y:S01]  /*71d0*/  IABS R16, R7 ;  /* 0x0000000700107213 */ /* 0x000fe20000000000 */
[----:B------:R-:W-:Y:S01]  /*71e0*/  IMAD.MOV R2, RZ, RZ, -R2 ;  /* 0x000000ffff027224 */ /* 0x000fe200078e0a02 */
[----:B------:R-:W-:Y:S01]  /*71f0*/  IABS R15, R4 ;  /* 0x00000004000f7213 */ /* 0x000fe20000000000 */
[--C-:B------:R-:W-:Y:S01]  /*7200*/  @!P3 IMAD.IADD R11, R11, 0x1, -R3.reuse ;  /* 0x000000010b0bb824 */ /* 0x100fe200078e0a03 */
[C---:B------:R-:W-:Y:S01]  /*7210*/  ISETP.GT.U32.AND P3, PT, R3.reuse, R10, PT ;  /* 0x0000000a0300720c */ /* 0x040fe20003f64070 */
[----:B------:R-:W-:Y:S01]  /*7220*/  IMAD R14, R3, R2, R14 ;  /* 0x00000002030e7224 */ /* 0x000fe200078e020e */
[----:B------:R-:W-:Y:S01]  /*7230*/  IABS R2, R0 ;  /* 0x0000000000027213 */ /* 0x000fe20000000000 */
[----:B------:R-:W-:Y:S01]  /*7240*/  @!P1 IMAD.IADD R5, R5, 0x1, -R3 ;  /* 0x0000000105059824 */ /* 0x000fe200078e0a03 */
[----:B------:R-:W-:Y:S01]  /*7250*/  ISETP.GE.AND P1, PT, R6, RZ, PT ;  /* 0x000000ff0600720c */ /* 0x000fe20003f26270 */
[----:B0-----:R-:W-:-:S02]  /*7260*/  IMAD.MOV.U32 R9, RZ, RZ, R11 ;  /* 0x000000ffff097224 */ /* 0x001fc400078e000b */
[----:B------:R-:W-:Y:S02]  /*7270*/  IMAD.MOV.U32 R6, RZ, RZ, R16 ;  /* 0x000000ffff067224 */ /* 0x000fe400078e0010 */
[----:B------:R-:W-:-:S04]  /*7280*/  IMAD.HI.U32 R16, R17, R15, RZ ;  /* 0x0000000f11107227 */ /* 0x000fc800078e00ff */
[----:B------:R-:W-:Y:S02]  /*7290*/  @!P0 IMAD.MOV R9, RZ, RZ, -R9 ;  /* 0x000000ffff098224 */ /* 0x000fe400078e0a09 */
[----:B------:R-:W-:Y:S01]  /*72a0*/  @!P5 IMAD.IADD R13, R13, 0x1, -R3 ;  /* 0x000000010d0dd824 */ /* 0x000fe200078e0a03 */
[----:B------:R-:W-:Y:S01]  /*72b0*/  ISETP.GT.U32.AND P5, PT, R3, R14, PT ;  /* 0x0000000e0300720c */ /* 0x000fe20003fa4070 */
[----:B------:R-:W-:Y:S01]  /*72c0*/  IMAD.HI.U32 R18, R17, R2, RZ ;  /* 0x0000000211127227 */ /* 0x000fe200078e00ff */
[----:B------:R0:W-:Y:S03]  /*72d0*/  STL [R1+0x320], R9 ;  /* 0x0003200901007387 */ /* 0x0001e60000100800 */
[----:B------:R-:W-:Y:S02]  /*72e0*/  IMAD.MOV R16, RZ, RZ, -R16 ;  /* 0x000000ffff107224 */ /* 0x000fe400078e0a10 */
[----:B------:R-:W-:-:S02]  /*72f0*/  IMAD.MOV R11, RZ, RZ, -R18 ;  /* 0x000000ffff0b7224 */ /* 0x000fc400078e0a12 */
[C---:B------:R-:W-:Y:S02]  /*7300*/  IMAD R15, R3.reuse, R16, R15 ;  /* 0x00000010030f7224 */ /* 0x040fe400078e020f */
[C---:B------:R-:W-:Y:S02]  /*7310*/  IMAD R2, R3.reuse, R11, R2 ;  /* 0x0000000b03027224 */ /* 0x040fe400078e0202 */
[----:B0-----:R-:W-:Y:S02]  /*7320*/  IMAD.MOV.U32 R9, RZ, RZ, R13 ;  /* 0x000000ffff097224 */ /* 0x001fe400078e000d */
[----:B------:R-:W-:Y:S01]  /*7330*/  @!P3 IMAD.IADD R10, R10, 0x1, -R3 ;  /* 0x000000010a0ab824 */ /* 0x000fe200078e0a03 */
[----:B------:R-:W-:Y:S01]  /*7340*/  ISETP.GE.AND P3, PT, R4, RZ, PT ;  /* 0x000000ff0400720c */ /* 0x000fe20003f66270 */
[----:B------:R-:W-:Y:S01]  /*7350*/  @!P4 IMAD.MOV R9, RZ, RZ, -R9 ;  /* 0x000000ffff09c224 */ /* 0x000fe200078e0a09 */
[C---:B------:R-:W-:Y:S01]  /*7360*/  ISETP.GT.U32.AND P4, PT, R3.reuse, R15, PT ;  /* 0x0000000f0300720c */ /* 0x040fe20003f84070 */
[----:B------:R-:W-:Y:S01]  /*7370*/  @!P6 IMAD.MOV R5, RZ, RZ, -R5 ;  /* 0x000000ffff05e224 */ /* 0x000fe200078e0a05 */
[----:B------:R-:W-:Y:S01]  /*7380*/  ISETP.GT.U32.AND P6, PT, R3, R2, PT ;  /* 0x000000020300720c */ /* 0x000fe20003fc4070 */
[----:B------:R-:W-:Y:S01]  /*7390*/  IMAD.HI.U32 R4, R17, R6, RZ ;  /* 0x0000000611047227 */ /* 0x000fe200078e00ff */
[----:B------:R0:W-:Y:S03]  /*73a0*/  STL [R1+0x308], R9 ;  /* 0x0003080901007387 */ /* 0x0001e60000100800 */
[----:B------:R-:W-:Y:S01]  /*73b0*/  @!P5 IMAD.IADD R14, R14, 0x1, -R3 ;  /* 0x000000010e0ed824 */ /* 0x000fe200078e0a03 */
[C---:B------:R-:W-:Y:S01]  /*73c0*/  ISETP.GT.U32.AND P5, PT, R3.reuse, R10, PT ;  /* 0x0000000a0300720c */ /* 0x040fe20003fa4070 */
[----:B------:R-:W-:Y:S01]  /*73d0*/  IMAD.MOV R4, RZ, RZ, -R4 ;  /* 0x000000ffff047224 */ /* 0x000fe200078e0a04 */
[----:B------:R1:W-:Y:S01]  /*73e0*/  STL [R1+0x30c], R5 ;  /* 0x00030c0501007387 */ /* 0x0003e20000100800 */
[----:B------:R-:W-:Y:S01]  /*73f0*/  VIADD R16, R12, 0xf0 ;  /* 0x000000f00c107836 */ /* 0x000fe20000000000 */
[C---:B------:R-:W-:Y:S01]  /*7400*/  ISETP.GT.U32.AND P0, PT, R3.reuse, R14, PT ;  /* 0x0000000e0300720c */ /* 0x040fe20003f04070 */
[----:B------:R-:W-:-:S02]  /*7410*/  IMAD R6, R3, R4, R6 ;  /* 0x0000000403067224 */ /* 0x000fc400078e0206 */
[--C-:B------:R-:W-:Y:S01]  /*7420*/  @!P4 IMAD.IADD R15, R15, 0x1, -R3.reuse ;  /* 0x000000010f0fc824 */ /* 0x100fe200078e0a03 */
[----:B------:R-:W-:Y:S01]  /*7430*/  IABS R4, R16 ;  /* 0x0000001000047213 */ /* 0x000fe20000000000 */
[----:B------:R-:W-:Y:S01]  /*7440*/  @!P6 IMAD.IADD R2, R2, 0x1, -R3 ;  /* 0x000000010202e824 */ /* 0x000fe200078e0a03 */
[----:B------:R-:W-:Y:S01]  /*7450*/  ISETP.GE.AND P4, PT, R7, RZ, PT ;  /* 0x000000ff0700720c */ /* 0x000fe20003f86270 */
[----:B------:R-:W-:Y:S01]  /*7460*/  VIADD R7, R12, 0xec ;  /* 0x000000ec0c077836 */ /* 0x000fe20000000000 */
[----:B------:R-:W-:Y:S01]  /*7470*/  ISETP.GT.U32.AND P6, PT, R3, R15, PT ;  /* 0x0000000f0300720c */ /* 0x000fe20003fc4070 */
[----:B------:R-:W-:-:S03]  /*7480*/  IMAD.HI.U32 R11, R17, R4, RZ ;  /* 0x00000004110b7227 */ /* 0x000fc600078e00ff */
[----:B------:R-:W-:Y:S01]  /*7490*/  IABS R19, R7 ;  /* 0x0000000700137213 */ /* 0x000fe20000000000 */
[----:B------:R-:W-:Y:S01]  /*74a0*/  @!P5 IMAD.IADD R10, R10, 0x1, -R3 ;  /* 0x000000010a0ad824 */ /* 0x000fe200078e0a03 */
[----:B------:R-:W-:Y:S01]  /*74b0*/  ISETP.GE.AND P5, PT, R0, RZ, PT ;  /* 0x000000ff0000720c */ /* 0x000fe20003fa6270 */
[----:B------:R-:W-:Y:S02]  /*74c0*/  VIADD R0, R12, 0xee ;  /* 0x000000ee0c007836 */ /* 0x000fe40000000000 */
[----:B------:R-:W-:Y:S02]  /*74d0*/  IMAD.MOV R11, RZ, RZ, -R11 ;  /* 0x000000ffff0b7224 */ /* 0x000fe400078e0a0b */
[----:B0-----:R-:W-:Y:S01]  /*74e0*/  IMAD.MOV.U32 R9, RZ, RZ, R10 ;  /* 0x000000ffff097224 */ /* 0x001fe200078e000a */
[----:B-1----:R-:W-:Y:S01]  /*74f0*/  IABS R5, R0 ;  /* 0x0000000000057213 */ /* 0x002fe20000000000 */
[C---:B------:R-:W-:Y:S02]  /*7500*/  IMAD R4, R3.reuse, R11, R4 ;  /* 0x0000000b03047224 */ /* 0x040fe400078e0204 */
[----:B------:R-:W-:Y:S01]  /*7510*/  @!P0 IMAD.IADD R14, R14, 0x1, -R3 ;  /* 0x000000010e0e8824 */ /* 0x000fe200078e0a03 */
[C---:B------:R-:W-:Y:S01]  /*7520*/  ISETP.GT.U32.AND P0, PT, R3.reuse, R6, PT ;  /* 0x000000060300720c */ /* 0x040fe20003f04070 */
[----:B------:R-:W-:Y:S01]  /*7530*/  @!P2 IMAD.MOV R9, RZ, RZ, -R9 ;  /* 0x000000ffff09a224 */ /* 0x000fe200078e0a09 */
[----:B------:R-:W-:Y:S01]  /*7540*/  ISETP.GT.U32.AND P2, PT, R3, R2, PT ;  /* 0x000000020300720c */ /* 0x000fe20003f44070 */
[----:B------:R-:W-:Y:S01]  /*7550*/  @!P6 IMAD.IADD R15, R15, 0x1, -R3 ;  /* 0x000000010f0fe824 */ /* 0x000fe200078e0a03 */
[----:B------:R-:W-:Y:S01]  /*7560*/  ISETP.GT.U32.AND P6, PT, R3, R4, PT ;  /* 0x000000040300720c */ /* 0x000fe20003fc4070 */
[----:B------:R-:W-:Y:S01]  /*7570*/  IMAD.HI.U32 R10, R17, R5, RZ ;  /* 0x00000005110a7227 */ /* 0x000fe200078e00ff */
[----:B------:R0:W-:Y:S03]  /*7580*/  STL [R1+0x310], R9 ;  /* 0x0003100901007387 */ /* 0x0001e60000100800 */
[----:B------:R-:W-:-:S02]  /*7590*/  IMAD.MOV R10, RZ, RZ, -R10 ;  /* 0x000000ffff0a7224 */ /* 0x000fc400078e0a0a */
[----:B------:R-:W-:Y:S02]  /*75a0*/  VIADD R11, R12, 0xea ;  /* 0x000000ea0c0b7836 */ /* 0x000fe40000000000 */
[C---:B------:R-:W-:Y:S02]  /*75b0*/  IMAD R5, R3.reuse, R10, R5 ;  /* 0x0000000a03057224 */ /* 0x040fe400078e0205 */
[--C-:B------:R-:W-:Y:S01]  /*75c0*/  @!P0 IMAD.IADD R6, R6, 0x1, -R3.reuse ;  /* 0x0000000106068824 */ /* 0x100fe200078e0a03 */
[----:B------:R-:W-:Y:S01]  /*75d0*/  IABS R10, R11 ;  /* 0x0000000b000a7213 */ /* 0x000fe20000000000 */
[--C-:B------:R-:W-:Y:S01]  /*75e0*/  @!P2 IMAD.IADD R2, R2, 0x1, -R3.reuse ;  /* 0x000000010202a824 */ /* 0x100fe200078e0a03 */
[C---:B------:R-:W-:Y:S01]  /*75f0*/  ISETP.GT.U32.AND P2, PT, R3.reuse, R5, PT ;  /* 0x000000050300720c */ /* 0x040fe20003f44070 */
[----:B------:R-:W-:Y:S01]  /*7600*/  @!P6 IMAD.IADD R4, R4, 0x1, -R3 ;  /* 0x000000010404e824 */ /* 0x000fe200078e0a03 */
[----:B------:R-:W-:Y:S01]  /*7610*/  ISETP.GT.U32.AND P0, PT, R3, R6, PT ;  /* 0x000000060300720c */ /* 0x000fe20003f04070 */
[----:B------:R-:W-:Y:S01]  /*7620*/  IMAD.HI.U32 R20, R17, R19, RZ ;  /* 0x0000001311147227 */ /* 0x000fe200078e00ff */
[----:B------:R-:W-:-:S03]  /*7630*/  ISETP.GE.AND P6, PT, R0, RZ, PT ;  /* 0x000000ff0000720c */ /* 0x000fc60003fc6270 */
[----:B------:R-:W-:Y:S01]  /*7640*/  @!P1 IMAD.MOV R14, RZ, RZ, -R14 ;  /* 0x000000ffff0e9224 */ /* 0x000fe200078e0a0e */
[----:B------:R-:W-:Y:S01]  /*7650*/  ISETP.GT.U32.AND P1, PT, R3, R4, PT ;  /* 0x000000040300720c */ /* 0x000fe20003f24070 */
[----:B------:R-:W-:Y:S02]  /*7660*/  IMAD.MOV R20, RZ, RZ, -R20 ;  /* 0x000000ffff147224 */ /* 0x000fe400078e0a14 */
[----:B------:R-:W-:Y:S01]  /*7670*/  IMAD.HI.U32 R18, R17, R10, RZ ;  /* 0x0000000a11127227 */ /* 0x000fe200078e00ff */
[----:B------:R1:W-:Y:S03]  /*7680*/  STL [R1+0x304], R14 ;  /* 0x0003040e01007387 */ /* 0x0003e60000100800 */
[----:B------:R-:W-:Y:S02]  /*7690*/  IMAD R0, R3, R20, R19 ;  /* 0x0000001403007224 */ /* 0x000fe400078e0213 */
[----:B------:R-:W-:-:S02]  /*76a0*/  IMAD.MOV R18, RZ, RZ, -R18 ;  /* 0x000000ffff127224 */ /* 0x000fc400078e0a12 */
[----:B0-----:R-:W-:Y:S02]  /*76b0*/  IMAD.MOV.U32 R9, RZ, RZ, R15 ;  /* 0x000000ffff097224 */ /* 0x001fe400078e000f */
[----:B------:R-:W-:Y:S02]  /*76c0*/  VIADD R13, R12, 0xe8 ;  /* 0x000000e80c0d7836 */ /* 0x000fe40000000000 */
[----:B------:R-:W-:Y:S02]  /*76d0*/  @!P2 IMAD.IADD R5, R5, 0x1, -R3 ;  /* 0x000000010505a824 */ /* 0x000fe400078e0a03 */
[----:B------:R-:W-:Y:S01]  /*76e0*/  @!P3 IMAD.MOV R9, RZ, RZ, -R9 ;  /* 0x000000ffff09b224 */ /* 0x000fe200078e0a09 */
[C---:B------:R-:W-:Y:S01]  /*76f0*/  ISETP.GT.U32.AND P3, PT, R3.reuse, R0, PT ;  /* 0x000000000300720c */ /* 0x040fe20003f64070 */
[C---:B------:R-:W-:Y:S01]  /*7700*/  IMAD R10, R3.reuse, R18, R10 ;  /* 0x00000012030a7224 */ /* 0x040fe200078e020a */
[C---:B------:R-:W-:Y:S01]  /*7710*/  ISETP.GT.U32.AND P2, PT, R3.reuse, R5, PT ;  /* 0x000000050300720c */ /* 0x040fe20003f44070 */
[--C-:B------:R-:W-:Y:S01]  /*7720*/  @!P0 IMAD.IADD R6, R6, 0x1, -R3.reuse ;  /* 0x0000000106068824 */ /* 0x100fe200078e0a03 */
[----:B------:R-:W-:Y:S01]  /*7730*/  ISETP.GE.AND P0, PT, R16, RZ, PT ;  /* 0x000000ff1000720c */ /* 0x000fe20003f06270 */
[----:B------:R-:W-:Y:S01]  /*7740*/  @!P5 IMAD.MOV R2, RZ, RZ, -R2 ;  /* 0x000000ffff02d224 */ /* 0x000fe200078e0a02 */
[----:B------:R-:W-:Y:S01]  /*7750*/  IABS R16, R13 ;  /* 0x0000000d00107213 */ /* 0x000fe20000000000 */
[--C-:B------:R-:W-:Y:S01]  /*7760*/  @!P1 IMAD.IADD R4, R4, 0x1, -R3.reuse ;  /* 0x0000000104049824 */ /* 0x100fe200078e0a03 */
[----:B------:R-:W-:Y:S01]  /*7770*/  ISETP.GT.U32.AND P1, PT, R3, R10, PT ;  /* 0x0000000a0300720c */ /* 0x000fe20003f24070 */
[----:B------:R0:W-:Y:S01]  /*7780*/  STL [R1+0x300], R9 ;  /* 0x0003000901007387 */ /* 0x0001e20000100800 */
[----:B------:R-:W-:Y:S01]  /*7790*/  @!P4 IMAD.MOV R6, RZ, RZ, -R6 ;  /* 0x000000ffff06c224 */ /* 0x000fe200078e0a06 */
[----:B------:R-:W-:Y:S01]  /*77a0*/  ISETP.GE.AND P5, PT, R7, RZ, PT ;  /* 0x000000ff0700720c */ /* 0x000fe20003fa6270 */
[----:B------:R-:W-:Y:S01]  /*77b0*/  VIADD R7, R12, 0xe4 ;  /* 0x000000e40c077836 */ /* 0x000fe20000000000 */
[----:B------:R2:W-:Y:S01]  /*77c0*/  STL [R1+0x2cc], R2 ;  /* 0x0002cc0201007387 */ /* 0x0005e20000100800 */
[--C-:B------:R-:W-:Y:S01]  /*77d0*/  @!P3 IMAD.IADD R0, R0, 0x1, -R3.reuse ;  /* 0x000000010000b824 */ /* 0x100fe200078e0a03 */
[----:B------:R-:W-:Y:S01]  /*77e0*/  ISETP.GE.AND P4, PT, R11, RZ, PT ;  /* 0x000000ff0b00720c */ /* 0x000fe20003f86270 */
[--C-:B------:R-:W-:Y:S01]  /*77f0*/  @!P2 IMAD.IADD R5, R5, 0x1, -R3.reuse ;  /* 0x000000010505a824 */ /* 0x100fe200078e0a03 */
[----:B------:R3:W-:Y:S01]  /*7800*/  STL [R1+0x2c8], R6 ;  /* 0x0002c80601007387 */ /* 0x0007e20000100800 */
[----:B-1----:R-:W-:Y:S01]  /*7810*/  IABS R14, R7 ;  /* 0x00000007000e7213 */ /* 0x002fe20000000000 */
[----:B0-----:R-:W-:Y:S01]  /*7820*/  IMAD.MOV.U32 R9, RZ, RZ, R4 ;  /* 0x000000ffff097224 */ /* 0x001fe200078e0004 */
[----:B------:R-:W-:Y:S01]  /*7830*/  ISETP.GE.AND P2, PT, R13, RZ, PT ;  /* 0x000000ff0d00720c */ /* 0x000fe20003f46270 */
[----:B------:R-:W-:Y:S01]  /*7840*/  @!P1 IMAD.IADD R10, R10, 0x1, -R3 ;  /* 0x000000010a0a9824 */ /* 0x000fe200078e0a03 */
[----:B------:R-:W-:Y:S01]  /*7850*/  ISETP.GT.U32.AND P1, PT, R3, R0, PT ;  /* 0x000000000300720c */ /* 0x000fe20003f24070 */
[----:B--2---:R-:W-:-:S04]  /*7860*/  IMAD.HI.U32 R2, R17, R16, RZ ;  /* 0x0000001011027227 */ /* 0x004fc800078e00ff */
[----:B------:R-:W-:Y:S02]  /*7870*/  IMAD.MOV R2, RZ, RZ, -R2 ;  /* 0x000000ffff027224 */ /* 0x000fe400078e0a02 */
[----:B---3--:R-:W-:Y:S02]  /*7880*/  VIADD R6, R12, 0xe6 ;  /* 0x000000e60c067836 */ /* 0x008fe40000000000 */
[C---:B------:R-:W-:Y:S02]  /*7890*/  IMAD R20, R3.reuse, R2, R16 ;  /* 0x0000000203147224 */ /* 0x040fe400078e0210 */
[----:B------:R-:W-:Y:S01]  /*78a0*/  @!P6 IMAD.MOV R5, RZ, RZ, -R5 ;  /* 0x000000ffff05e224 */ /* 0x000fe200078e0a05 */
[----:B------:R-:W-:Y:S01]  /*78b0*/  IABS R19, R6 ;  /* 0x0000000600137213 */ /* 0x000fe20000000000 */
[----:B------:R-:W-:Y:S01]  /*78c0*/  @!P0 IMAD.MOV R9, RZ, RZ, -R9 ;  /* 0x000000ffff098224 */ /* 0x000fe200078e0a09 */
[C---:B------:R-:W-:Y:S01]  /*78d0*/  ISETP.GT.U32.AND P6, PT, R3.reuse, R20, PT ;  /* 0x000000140300720c */ /* 0x040fe20003fc4070 */
[----:B------:R-:W-:Y:S01]  /*78e0*/  @!P1 IMAD.IADD R0, R0, 0x1, -R3 ;  /* 0x0000000100009824 */ /* 0x000fe200078e0a03 */
[----:B------:R-:W-:Y:S01]  /*78f0*/  ISETP.GE.AND P3, PT, R6, RZ, PT ;  /* 0x000000ff0600720c */ /* 0x000fe20003f66270 */
[C---:B------:R-:W-:Y:S01]  /*7900*/  VIADD R6, R12.reuse, 0xe2 ;  /* 0x000000e20c067836 */ /* 0x040fe20000000000 */
[----:B------:R-:W-:Y:S01]  /*7910*/  ISETP.GT.U32.AND P0, PT, R3, R10, PT ;  /* 0x0000000a0300720c */ /* 0x000fe20003f04070 */
[----:B------:R-:W-:Y:S01]  /*7920*/  IMAD.HI.U32 R4, R17, R19, RZ ;  /* 0x0000001311047227 */ /* 0x000fe200078e00ff */
[----:B------:R0:W-:Y:S02]  /*7930*/  STL [R1+0x2c0], R9 ;  /* 0x0002c00901007387 */ /* 0x0001e40000100800 */
[----:B------:R-:W-:Y:S01]  /*7940*/  IABS R18, R6 ;  /* 0x0000000600127213 */ /* 0x000fe20000000000 */
[----:B------:R-:W-:Y:S01]  /*7950*/  IMAD.MOV R4, RZ, RZ, -R4 ;  /* 0x000000ffff047224 */ /* 0x000fe200078e0a04 */
[----:B------:R1:W-:Y:S01]  /*7960*/  STL [R1+0x2b8], R5 ;  /* 0x0002b80501007387 */ /* 0x0003e20000100800 */
[----:B------:R-:W-:-:S02]  /*7970*/  VIADD R2, R12, 0xe0 ;  /* 0x000000e00c027836 */ /* 0x000fc40000000000 */
[C---:B------:R-:W-:Y:S02]  /*7980*/  IMAD R19, R3.reuse, R4, R19 ;  /* 0x0000000403137224 */ /* 0x040fe400078e0213 */
[----:B------:R-:W-:Y:S01]  /*7990*/  @!P6 IMAD.IADD R20, R20, 0x1, -R3 ;  /* 0x000000011414e824 */ /* 0x000fe200078e0a03 */
[----:B------:R-:W-:Y:S01]  /*79a0*/  IABS R16, R2 ;  /* 0x0000000200107213 */ /* 0x000fe20000000000 */
[----:B0-----:R-:W-:Y:S01]  /*79b0*/  IMAD.MOV.U32 R9, RZ, RZ, R0 ;  /* 0x000000ffff097224 */ /* 0x001fe200078e0000 */
[----:B------:R-:W-:Y:S01]  /*79c0*/  ISETP.GT.U32.AND P1, PT, R3, R19, PT ;  /* 0x000000130300720c */ /* 0x000fe20003f24070 */
[----:B------:R-:W-:Y:S01]  /*79d0*/  IMAD.HI.U32 R4, R17, R14, RZ ;  /* 0x0000000e11047227 */ /* 0x000fe200078e00ff */
[----:B------:R-:W-:-:S03]  /*79e0*/  ISETP.GE.AND P6, PT, R6, RZ, PT ;  /* 0x000000ff0600720c */ /* 0x000fc60003fc6270 */
[----:B-1----:R-:W-:-:S04]  /*79f0*/  IMAD.HI.U32 R5, R17, R18, RZ ;  /* 0x0000001211057227 */ /* 0x002fc800078e00ff */
[----:B------:R-:W-:Y:S01]  /*7a00*/  @!P0 IMAD.IADD R10, R10, 0x1, -R3 ;  /* 0x000000010a0a8824 */ /* 0x000fe200078e0a03 */
[----:B------:R-:W-:Y:S01]  /*7a10*/  ISETP.GE.AND P0, PT, R7, RZ, PT ;  /* 0x000000ff0700720c */ /* 0x000fe20003f06270 */
[----:B------:R-:W-:Y:S01]  /*7a20*/  @!P5 IMAD.MOV R9, RZ, RZ, -R9 ;  /* 0x000000ffff09d224 */ /* 0x000fe200078e0a09 */
[C---:B------:R-:W-:Y:S01]  /*7a30*/  ISETP.GT.U32.AND P5, PT, R3.reuse, R20, PT ;  /* 0x000000140300720c */ /* 0x040fe20003fa4070 */
[----:B------:R-:W-:Y:S02]  /*7a40*/  IMAD.MOV R5, RZ, RZ, -R5 ;  /* 0x000000ffff057224 */ /* 0x000fe400078e0a05 */
[----:B------:R-:W-:Y:S01]  /*7a50*/  IMAD.MOV R7, RZ, RZ, -R4 ;  /* 0x000000ffff077224 */ /* 0x000fe200078e0a04 */
[----:B------:R0:W-:Y:S01]  /*7a60*/  STL [R1+0x2b0], R9 ;  /* 0x0002b00901007387 */ /* 0x0001e20000100800 */
[C---:B------:R-:W-:Y:S02]  /*7a70*/  IMAD R18, R3.reuse, R5, R18 ;  /* 0x0000000503127224 */ /* 0x040fe400078e0212 */
[----:B------:R-:W-:-:S02]  /*7a80*/  IMAD R14, R3, R7, R14 ;  /* 0x00000007030e7224 */ /* 0x000fc400078e020e */
[----:B------:R-:W-:Y:S02]  /*7a90*/  IMAD.MOV.U32 R5, RZ, RZ, R10 ;  /* 0x000000ffff057224 */ /* 0x000fe400078e000a */
[----:B------:R-:W-:Y:S02]  /*7aa0*/  @!P1 IMAD.IADD R19, R19, 0x1, -R3 ;  /* 0x0000000113139824 */ /* 0x000fe400078e0a03 */
[----:B------:R-:W-:Y:S01]  /*7ab0*/  @!P4 IMAD.MOV R5, RZ, RZ, -R5 ;  /* 0x000000ffff05c224 */ /* 0x000fe200078e0a05 */
[C---:B------:R-:W-:Y:S01]  /*7ac0*/  ISETP.GT.U32.AND P4, PT, R3.reuse, R14, PT ;  /* 0x0000000e0300720c */ /* 0x040fe20003f84070 */
[----:B------:R-:W-:Y:S01]  /*7ad0*/  @!P5 IMAD.IADD R20, R20, 0x1, -R3 ;  /* 0x000000011414d824 */ /* 0x000fe200078e0a03 */
[----:B------:R-:W-:Y:S01]  /*7ae0*/  ISETP.GT.U32.AND P5, PT, R3, R18, PT ;  /* 0x000000120300720c */ /* 0x000fe20003fa4070 */
[----:B------:R-:W-:Y:S01]  /*7af0*/  IMAD.HI.U32 R4, R17, R16, RZ ;  /* 0x0000001011047227 */ /* 0x000fe200078e00ff */
[----:B------:R-:W-:Y:S01]  /*7b00*/  ISETP.GT.U32.AND P1, PT, R3, R19, PT ;  /* 0x000000130300720c */ /* 0x000fe20003f24070 */
[----:B------:R1:W-:Y:S02]  /*7b10*/  STL [R1+0x2b4], R5 ;  /* 0x0002b40501007387 */ /* 0x0003e40000100800 */
[----:B------:R-:W-:-:S02]  /*7b20*/  VIADD R7, R12, 0xde ;  /* 0x000000de0c077836 */ /* 0x000fc40000000000 */
[----:B------:R-:W-:Y:S02]  /*7b30*/  IMAD.MOV R4, RZ, RZ, -R4 ;  /* 0x000000ffff047224 */ /* 0x000fe400078e0a04 */
[----:B------:R-:W-:Y:S01]  /*7b40*/  VIADD R0, R12, 0xdc ;  /* 0x000000dc0c007836 */ /* 0x000fe20000000000 */
[----:B------:R-:W-:Y:S01]  /*7b50*/  IABS R11, R7 ;  /* 0x00000007000b7213 */ /* 0x000fe20000000000 */
[--C-:B------:R-:W-:Y:S01]  /*7b60*/  @!P4 IMAD.IADD R14, R14, 0x1, -R3.reuse ;  /* 0x000000010e0ec824 */ /* 0x100fe200078e0a03 */
[----:B------:R-:W-:Y:S01]  /*7b70*/  ISETP.GE.AND P4, PT, R2, RZ, PT ;  /* 0x000000ff0200720c */ /* 0x000fe20003f86270 */
[C---:B------:R-:W-:Y:S01]  /*7b80*/  IMAD R16, R3.reuse, R4, R16 ;  /* 0x0000000403107224 */ /* 0x040fe200078e0210 */
[----:B------:R-:W-:Y:S01]  /*7b90*/  IABS R6, R0 ;  /* 0x0000000000067213 */ /* 0x000fe20000000000 */
[----:B------:R-:W-:Y:S01]  /*7ba0*/  @!P5 IMAD.IADD R18, R18, 0x1, -R3 ;  /* 0x000000011212d824 */ /* 0x000fe200078e0a03 */
[----:B------:R-:W-:Y:S01]  /*7bb0*/  ISETP.GT.U32.AND P5, PT, R3, R14, PT ;  /* 0x0000000e0300720c */ /* 0x000fe20003fa4070 */
[----:B------:R-:W-:-:S04]  /*7bc0*/  IMAD.HI.U32 R15, R17, R11, RZ ;  /* 0x0000000b110f7227 */ /* 0x000fc800078e00ff */
[----:B------:R-:W-:Y:S01]  /*7bd0*/  @!P1 IMAD.IADD R19, R19, 0x1, -R3 ;  /* 0x0000000113139824 */ /* 0x000fe200078e0a03 */
[C---:B------:R-:W-:Y:S01]  /*7be0*/  ISETP.GT.U32.AND P1, PT, R3.reuse, R16, PT ;  /* 0x000000100300720c */ /* 0x040fe20003f24070 */
[----:B------:R-:W-:Y:S02]  /*7bf0*/  IMAD.MOV.U32 R21, RZ, RZ, R20 ;  /* 0x000000ffff157224 */ /* 0x000fe400078e0014 */
[----:B------:R-:W-:Y:S02]  /*7c00*/  IMAD.MOV R15, RZ, RZ, -R15 ;  /* 0x000000ffff0f7224 */ /* 0x000fe400078e0a0f */
[----:B------:R-:W-:Y:S01]  /*7c10*/  @!P2 IMAD.MOV R21, RZ, RZ, -R21 ;  /* 0x000000ffff15a224 */ /* 0x000fe200078e0a15 */
[----:B------:R-:W-:Y:S01]  /*7c20*/  ISETP.GT.U32.AND P2, PT, R3, R18, PT ;  /* 0x000000120300720c */ /* 0x000fe20003f44070 */
[----:B------:R-:W-:-:S03]  /*7c30*/  IMAD.HI.U32 R2, R17, R6, RZ ;  /* 0x0000000611027227 */ /* 0x000fc600078e00ff */
[----:B------:R-:W-:Y:S01]  /*7c40*/  STL [R1+0x164], R21 ;  /* 0x0001641501007387 */ /* 0x000fe20000100800 */
[C---:B------:R-:W-:Y:S02]  /*7c50*/  IMAD R11, R3.reuse, R15, R11 ;  /* 0x0000000f030b7224 */ /* 0x040fe400078e020b */
[----:B------:R-:W-:Y:S02]  /*7c60*/  VIADD R13, R12, 0xd8 ;  /* 0x000000d80c0d7836 */ /* 0x000fe40000000000 */
[----:B------:R-:W-:Y:S02]  /*7c70*/  IMAD.MOV R2, RZ, RZ, -R2 ;  /* 0x000000ffff027224 */ /* 0x000fe400078e0a02 */
[--C-:B------:R-:W-:Y:S01]  /*7c80*/  @!P5 IMAD.IADD R14, R14, 0x1, -R3.reuse ;  /* 0x000000010e0ed824 */ /* 0x100fe200078e0a03 */
[----:B------:R-:W-:Y:S01]  /*7c90*/  ISETP.GT.U32.AND P5, PT, R3, R11, PT ;  /* 0x0000000b0300720c */ /* 0x000fe20003fa4070 */
[----:B------:R-:W-:Y:S01]  /*7ca0*/  VIADD R10, R12, 0xda ;  /* 0x000000da0c0a7836 */ /* 0x000fe20000000000 */
[----:B------:R-:W-:Y:S01]  /*7cb0*/  IABS R4, R13 ;  /* 0x0000000d00047213 */ /* 0x000fe20000000000 */
[----:B------:R-:W-:-:S02]  /*7cc0*/  @!P1 IMAD.IADD R16, R16, 0x1, -R3 ;  /* 0x0000000110109824 */ /* 0x000fc400078e0a03 */
[----:B0-----:R-:W-:Y:S01]  /*7cd0*/  IMAD.MOV.U32 R9, RZ, RZ, R19 ;  /* 0x000000ffff097224 */ /* 0x001fe200078e0013 */
[----:B-1----:R-:W-:Y:S01]  /*7ce0*/  IABS R5, R10 ;  /* 0x0000000a00057213 */ /* 0x002fe20000000000 */
[C---:B------:R-:W-:Y:S01]  /*7cf0*/  IMAD R6, R3.reuse, R2, R6 ;  /* 0x0000000203067224 */ /* 0x040fe200078e0206 */
[----:B------:R-:W-:Y:S01]  /*7d00*/  ISETP.GT.U32.AND P1, PT, R3, R16, PT ;  /* 0x000000100300720c */ /* 0x000fe20003f24070 */
[----:B------:R-:W-:Y:S01]  /*7d10*/  @!P3 IMAD.MOV R9, RZ, RZ, -R9 ;  /* 0x000000ffff09b224 */ /* 0x000fe200078e0a09 */
[----:B------:R-:W-:Y:S01]  /*7d20*/  ISETP.GE.AND P3, PT, R7, RZ, PT ;  /* 0x000000ff0700720c */ /* 0x000fe20003f66270 */
[----:B------:R-:W-:Y:S01]  /*7d30*/  @!P2 IMAD.IADD R18, R18, 0x1, -R3 ;  /* 0x000000011212a824 */ /* 0x000fe200078e0a03 */
[----:B------:R-:W-:Y:S01]  /*7d40*/  ISETP.GT.U32.AND P2, PT, R3, R6, PT ;  /* 0x000000060300720c */ /* 0x000fe20003f44070 */
[C---:B------:R-:W-:Y:S01]  /*7d50*/  IMAD.HI.U32 R7, R17.reuse, R4, RZ ;  /* 0x0000000411077227 */ /* 0x040fe200078e00ff */
[----:B------:R0:W-:Y:S03]  /*7d60*/  STL [R1+0x274], R9 ;  /* 0x0002740901007387 */ /* 0x0001e60000100800 */
[----:B------:R-:W-:-:S04]  /*7d70*/  IMAD.HI.U32 R15, R17, R5, RZ ;  /* 0x00000005110f7227 */ /* 0x000fc800078e00ff */
[----:B------:R-:W-:Y:S02]  /*7d80*/  IMAD.MOV R7, RZ, RZ, -R7 ;  /* 0x000000ffff077224 */ /* 0x000fe400078e0a07 */
[----:B------:R-:W-:Y:S02]  /*7d90*/  @!P5 IMAD.IADD R11, R11, 0x1, -R3 ;  /* 0x000000010b0bd824 */ /* 0x000fe400078e0a03 */
[----:B0-----:R-:W-:Y:S02]  /*7da0*/  IMAD.MOV.U32 R9, RZ, RZ, R14 ;  /* 0x000000ffff097224 */ /* 0x001fe400078e000e */
[----:B------:R-:W-:Y:S02]  /*7db0*/  IMAD.MOV R15, RZ, RZ, -R15 ;  /* 0x000000ffff0f7224 */ /* 0x000fe400078e0a0f */
[----:B------:R-:W-:Y:S02]  /*7dc0*/  VIADD R2, R12, 0xd6 ;  /* 0x000000d60c027836 */ /* 0x000fe40000000000 */
[----:B------:R-:W-:-:S02]  /*7dd0*/  IMAD R4, R3, R7, R4 ;  /* 0x0000000703047224 */ /* 0x000fc400078e0204 */
[----:B------:R-:W-:Y:S01]  /*7de0*/  @!P0 IMAD.MOV R9, RZ, RZ, -R9 ;  /* 0x000000ffff098224 */ /* 0x000fe200078e0a09 */
[C---:B------:R-:W-:Y:S01]  /*7df0*/  ISETP.GT.U32.AND P0, PT, R3.reuse, R11, PT ;  /* 0x0000000b0300720c */ /* 0x040fe20003f04070 */
[----:B------:R-:W-:Y:S01]  /*7e00*/  @!P1 IMAD.IADD R16, R16, 0x1, -R3 ;  /* 0x0000000110109824 */ /* 0x000fe200078e0a03 */
[----:B------:R-:W-:Y:S01]  /*7e10*/  ISETP.GE.AND P1, PT, R0, RZ, PT ;  /* 0x000000ff0000720c */ /* 0x000fe20003f26270 */
[C---:B------:R-:W-:Y:S01]  /*7e20*/  IMAD R5, R3.reuse, R15, R5 ;  /* 0x0000000f03057224 */ /* 0x040fe200078e0205 */
[----:B------:R-:W-:Y:S01]  /*7e30*/  IABS R0, R2 ;  /* 0x0000000200007213 */ /* 0x000fe20000000000 */
[----:B------:R-:W-:Y:S01]  /*7e40*/  @!P2 IMAD.IADD R6, R6, 0x1, -R3 ;  /* 0x000000010606a824 */ /* 0x000fe200078e0a03 */
[----:B------:R0:W-:Y:S01]  /*7e50*/  STL [R1+0x2a8], R9 ;  /* 0x0002a80901007387 */ /* 0x0001e20000100800 */
[----:B------:R-:W-:Y:S01]  /*7e60*/  @!P6 IMAD.MOV R18, RZ, RZ, -R18 ;  /* 0x000000ffff12e224 */ /* 0x000fe200078e0a12 */
[----:B------:R-:W-:Y:S01]  /*7e70*/  ISETP.GT.U32.AND P6, PT, R3, R4, PT ;  /* 0x000000040300720c */ /* 0x000fe20003fc4070 */
[----:B------:R-:W-:Y:S01]  /*7e80*/  IMAD.HI.U32 R14, R17, R0, RZ ;  /* 0x00000000110e7227 */ /* 0x000fe200078e00ff */
[----:B------:R-:W-:-:S02]  /*7e90*/  ISETP.GT.U32.AND P5, PT, R3, R5, PT ;  /* 0x000000050300720c */ /* 0x000fc40003fa4070 */
[----:B------:R-:W-:Y:S01]  /*7ea0*/  ISETP.GT.U32.AND P2, PT, R3, R6, PT ;  /* 0x000000060300720c */ /* 0x000fe20003f44070 */
[----:B------:R-:W-:Y:S01]  /*7eb0*/  IMAD.MOV R14, RZ, RZ, -R14 ;  /* 0x000000ffff0e7224 */ /* 0x000fe200078e0a0e */
[----:B------:R-:W-:Y:S01]  /*7ec0*/  STL [R1+0x280], R18 ;  /* 0x0002801201007387 */ /* 0x000fe20000100800 */
[----:B------:R-:W-:Y:S01]  /*7ed0*/  @!P0 IMAD.IADD R11, R11, 0x1, -R3 ;  /* 0x000000010b0b8824 */ /* 0x000fe200078e0a03 */
[----:B------:R-:W-:Y:S01]  /*7ee0*/  ISETP.GE.AND P0, PT, R13, RZ, PT ;  /* 0x000000ff0d00720c */ /* 0x000fe20003f06270 */
[----:B0-----:R-:W-:Y:S02]  /*7ef0*/  IMAD.MOV.U32 R9, RZ, RZ, R16 ;  /* 0x000000ffff097224 */ /* 0x001fe400078e0010 */
[----:B------:R-:W-:Y:S02]  /*7f00*/  VIADD R7, R12, 0xd4 ;  /* 0x000000d40c077836 */ /* 0x000fe40000000000 */
[----:B------:R-:W-:Y:S02]  /*7f10*/  @!P4 IMAD.MOV R9, RZ, RZ, -R9 ;  /* 0x000000ffff09c224 */ /* 0x000fe400078e0a09 */
[----:B------:R-:W-:Y:S01]  /*7f20*/  IMAD R0, R3, R14, R0 ;  /* 0x0000000e03007224 */ /* 0x000fe200078e0200 */
[----:B------:R-:W-:Y:S01]  /*7f30*/  IABS R15, R7 ;  /* 0x00000007000f7213 */ /* 0x000fe20000000000 */
[--C-:B------:R-:W-:Y:S01]  /*7f40*/  @!P6 IMAD.IADD R4, R4, 0x1, -R3.reuse ;  /* 0x000000010404e824 */ /* 0x100fe200078e0a03 */
[----:B------:R0:W-:Y:S01]  /*7f50*/  STL [R1+0x284], R9 ;  /* 0x0002840901007387 */ /* 0x0001e20000100800 */
[--C-:B------:R-:W-:Y:S01]  /*7f60*/  @!P5 IMAD.IADD R5, R5, 0x1, -R3.reuse ;  /* 0x000000010505d824 */ /* 0x100fe200078e0a03 */
[----:B------:R-:W-:Y:S01]  /*7f70*/  ISETP.GE.AND P5, PT, R10, RZ, PT ;  /* 0x000000ff0a00720c */ /* 0x000fe20003fa6270 */
[----:B------:R-:W-:Y:S01]  /*7f80*/  @!P2 IMAD.IADD R6, R6, 0x1, -R3 ;  /* 0x000000010606a824 */ /* 0x000fe200078e0a03 */
[C---:B------:R-:W-:Y:S01]  /*7f90*/  ISETP.GT.U32.AND P2, PT, R3.reuse, R0, PT ;  /* 0x000000000300720c */ /* 0x040fe20003f44070 */
[----:B------:R-:W-:Y:S01]  /*7fa0*/  IMAD.MOV.U32 R10, RZ, RZ, R15 ;  /* 0x000000ffff0a7224 */ /* 0x000fe200078e000f */
[----:B------:R-:W-:Y:S01]  /*7fb0*/  ISETP.GT.U32.AND P4, PT, R3, R5, PT ;  /* 0x000000050300720c */ /* 0x000fe20003f84070 */
[----:B------:R-:W-:Y:S01]  /*7fc0*/  @!P1 IMAD.MOV R6, RZ, RZ, -R6 ;  /* 0x000000ffff069224 */ /* 0x000fe200078e0a06 */
[----:B------:R-:W-:Y:S01]  /*7fd0*/  ISETP.GE.AND P6, PT, R2, RZ, PT ;  /* 0x000000ff0200720c */ /* 0x000fe20003fc6270 */
[----:B------:R-:W-:-:S04]  /*7fe0*/  IMAD.HI.U32 R13, R17, R10, RZ ;  /* 0x0000000a110d7227 */ /* 0x000fc800078e00ff */
[----:B0-----:R-:W-:Y:S02]  /*7ff0*/  IMAD.MOV.U32 R9, RZ, RZ, R11 ;  /* 0x000000ffff097224 */ /* 0x001fe400078e000b */
[----:B------:R-:W-:Y:S02]  /*8000*/  IMAD.MOV R13, RZ, RZ, -R13 ;  /* 0x000000ffff0d7224 */ /* 0x000fe400078e0a0d */
[----:B------:R-:W-:Y:S01]  /*8010*/  @!P3 IMAD.MOV R9, RZ, RZ, -R9 ;  /* 0x000000ffff09b224 */ /* 0x000fe200078e0a09 */
[C---:B------:R-:W-:Y:S01]  /*8020*/  ISETP.GT.U32.AND P3, PT, R3.reuse, R4, PT ;  /* 0x000000040300720c */ /* 0x040fe20003f64070 */
[--C-:B------:R-:W-:Y:S02]  /*8030*/  @!P2 IMAD.IADD R0, R0, 0x1, -R3.reuse ;  /* 0x000000010000a824 */ /* 0x100fe400078e0a03 */
[----:B------:R-:W-:Y:S01]  /*8040*/  IMAD R2, R3, R13, R10 ;  /* 0x0000000d03027224 */ /* 0x000fe200078e020a */
[----:B------:R-:W-:Y:S01]  /*8050*/  STL [R1+0x28c], R9 ;  /* 0x00028c0901007387 */ /* 0x000fe20000100800 */
[----:B------:R-:W-:Y:S01]  /*8060*/  @!P4 IMAD.IADD R5, R5, 0x1, -R3 ;  /* 0x000000010505c824 */ /* 0x000fe200078e0a03 */
[----:B------:R-:W-:Y:S01]  /*8070*/  ISETP.GT.U32.AND P1, PT, R3, R0, PT ;  /* 0x000000000300720c */ /* 0x000fe20003f24070 */
[C---:B------:R-:W-:Y:S01]  /*8080*/  VIADD R19, R12.reuse, 0xd2 ;  /* 0x000000d20c137836 */ /* 0x040fe20000000000 */
[----:B------:R0:W-:Y:S01]  /*8090*/  STL [R1+0x290], R6 ;  /* 0x0002900601007387 */ /* 0x0001e20000100800 */
[----:B------:R-:W-:Y:S01]  /*80a0*/  @!P5 IMAD.MOV R5, RZ, RZ, -R5 ;  /* 0x000000ffff05d224 */ /* 0x000fe200078e0a05 */
[----:B------:R-:W-:Y:S01]  /*80b0*/  ISETP.GE.AND P4, PT, R7, RZ, PT ;  /* 0x000000ff0700720c */ /* 0x000fe20003f86270 */
[----:B------:R-:W-:Y:S01]  /*80c0*/  VIADD R11, R12, 0xd0 ;  /* 0x000000d00c0b7836 */ /* 0x000fe20000000000 */
[----:B------:R-:W-:Y:S01]  /*80d0*/  ISETP.GE.AND P2, PT, R19, RZ, PT ;  /* 0x000000ff1300720c */ /* 0x000fe20003f46270 */
[--C-:B------:R-:W-:Y:S01]  /*80e0*/  @!P3 IMAD.IADD R4, R4, 0x1, -R3.reuse ;  /* 0x000000010404b824 */ /* 0x100fe200078e0a03 */
[----:B------:R-:W-:Y:S01]  /*80f0*/  ISETP.GT.U32.AND P3, PT, R3, R2, PT ;  /* 0x000000020300720c */ /* 0x000fe20003f64070 */
[----:B------:R1:W-:Y:S01]  /*8100*/  STL [R1+0x2a0], R5 ;  /* 0x0002a00501007387 */ /* 0x0003e20000100800 */
[----:B------:R-:W-:Y:S01]  /*8110*/  IABS R19, R19 ;  /* 0x0000001300137213 */ /* 0x000fe20000000000 */
[----:B------:R-:W-:Y:S01]  /*8120*/  VIADD R10, R12, 0xce ;  /* 0x000000ce0c0a7836 */ /* 0x000fe20000000000 */
[----:B------:R-:W-:Y:S01]  /*8130*/  ISETP.GE.AND P5, PT, R11, RZ, PT ;  /* 0x000000ff0b00720c */ /* 0x000fe20003fa6270 */
[----:B0-----:R-:W-:Y:S01]  /*8140*/  IMAD.MOV.U32 R6, RZ, RZ, R4 ;  /* 0x000000ffff067224 */ /* 0x001fe200078e0004 */
[----:B------:R-:W-:Y:S01]  /*8150*/  IABS R11, R11 ;  /* 0x0000000b000b7213 */ /* 0x000fe20000000000 */
[----:B------:R-:W-:-:S02]  /*8160*/  @!P1 IMAD.IADD R0, R0, 0x1, -R3 ;  /* 0x0000000100009824 */ /* 0x000fc400078e0a03 */
[----:B------:R-:W-:Y:S01]  /*8170*/  @!P0 IMAD.MOV R6, RZ, RZ, -R6 ;  /* 0x000000ffff068224 */ /* 0x000fe200078e0a06 */
[----:B------:R-:W-:Y:S01]  /*8180*/  ISETP.GE.AND P0, PT, R10, RZ, PT ;  /* 0x000000ff0a00720c */ /* 0x000fe20003f06270 */
[----:B------:R-:W-:Y:S01]  /*8190*/  IMAD.MOV.U32 R9, RZ, RZ, R0 ;  /* 0x000000ffff097224 */ /* 0x000fe200078e0000 */
[----:B------:R-:W-:Y:S01]  /*81a0*/  IABS R10, R10 ;  /* 0x0000000a000a7213 */ /* 0x000fe20000000000 */
[----:B------:R-:W-:Y:S01]  /*81b0*/  @!P3 IMAD.IADD R2, R2, 0x1, -R3 ;  /* 0x000000010202b824 */ /* 0x000fe200078e0a03 */
[----:B------:R0:W-:Y:S01]  /*81c0*/  STL [R1+0x2a4], R6 ;  /* 0x0002a40601007387 */ /* 0x0001e20000100800 */
[----:B------:R-:W-:Y:S02]  /*81d0*/  @!P6 IMAD.MOV R9, RZ, RZ, -R9 ;  /* 0x000000ffff09e224 */ /* 0x000fe400078e0a09 */
[----:B-1----:R-:W-:Y:S01]  /*81e0*/  IMAD.HI.U32 R5, R17, R11, RZ ;  /* 0x0000000b11057227 */ /* 0x002fe200078e00ff */
[----:B------:R-:W-:Y:S02]  /*81f0*/  ISETP.GT.U32.AND P3, PT, R3, R2, PT ;  /* 0x000000020300720c */ /* 0x000fe40003f64070 */
[----:B------:R1:W-:Y:S01]  /*8200*/  STL [R1+0x298], R9 ;  /* 0x0002980901007387 */ /* 0x0003e20000100800 */
[----:B------:R-:W-:-:S04]  /*8210*/  IMAD.HI.U32 R4, R17, R10, RZ ;  /* 0x0000000a11047227 */ /* 0x000fc800078e00ff */
[----:B0-----:R-:W-:-:S04]  /*8220*/  IMAD.HI.U32 R6, R17, R19, RZ ;  /* 0x0000001311067227 */ /* 0x001fc800078e00ff */
[----:B------:R-:W-:Y:S02]  /*8230*/  IMAD.MOV R6, RZ, RZ, -R6 ;  /* 0x000000ffff067224 */ /* 0x000fe400078e0a06 */
[----:B------:R-:W-:Y:S02]  /*8240*/  VIADD R7, R12, 0xcc ;  /* 0x000000cc0c077836 */ /* 0x000fe40000000000 */
[----:B------:R-:W-:Y:S02]  /*8250*/  IMAD R19, R3, R6, R19 ;  /* 0x0000000603137224 */ /* 0x000fe400078e0213 */
[----:B------:R-:W-:Y:S01]  /*8260*/  IMAD.MOV R5, RZ, RZ, -R5 ;  /* 0x000000ffff057224 */ /* 0x000fe200078e0a05 */
[----:B------:R-:W-:Y:S01]  /*8270*/  ISETP.GE.AND P1, PT, R7, RZ, PT ;  /* 0x000000ff0700720c */ /* 0x000fe20003f26270 */
[----:B------:R-:W-:Y:S01]  /*8280*/  IMAD.MOV R4, RZ, RZ, -R4 ;  /* 0x000000ffff047224 */ /* 0x000fe200078e0a04 */
[C---:B------:R-:W-:Y:S01]  /*8290*/  ISETP.GT.U32.AND P6, PT, R3.reuse, R19, PT ;  /* 0x000000130300720c */ /* 0x040fe20003fc4070 */
[----:B------:R-:W-:Y:S01]  /*82a0*/  @!P3 IMAD.IADD R2, R2, 0x1, -R3 ;  /* 0x000000010202b824 */ /* 0x000fe200078e0a03 */
[----:B------:R-:W-:Y:S01]  /*82b0*/  IABS R7, R7 ;  /* 0x0000000700077213 */ /* 0x000fe20000000000 */
[----:B------:R-:W-:-:S02]  /*82c0*/  IMAD R11, R3, R5, R11 ;  /* 0x00000005030b7224 */ /* 0x000fc400078e020b */
[C---:B------:R-:W-:Y:S02]  /*82d0*/  IMAD R10, R3.reuse, R4, R10 ;  /* 0x00000004030a7224 */ /* 0x040fe400078e020a */
[----:B------:R-:W-:Y:S01]  /*82e0*/  IMAD.MOV.U32 R6, RZ, RZ, R2 ;  /* 0x000000ffff067224 */ /* 0x000fe200078e0002 */
[----:B------:R-:W-:Y:S01]  /*82f0*/  ISETP.GT.U32.AND P3, PT, R3, R11, PT ;  /* 0x0000000b0300720c */ /* 0x000fe20003f64070 */
[----:B------:R-:W-:-:S04]  /*8300*/  IMAD.HI.U32 R0, R17, R7, RZ ;  /* 0x0000000711007227 */ /* 0x000fc800078e00ff */
[----:B------:R-:W-:Y:S02]  /*8310*/  @!P6 IMAD.IADD R19, R19, 0x1, -R3 ;  /* 0x000000011313e824 */ /* 0x000fe400078e0a03 */
[----:B------:R-:W-:Y:S01]  /*8320*/  @!P4 IMAD.MOV R6, RZ, RZ, -R6 ;  /* 0x000000ffff06c224 */ /* 0x000fe200078e0a06 */
[C---:B------:R-:W-:Y:S01]  /*8330*/  ISETP.GT.U32.AND P4, PT, R3.reuse, R10, PT ;  /* 0x0000000a0300720c */ /* 0x040fe20003f84070 */
[----:B------:R-:W-:Y:S01]  /*8340*/  IMAD.MOV R0, RZ, RZ, -R0 ;  /* 0x000000ffff007224 */ /* 0x000fe200078e0a00 */
[C---:B------:R-:W-:Y:S01]  /*8350*/  ISETP.GT.U32.AND P6, PT, R3.reuse, R19, PT ;  /* 0x000000130300720c */ /* 0x040fe20003fc4070 */
[C---:B------:R-:W-:Y:S01]  /*8360*/  VIADD R20, R12.reuse, 0xca ;  /* 0x000000ca0c147836 */ /* 0x040fe20000000000 */
[----:B------:R0:W-:Y:S01]  /*8370*/  STL [R1+0x29c], R6 ;  /* 0x00029c0601007387 */ /* 0x0001e20000100800 */
[----:B------:R-:W-:Y:S02]  /*8380*/  IMAD R7, R3, R0, R7 ;  /* 0x0000000003077224 */ /* 0x000fe400078e0207 */
[----:B------:R-:W-:Y:S01]  /*8390*/  VIADD R15, R12, 0xc8 ;  /* 0x000000c80c0f7836 */ /* 0x000fe20000000000 */
[----:B------:R-:W-:Y:S01]  /*83a0*/  IABS R4, R20 ;  /* 0x0000001400047213 */ /* 0x000fe20000000000 */
[----:B------:R-:W-:-:S02]  /*83b0*/  @!P3 IMAD.IADD R11, R11, 0x1, -R3 ;  /* 0x000000010b0bb824 */ /* 0x000fc400078e0a03 */
[----:B------:R-:W-:Y:S01]  /*83c0*/  VIADD R0, R12, 0xc6 ;  /* 0x000000c60c007836 */ /* 0x000fe20000000000 */
[----:B------:R-:W-:Y:S01]  /*83d0*/  IABS R18, R15 ;  /* 0x0000000f00127213 */ /* 0x000fe20000000000 */
[--C-:B------:R-:W-:Y:S01]  /*83e0*/  @!P4 IMAD.IADD R10, R10, 0x1, -R3.reuse ;  /* 0x000000010a0ac824 */ /* 0x100fe200078e0a03 */
[----:B------:R-:W-:Y:S01]  /*83f0*/  ISETP.GT.U32.AND P3, PT, R3, R11, PT ;  /* 0x0000000b0300720c */ /* 0x000fe20003f64070 */
[----:B------:R-:W-:Y:S01]  /*8400*/  @!P6 IMAD.IADD R19, R19, 0x1, -R3 ;  /* 0x000000011313e824 */ /* 0x000fe200078e0a03 */
[----:B------:R-:W-:Y:S01]  /*8410*/  ISETP.GT.U32.AND P6, PT, R3, R7, PT ;  /* 0x000000070300720c */ /* 0x000fe20003fc4070 */
[----:B------:R-:W-:Y:S01]  /*8420*/  IMAD.HI.U32 R13, R17, R4, RZ ;  /* 0x00000004110d7227 */ /* 0x000fe200078e00ff */
[----:B------:R-:W-:Y:S02]  /*8430*/  ISETP.GT.U32.AND P4, PT, R3, R10, PT ;  /* 0x0000000a0300720c */ /* 0x000fe40003f84070 */
[----:B------:R-:W-:Y:S01]  /*8440*/  IABS R2, R0 ;  /* 0x0000000000027213 */ /* 0x000fe20000000000 */
[----:B------:R-:W-:-:S04]  /*8450*/  IMAD.HI.U32 R5, R17, R18, RZ ;  /* 0x0000001211057227 */ /* 0x000fc800078e00ff */
[----:B------:R-:W-:Y:S02]  /*8460*/  IMAD.MOV R13, RZ, RZ, -R13 ;  /* 0x000000ffff0d7224 */ /* 0x000fe400078e0a0d */
[----:B------:R-:W-:Y:S02]  /*8470*/  IMAD.MOV R5, RZ, RZ, -R5 ;  /* 0x000000ffff057224 */ /* 0x000fe400078e0a05 */
[----:B-1----:R-:W-:Y:S02]  /*8480*/  IMAD.MOV.U32 R9, RZ, RZ, R19 ;  /* 0x000000ffff097224 */ /* 0x002fe400078e0013 */
[----:B------:R-:W-:Y:S01]  /*8490*/  @!P6 IMAD.IADD R7, R7, 0x1, -R3 ;  /* 0x000000010707e824 */ /* 0x000fe200078e0a03 */
[----:B------:R-:W-:Y:S01]  /*84a0*/  ISETP.GE.AND P6, PT, R20, RZ, PT ;  /* 0x000000ff1400720c */ /* 0x000fe20003fc6270 */
[C---:B------:R-:W-:Y:S02]  /*84b0*/  IMAD R4, R3.reuse, R13, R4 ;  /* 0x0000000d03047224 */ /* 0x040fe400078e0204 */
[----:B------:R-:W-:-:S02]  /*84c0*/  IMAD R18, R3, R5, R18 ;  /* 0x0000000503127224 */ /* 0x000fc400078e0212 */
[----:B0-----:R-:W-:Y:S02]  /*84d0*/  VIADD R6, R12, 0xc4 ;  /* 0x000000c40c067836 */ /* 0x001fe40000000000 */
[----:B------:R-:W-:Y:S01]  /*84e0*/  @!P2 IMAD.MOV R9, RZ, RZ, -R9 ;  /* 0x000000ffff09a224 */ /* 0x000fe200078e0a09 */
[----:B------:R-:W-:Y:S01]  /*84f0*/  ISETP.GT.U32.AND P2, PT, R3, R7, PT ;  /* 0x000000070300720c */ /* 0x000fe20003f44070 */
[--C-:B------:R-:W-:Y:S01]  /*8500*/  @!P3 IMAD.IADD R11, R11, 0x1, -R3.reuse ;  /* 0x000000010b0bb824 */ /* 0x100fe200078e0a03 */
[C---:B------:R-:W-:Y:S01]  /*8510*/  ISETP.GT.U32.AND P3, PT, R3.reuse, R4, PT ;  /* 0x000000040300720c */ /* 0x040fe20003f64070 */
[----:B------:R-:W-:Y:S01]  /*8520*/  @!P4 IMAD.IADD R10, R10, 0x1, -R3 ;  /* 0x000000010a0ac824 */ /* 0x000fe200078e0a03 */
[----:B------:R-:W-:Y:S01]  /*8530*/  ISETP.GT.U32.AND P4, PT, R3, R18, PT ;  /* 0x000000120300720c */ /* 0x000fe20003f84070 */
[----:B------:R-:W-:Y:S01]  /*8540*/  IMAD.HI.U32 R14, R17, R2, RZ ;  /* 0x00000002110e7227 */ /* 0x000fe200078e00ff */
[----:B------:R-:W-:Y:S01]  /*8550*/  IABS R16, R6 ;  /* 0x0000000600107213 */ /* 0x000fe20000000000 */
[----:B------:R0:W-:Y:S02]  /*8560*/  STL [R1+0x27c], R9 ;  /* 0x00027c0901007387 */ /* 0x0001e40000100800 */
[----:B------:R-:W-:-:S02]  /*8570*/  VIADD R5, R12, 0xc2 ;  /* 0x000000c20c057836 */ /* 0x000fc40000000000 */
[----:B------:R-:W-:-:S03]  /*8580*/  IMAD.HI.U32 R13, R17, R16, RZ ;  /* 0x00000010110d7227 */ /* 0x000fc600078e00ff */
[----:B------:R-:W-:Y:S01]  /*8590*/  IABS R19, R5 ;  /* 0x0000000500137213 */ /* 0x000fe20000000000 */
[----:B------:R-:W-:Y:S02]  /*85a0*/  IMAD.MOV R14, RZ, RZ, -R14 ;  /* 0x000000ffff0e7224 */ /* 0x000fe400078e0a0e */
[----:B0-----:R-:W-:Y:S02]  /*85b0*/  IMAD.MOV.U32 R9, RZ, RZ, R11 ;  /* 0x000000ffff097224 */ /* 0x001fe400078e000b */
[----:B------:R-:W-:Y:S02]  /*85c0*/  IMAD.MOV R13, RZ, RZ, -R13 ;  /* 0x000000ffff0d7224 */ /* 0x000fe400078e0a0d */
[----:B------:R-:W-:Y:S02]  /*85d0*/  @!P5 IMAD.MOV R9, RZ, RZ, -R9 ;  /* 0x000000ffff09d224 */ /* 0x000fe400078e0a09 */
[----:B------:R-:W-:Y:S02]  /*85e0*/  IMAD R2, R3, R14, R2 ;  /* 0x0000000e03027224 */ /* 0x000fe400078e0202 */
[--C-:B------:R-:W-:Y:S01]  /*85f0*/  @!P2 IMAD.IADD R7, R7, 0x1, -R3.reuse ;  /* 0x000000010707a824 */ /* 0x100fe200078e0a03 */
[----:B------:R0:W-:Y:S01]  /*8600*/  STL [R1+0x278], R9 ;  /* 0x0002780901007387 */ /* 0x0001e20000100800 */
[--C-:B------:R-:W-:Y:S01]  /*8610*/  @!P3 IMAD.IADD R4, R4, 0x1, -R3.reuse ;  /* 0x000000010404b824 */ /* 0x100fe200078e0a03 */
[----:B------:R-:W-:Y:S01]  /*8620*/  ISETP.GE.AND P3, PT, R15, RZ, PT ;  /* 0x000000ff0f00720c */ /* 0x000fe20003f66270 */
[----:B------:R-:W-:Y:S01]  /*8630*/  @!P4 IMAD.IADD R18, R18, 0x1, -R3 ;  /* 0x000000011212c824 */ /* 0x000fe200078e0a03 */
[C---:B------:R-:W-:Y:S01]  /*8640*/  ISETP.GT.U32.AND P2, PT, R3.reuse, R2, PT ;  /* 0x000000020300720c */ /* 0x040fe20003f44070 */
[----:B------:R-:W-:Y:S01]  /*8650*/  IMAD.MOV.U32 R15, RZ, RZ, R19 ;  /* 0x000000ffff0f7224 */ /* 0x000fe200078e0013 */
[C---:B------:R-:W-:Y:S01]  /*8660*/  ISETP.GT.U32.AND P5, PT, R3.reuse, R4, PT ;  /* 0x000000040300720c */ /* 0x040fe20003fa4070 */
[C---:B------:R-:W-:Y:S01]  /*8670*/  IMAD R16, R3.reuse, R13, R16 ;  /* 0x0000000d03107224 */ /* 0x040fe200078e0210 */
[----:B------:R-:W-:Y:S01]  /*8680*/  ISETP.GT.U32.AND P4, PT, R3, R18, PT ;  /* 0x000000120300720c */ /* 0x000fe20003f84070 */
[----:B------:R-:W-:-:S04]  /*8690*/  IMAD.HI.U32 R11, R17, R15, RZ ;  /* 0x0000000f110b7227 */ /* 0x000fc800078e00ff */
[----:B0-----:R-:W-:Y:S02]  /*86a0*/  IMAD.MOV.U32 R9, RZ, RZ, R7 ;  /* 0x000000ffff097224 */ /* 0x001fe400078e0007 */
[----:B------:R-:W-:Y:S02]  /*86b0*/  IMAD.MOV R11, RZ, RZ, -R11 ;  /* 0x000000ffff0b7224 */ /* 0x000fe400078e0a0b */
[----:B------:R-:W-:Y:S01]  /*86c0*/  @!P1 IMAD.MOV R9, RZ, RZ, -R9 ;  /* 0x000000ffff099224 */ /* 0x000fe200078e0a09 */
[C---:B------:R-:W-:Y:S01]  /*86d0*/  ISETP.GT.U32.AND P1, PT, R3.reuse, R16, PT ;  /* 0x000000100300720c */ /* 0x040fe20003f24070 */
[----:B------:R-:W-:Y:S01]  /*86e0*/  @!P0 IMAD.MOV R10, RZ, RZ, -R10 ;  /* 0x000000ffff0a8224 */ /* 0x000fe200078e0a0a */
[----:B------:R-:W-:Y:S01]  /*86f0*/  ISETP.GE.AND P0, PT, R0, RZ, PT ;  /* 0x000000ff0000720c */ /* 0x000fe20003f06270 */
[----:B------:R-:W-:Y:S02]  /*8700*/  VIADD R0, R12, 0xc0 ;  /* 0x000000c00c007836 */ /* 0x000fe40000000000 */
[----:B------:R-:W-:Y:S01]  /*8710*/  IMAD R15, R3, R11, R15 ;  /* 0x0000000b030f7224 */ /* 0x000fe200078e020f */
[----:B------:R0:W-:Y:S01]  /*8720*/  STL [R1+0x218], R10 ;  /* 0x0002180a01007387 */ /* 0x0001e20000100800 */
[--C-:B------:R-:W-:Y:S01]  /*8730*/  @!P2 IMAD.IADD R2, R2, 0x1, -R3.reuse ;  /* 0x000000010202a824 */ /* 0x100fe200078e0a03 */
[----:B------:R-:W-:Y:S01]  /*8740*/  ISETP.GE.AND P2, PT, R5, RZ, PT ;  /* 0x000000ff0500720c */ /* 0x000fe20003f46270 */
[--C-:B------:R-:W-:Y:S01]  /*8750*/  @!P4 IMAD.IADD R18, R18, 0x1, -R3.reuse ;  /* 0x000000011212c824 */ /* 0x100fe200078e0a03 */
[C---:B------:R-:W-:Y:S01]  /*8760*/  ISETP.GT.U32.AND P4, PT, R3.reuse, R15, PT ;  /* 0x0000000f0300720c */ /* 0x040fe20003f84070 */
[--C-:B------:R-:W-:Y:S01]  /*8770*/  @!P5 IMAD.IADD R4, R4, 0x1, -R3.reuse ;  /* 0x000000010404d824 */ /* 0x100fe200078e0a03 */
[----:B------:R-:W-:Y:S01]  /*8780*/  ISETP.GE.AND P5, PT, R6, RZ, PT ;  /* 0x000000ff0600720c */ /* 0x000fe20003fa6270 */
[----:B------:R-:W-:Y:S01]  /*8790*/  @!P1 IMAD.IADD R16, R16, 0x1, -R3 ;  /* 0x0000000110109824 */ /* 0x000fe200078e0a03 */
[----:B------:R-:W-:Y:S01]  /*87a0*/  ISETP.GT.U32.AND P1, PT, R3, R2, PT ;  /* 0x000000020300720c */ /* 0x000fe20003f24070 */
[C---:B------:R-:W-:Y:S01]  /*87b0*/  VIADD R6, R12.reuse, 0xbe ;  /* 0x000000be0c067836 */ /* 0x040fe20000000000 */
[----:B0-----:R-:W-:Y:S01]  /*87c0*/  IABS R10, R0 ;  /* 0x00000000000a7213 */ /* 0x001fe20000000000 */
[----:B------:R0:W-:Y:S01]  /*87d0*/  STL [R1+0x26c], R9 ;  /* 0x00026c0901007387 */ /* 0x0001e20000100800 */
[----:B------:R-:W-:-:S02]  /*87e0*/  VIADD R13, R12, 0xbc ;  /* 0x000000bc0c0d7836 */ /* 0x000fc40000000000 */
[----:B------:R-:W-:Y:S01]  /*87f0*/  IABS R5, R6 ;  /* 0x0000000600057213 */ /* 0x000fe20000000000 */
[----:B------:R-:W-:Y:S02]  /*8800*/  IMAD.HI.U32 R7, R17, R10, RZ ;  /* 0x0000000a11077227 */ /* 0x000fe400078e00ff */
[----:B------:R-:W-:Y:S02]  /*8810*/  IABS R14, R13 ;  /* 0x0000000d000e7213 */ /* 0x000fe40000000000 */
[----:B------:R-:W-:Y:S02]  /*8820*/  IMAD.MOV R7, RZ, RZ, -R7 ;  /* 0x000000ffff077224 */ /* 0x000fe400078e0a07 */
[----:B0-----:R-:W-:Y:S02]  /*8830*/  IMAD.MOV.U32 R9, RZ, RZ, R4 ;  /* 0x000000ffff097224 */ /* 0x001fe400078e0004 */
[----:B------:R-:W-:Y:S02]  /*8840*/  IMAD R10, R3, R7, R10 ;  /* 0x00000007030a7224 */ /* 0x000fe400078e020a */
[----:B------:R-:W-:-:S02]  /*8850*/  @!P4 IMAD.IADD R15, R15, 0x1, -R3 ;  /* 0x000000010f0fc824 */ /* 0x000fc400078e0a03 */
[----:B------:R-:W-:Y:S02]  /*8860*/  IMAD.MOV.U32 R4, RZ, RZ, R5 ;  /* 0x000000ffff047224 */ /* 0x000fe400078e0005 */
[----:B------:R-:W-:Y:S01]  /*8870*/  @!P1 IMAD.IADD R2, R2, 0x1, -R3 ;  /* 0x0000000102029824 */ /* 0x000fe200078e0a03 */
[C---:B------:R-:W-:Y:S01]  /*8880*/  ISETP.GT.U32.AND P1, PT, R3.reuse, R10, PT ;  /* 0x0000000a0300720c */ /* 0x040fe20003f24070 */
[----:B------:R-:W-:Y:S01]  /*8890*/  @!P6 IMAD.MOV R9, RZ, RZ, -R9 ;  /* 0x000000ffff09e224 */ /* 0x000fe200078e0a09 */
[----:B------:R-:W-:Y:S01]  /*88a0*/  ISETP.GT.U32.AND P6, PT, R3, R16, PT ;  /* 0x000000100300720c */ /* 0x000fe20003fc4070 */
[----:B------:R-:W-:Y:S01]  /*88b0*/  IMAD.HI.U32 R5, R17, R4, RZ ;  /* 0x0000000411057227 */ /* 0x000fe200078e00ff */
[----:B------:R-:W-:Y:S02]  /*88c0*/  ISETP.GT.U32.AND P4, PT, R3, R15, PT ;  /* 0x0000000f0300720c */ /* 0x000fe40003f84070 */
[----:B------:R0:W-:Y:S01]  /*88d0*/  STL [R1+0x270], R9 ;  /* 0x0002700901007387 */ /* 0x0001e20000100800 */
[----:B------:R-:W-:-:S02]  /*88e0*/  IMAD.MOV R5, RZ, RZ, -R5 ;  /* 0x000000ffff057224 */ /* 0x000fc400078e0a05 */
[----:B------:R-:W-:Y:S02]  /*88f0*/  @!P3 IMAD.MOV R18, RZ, RZ, -R18 ;  /* 0x000000ffff12b224 */ /* 0x000fe400078e0a12 */
[----:B------:R-:W-:Y:S02]  /*8900*/  IMAD R4, R3, R5, R4 ;  /* 0x0000000503047224 */ /* 0x000fe400078e0204 */
[----:B------:R-:W-:Y:S01]  /*8910*/  IMAD.HI.U32 R5, R17, R14, RZ ;  /* 0x0000000e11057227 */ /* 0x000fe200078e00ff */
[----:B------:R-:W-:Y:S03]  /*8920*/  STL [R1+0x220], R18 ;  /* 0x0002201201007387 */ /* 0x000fe60000100800 */
[--C-:B------:R-:W-:Y:S01]  /*8930*/  @!P1 IMAD.IADD R10, R10, 0x1, -R3.reuse ;  /* 0x000000010a0a9824 */ /* 0x100fe200078e0a03 */
[----:B------:R-:W-:Y:S01]  /*8940*/  ISETP.GE.AND P1, PT, R6, RZ, PT ;  /* 0x000000ff0600720c */ /* 0x000fe20003f26270 */
[--C-:B------:R-:W-:Y:S01]  /*8950*/  @!P6 IMAD.IADD R16, R16, 0x1, -R3.reuse ;  /* 0x000000011010e824 */ /* 0x100fe200078e0a03 */
[----:B------:R-:W-:Y:S01]  /*8960*/  ISETP.GE.AND P6, PT, R0, RZ, PT ;  /* 0x000000ff0000720c */ /* 0x000fe20003fc6270 */
[----:B------:R-:W-:Y:S01]  /*8970*/  @!P4 IMAD.IADD R15, R15, 0x1, -R3 ;  /* 0x000000010f0fc824 */ /* 0x000fe200078e0a03 */
[C---:B------:R-:W-:Y:S01]  /*8980*/  ISETP.GT.U32.AND P4, PT, R3.reuse, R4, PT ;  /* 0x000000040300720c */ /* 0x040fe20003f84070 */
[----:B------:R-:W-:Y:S01]  /*8990*/  VIADD R0, R12, 0xb8 ;  /* 0x000000b80c007836 */ /* 0x000fe20000000000 */
[----:B------:R-:W-:Y:S01]  /*89a0*/  ISETP.GT.U32.AND P3, PT, R3, R10, PT ;  /* 0x0000000a0300720c */ /* 0x000fe20003f64070 */
[----:B------:R-:W-:-:S02]  /*89b0*/  IMAD.MOV R5, RZ, RZ, -R5 ;  /* 0x000000ffff057224 */ /* 0x000fc400078e0a05 */
[----:B------:R-:W-:Y:S02]  /*89c0*/  VIADD R11, R12, 0xba ;  /* 0x000000ba0c0b7836 */ /* 0x000fe40000000000 */
[----:B------:R-:W-:Y:S01]  /*89d0*/  IMAD R14, R3, R5, R14 ;  /* 0x00000005030e7224 */ /* 0x000fe200078e020e */
[----:B------:R-:W-:Y:S01]  /*89e0*/  IABS R5, R0 ;  /* 0x0000000000057213 */ /* 0x000fe20000000000 */
[----:B0-----:R-:W-:Y:S01]  /*89f0*/  IMAD.MOV.U32 R9, RZ, RZ, R2 ;  /* 0x000000ffff097224 */ /* 0x001fe200078e0002 */
[----:B------:R-:W-:Y:S01]  /*8a00*/  IABS R20, R11 ;  /* 0x0000000b00147213 */ /* 0x000fe20000000000 */
[----:B------:R-:W-:Y:S02]  /*8a10*/  @!P5 IMAD.MOV R16, RZ, RZ, -R16 ;  /* 0x000000ffff10d224 */ /* 0x000fe400078e0a10 */
[----:B------:R-:W-:-:S04]  /*8a20*/  IMAD.HI.U32 R2, R17, R5, RZ ;  /* 0x0000000511027227 */ /* 0x000fc800078e00ff */
[----:B------:R-:W-:Y:S01]  /*8a30*/  @!P0 IMAD.MOV R9, RZ, RZ, -R9 ;  /* 0x000000ffff098224 */ /* 0x000fe200078e0a09 */
[----:B------:R-:W-:Y:S01]  /*8a40*/  ISETP.GT.U32.AND P0, PT, R3, R14, PT ;  /* 0x0000000e0300720c */ /* 0x000fe20003f04070 */
[----:B------:R-:W-:-:S03]  /*8a50*/  IMAD.HI.U32 R7, R17, R20, RZ ;  /* 0x0000001411077227 */ /* 0x000fc600078e00ff */
[----:B------:R-:W-:Y:S01]  /*8a60*/  STL [R1+0x25c], R9 ;  /* 0x00025c0901007387 */ /* 0x000fe20000100800 */
[--C-:B------:R-:W-:Y:S02]  /*8a70*/  @!P4 IMAD.IADD R4, R4, 0x1, -R3.reuse ;  /* 0x000000010404c824 */ /* 0x100fe400078e0a03 */
[----:B------:R-:W-:Y:S01]  /*8a80*/  @!P3 IMAD.IADD R10, R10, 0x1, -R3 ;  /* 0x000000010a0ab824 */ /* 0x000fe200078e0a03 */
[----:B------:R0:W-:Y:S01]  /*8a90*/  STL [R1+0x228], R16 ;  /* 0x0002281001007387 */ /* 0x0001e20000100800 */
[----:B------:R-:W-:Y:S01]  /*8aa0*/  IMAD.MOV R2, RZ, RZ, -R2 ;  /* 0x000000ffff027224 */ /* 0x000fe200078e0a02 */
[----:B------:R-:W-:Y:S01]  /*8ab0*/  ISETP.GT.U32.AND P4, PT, R3, R4, PT ;  /* 0x000000040300720c */ /* 0x000fe20003f84070 */
[----:B------:R-:W-:Y:S01]  /*8ac0*/  IMAD.MOV R7, RZ, RZ, -R7 ;  /* 0x000000ffff077224 */ /* 0x000fe200078e0a07 */
[----:B------:R-:W-:Y:S01]  /*8ad0*/  ISETP.GE.AND P3, PT, R11, RZ, PT ;  /* 0x000000ff0b00720c */ /* 0x000fe20003f66270 */
[----:B------:R-:W-:Y:S02]  /*8ae0*/  VIADD R6, R12, 0xb6 ;  /* 0x000000b60c067836 */ /* 0x000fe40000000000 */
[----:B------:R-:W-:-:S02]  /*8af0*/  IMAD R5, R3, R2, R5 ;  /* 0x0000000203057224 */ /* 0x000fc400078e0205 */
[C---:B------:R-:W-:Y:S01]  /*8b00*/  IMAD R20, R3.reuse, R7, R20 ;  /* 0x0000000703147224 */ /* 0x040fe200078e0214 */
[----:B------:R-:W-:Y:S01]  /*8b10*/  IABS R7, R6 ;  /* 0x0000000600077213 */ /* 0x000fe20000000000 */
[----:B0-----:R-:W-:Y:S02]  /*8b20*/  IMAD.MOV.U32 R16, RZ, RZ, R10 ;  /* 0x000000ffff107224 */ /* 0x001fe400078e000a */
[----:B------:R-:W-:Y:S01]  /*8b30*/  IMAD.MOV.U32 R9, RZ, RZ, R15 ;  /* 0x000000ffff097224 */ /* 0x000fe200078e000f */
[C---:B------:R-:W-:Y:S01]  /*8b40*/  ISETP.GT.U32.AND P5, PT, R3.reuse, R20, PT ;  /* 0x000000140300720c */ /* 0x040fe20003fa4070 */
[----:B------:R-:W-:Y:S01]  /*8b50*/  @!P6 IMAD.MOV R16, RZ, RZ, -R16 ;  /* 0x000000ffff10e224 */ /* 0x000fe200078e0a10 */
[----:B------:R-:W-:Y:S01]  /*8b60*/  ISETP.GT.U32.AND P6, PT, R3, R5, PT ;  /* 0x000000050300720c */ /* 0x000fe20003fc4070 */
[----:B------:R-:W-:-:S04]  /*8b70*/  IMAD.HI.U32 R15, R17, R7, RZ ;  /* 0x00000007110f7227 */ /* 0x000fc800078e00ff */
[----:B------:R-:W-:Y:S01]  /*8b80*/  @!P2 IMAD.MOV R9, RZ, RZ, -R9 ;  /* 0x000000ffff09a224 */ /* 0x000fe200078e0a09 */
[----:B------:R-:W-:Y:S01]  /*8b90*/  ISETP.GE.AND P2, PT, R13, RZ, PT ;  /* 0x000000ff0d00720c */ /* 0x000fe20003f46270 */
[----:B------:R-:W-:Y:S02]  /*8ba0*/  IMAD.MOV R15, RZ, RZ, -R15 ;  /* 0x000000ffff0f7224 */ /* 0x000fe400078e0a0f */
[--C-:B------:R-:W-:Y:S01]  /*8bb0*/  @!P4 IMAD.IADD R4, R4, 0x1, -R3.reuse ;  /* 0x000000010404c824 */ /* 0x100fe200078e0a03 */
[----:B------:R-:W-:Y:S01]  /*8bc0*/  ISETP.GE.AND P4, PT, R0, RZ, PT ;  /* 0x000000ff0000720c */ /* 0x000fe20003f86270 */
[----:B------:R-:W-:Y:S01]  /*8bd0*/  @!P0 IMAD.IADD R14, R14, 0x1, -R3 ;  /* 0x000000010e0e8824 */ /* 0x000fe200078e0a03 */
[----:B------:R0:W-:Y:S01]  /*8be0*/  STL [R1+0x258], R9 ;  /* 0x0002580901007387 */ /* 0x0001e20000100800 */
[----:B------:R-:W-:Y:S02]  /*8bf0*/  VIADD R0, R12, 0xb4 ;  /* 0x000000b40c007836 */ /* 0x000fe40000000000 */
[C---:B------:R-:W-:Y:S01]  /*8c00*/  IMAD R7, R3.reuse, R15, R7 ;  /* 0x0000000f03077224 */ /* 0x040fe200078e0207 */
[----:B------:R-:W-:Y:S01]  /*8c10*/  ISETP.GT.U32.AND P0, PT, R3, R14, PT ;  /* 0x0000000e0300720c */ /* 0x000fe20003f04070 */
[--C-:B------:R-:W-:Y:S01]  /*8c20*/  @!P6 IMAD.IADD R5, R5, 0x1, -R3.reuse ;  /* 0x000000010505e824 */ /* 0x100fe200078e0a03 */
[----:B------:R-:W-:Y:S01]  /*8c30*/  IABS R10, R0 ;  /* 0x00000000000a7213 */ /* 0x000fe20000000000 */
[----:B------:R-:W-:Y:S01]  /*8c40*/  @!P5 IMAD.IADD R20, R20, 0x1, -R3 ;  /* 0x000000011414d824 */ /* 0x000fe200078e0a03 */
[----:B------:R-:W-:Y:S01]  /*8c50*/  STL [R1+0x22c], R16 ;  /* 0x00022c1001007387 */ /* 0x000fe20000100800 */
[----:B------:R-:W-:Y:S01]  /*8c60*/  VIADD R2, R12, 0xb2 ;  /* 0x000000b20c027836 */ /* 0x000fe20000000000 */
[C---:B------:R-:W-:Y:S01]  /*8c70*/  ISETP.GT.U32.AND P6, PT, R3.reuse, R5, PT ;  /* 0x000000050300720c */ /* 0x040fe20003fc4070 */
[----:B0-----:R-:W-:Y:S01]  /*8c80*/  IMAD.MOV.U32 R9, RZ, RZ, R4 ;  /* 0x000000ffff097224 */ /* 0x001fe200078e0004 */
[----:B------:R-:W-:Y:S01]  /*8c90*/  ISETP.GT.U32.AND P5, PT, R3, R20, PT ;  /* 0x000000140300720c */ /* 0x000fe20003fa4070 */
[----:B------:R-:W-:Y:S01]  /*8ca0*/  IMAD.HI.U32 R11, R17, R10, RZ ;  /* 0x0000000a110b7227 */ /* 0x000fe200078e00ff */
[----:B------:R-:W-:-:S03]  /*8cb0*/  IABS R4, R2 ;  /* 0x0000000200047213 */ /* 0x000fc60000000000 */
[----:B------:R-:W-:Y:S01]  /*8cc0*/  @!P1 IMAD.MOV R9, RZ, RZ, -R9 ;  /* 0x000000ffff099224 */ /* 0x000fe200078e0a09 */
[C---:B------:R-:W-:Y:S01]  /*8cd0*/  ISETP.GT.U32.AND P1, PT, R3.reuse, R7, PT ;  /* 0x000000070300720c */ /* 0x040fe20003f24070 */
[----:B------:R-:W-:Y:S02]  /*8ce0*/  IMAD.MOV R11, RZ, RZ, -R11 ;  /* 0x000000ffff0b7224 */ /* 0x000fe400078e0a0b */
[--C-:B------:R-:W-:Y:S01]  /*8cf0*/  @!P0 IMAD.IADD R14, R14, 0x1, -R3.reuse ;  /* 0x000000010e0e8824 */ /* 0x100fe200078e0a03 */
[----:B------:R0:W-:Y:S01]  /*8d00*/  STL [R1+0x254], R9 ;  /* 0x0002540901007387 */ /* 0x0001e20000100800 */
[----:B------:R-:W-:Y:S01]  /*8d10*/  IMAD R10, R3, R11, R10 ;  /* 0x0000000b030a7224 */ /* 0x000fe200078e020a */
[----:B------:R-:W-:Y:S01]  /*8d20*/  ISETP.GE.AND P0, PT, R6, RZ, PT ;  /* 0x000000ff0600720c */ /* 0x000fe20003f06270 */
[--C-:B------:R-:W-:Y:S02]  /*8d30*/  @!P6 IMAD.IADD R5, R5, 0x1, -R3.reuse ;  /* 0x000000010505e824 */ /* 0x100fe400078e0a03 */
[--C-:B------:R-:W-:Y:S01]  /*8d40*/  @!P5 IMAD.IADD R20, R20, 0x1, -R3.reuse ;  /* 0x000000011414d824 */ /* 0x100fe200078e0a03 */
[----:B------:R-:W-:Y:S01]  /*8d50*/  ISETP.GT.U32.AND P6, PT, R3, R10, PT ;  /* 0x0000000a0300720c */ /* 0x000fe20003fc4070 */
[----:B------:R-:W-:Y:S01]  /*8d60*/  VIADD R6, R12, 0xb0 ;  /* 0x000000b00c067836 */ /* 0x000fe20000000000 */
[----:B------:R-:W-:Y:S01]  /*8d70*/  ISETP.GE.AND P5, PT, R0, RZ, PT ;  /* 0x000000ff0000720c */ /* 0x000fe20003fa6270 */
[----:B------:R-:W-:Y:S01]  /*8d80*/  @!P1 IMAD.IADD R7, R7, 0x1, -R3 ;  /* 0x0000000107079824 */ /* 0x000fe200078e0a03 */
[----:B------:R-:W-:Y:S01]  /*8d90*/  ISETP.GE.AND P1, PT, R2, RZ, PT ;  /* 0x000000ff0200720c */ /* 0x000fe20003f26270 */
[----:B0-----:R-:W-:Y:S01]  /*8da0*/  IMAD.MOV.U32 R9, RZ, RZ, R14 ;  /* 0x000000ffff097224 */ /* 0x001fe200078e000e */
[----:B------:R-:W-:Y:S01]  /*8db0*/  IABS R13, R6 ;  /* 0x00000006000d7213 */ /* 0x000fe20000000000 */
[----:B------:R-:W-:-:S04]  /*8dc0*/  IMAD.HI.U32 R0, R17, R4, RZ ;  /* 0x0000000411007227 */ /* 0x000fc800078e00ff */
[----:B------:R-:W-:Y:S01]  /*8dd0*/  @!P2 IMAD.MOV R9, RZ, RZ, -R9 ;  /* 0x000000ffff09a224 */ /* 0x000fe200078e0a09 */
[C---:B------:R-:W-:Y:S01]  /*8de0*/  ISETP.GT.U32.AND P2, PT, R3.reuse, R7, PT ;  /* 0x000000070300720c */ /* 0x040fe20003f44070 */
[----:B------:R-:W-:Y:S02]  /*8df0*/  IMAD.MOV R0, RZ, RZ, -R0 ;  /* 0x000000ffff007224 */ /* 0x000fe400078e0a00 */
[----:B------:R-:W-:Y:S01]  /*8e00*/  VIADD R11, R12, 0xae ;  /* 0x000000ae0c0b7836 */ /* 0x000fe20000000000 */
[----:B------:R0:W-:Y:S01]  /*8e10*/  STL [R1+0x230], R9 ;  /* 0x0002300901007387 */ /* 0x0001e20000100800 */
[----:B------:R-:W-:Y:S02]  /*8e20*/  IMAD R4, R3, R0, R4 ;  /* 0x0000000003047224 */ /* 0x000fe400078e0204 */
[----:B------:R-:W-:Y:S01]  /*8e30*/  IMAD.HI.U32 R0, R17, R13, RZ ;  /* 0x0000000d11007227 */ /* 0x000fe200078e00ff */
[----:B------:R-:W-:-:S03]  /*8e40*/  IABS R16, R11 ;  /* 0x0000000b00107213 */ /* 0x000fc60000000000 */
[--C-:B------:R-:W-:Y:S02]  /*8e50*/  @!P6 IMAD.IADD R10, R10, 0x1, -R3.reuse ;  /* 0x000000010a0ae824 */ /* 0x100fe400078e0a03 */
[----:B------:R-:W-:Y:S01]  /*8e60*/  @!P2 IMAD.IADD R7, R7, 0x1, -R3 ;  /* 0x000000010707a824 */ /* 0x000fe200078e0a03 */
[C---:B------:R-:W-:Y:S01]  /*8e70*/  ISETP.GT.U32.AND P2, PT, R3.reuse, R4, PT ;  /* 0x000000040300720c */ /* 0x040fe20003f44070 */
[----:B0-----:R-:W-:Y:S02]  /*8e80*/  IMAD.MOV.U32 R9, RZ, RZ, R20 ;  /* 0x000000ffff097224 */ /* 0x001fe400078e0014 */
[----:B------:R-:W-:Y:S02]  /*8e90*/  IMAD.MOV R0, RZ, RZ, -R0 ;  /* 0x000000ffff007224 */ /* 0x000fe400078e0a00 */
[C---:B------:R-:W-:Y:S02]  /*8ea0*/  VIADD R14, R12.reuse, 0xac ;  /* 0x000000ac0c0e7836 */ /* 0x040fe40000000000 */
[----:B------:R-:W-:Y:S01]  /*8eb0*/  @!P3 IMAD.MOV R9, RZ, RZ, -R9 ;  /* 0x000000ffff09b224 */ /* 0x000fe200078e0a09 */
[C---:B------:R-:W-:Y:S01]  /*8ec0*/  ISETP.GT.U32.AND P3, PT, R3.reuse, R10, PT ;  /* 0x0000000a0300720c */ /* 0x040fe20003f64070 */
[----:B------:R-:W-:Y:S01]  /*8ed0*/  IMAD R13, R3, R0, R13 ;  /* 0x00000000030d7224 */ /* 0x000fe200078e020d */
[----:B------:R-:W-:Y:S01]  /*8ee0*/  IABS R19, R14 ;  /* 0x0000000e00137213 */ /* 0x000fe20000000000 */
[----:B------:R-:W-:Y:S01]  /*8ef0*/  IMAD.HI.U32 R21, R17, R16, RZ ;  /* 0x0000001011157227 */ /* 0x000fe200078e00ff */
[----:B------:R0:W-:Y:S02]  /*8f00*/  STL [R1+0x224], R9 ;  /* 0x0002240901007387 */ /* 0x0001e40000100800 */
[----:B------:R-:W-:Y:S01]  /*8f10*/  ISETP.GT.U32.AND P6, PT, R3, R13, PT ;  /* 0x0000000d0300720c */ /* 0x000fe20003fc4070 */
[----:B------:R-:W-:-:S02]  /*8f20*/  VIADD R2, R12, 0xaa ;  /* 0x000000aa0c027836 */ /* 0x000fc40000000000 */
[----:B------:R-:W-:-:S03]  /*8f30*/  IMAD.HI.U32 R18, R17, R19, RZ ;  /* 0x0000001311127227 */ /* 0x000fc600078e00ff */
[----:B------:R-:W-:Y:S01]  /*8f40*/  IABS R15, R2 ;  /* 0x00000002000f7213 */ /* 0x000fe20000000000 */
[----:B------:R-:W-:Y:S02]  /*8f50*/  IMAD.MOV R21, RZ, RZ, -R21 ;  /* 0x000000ffff157224 */ /* 0x000fe400078e0a15 */
[----:B0-----:R-:W-:Y:S02]  /*8f60*/  IMAD.MOV.U32 R9, RZ, RZ, R5 ;  /* 0x000000ffff097224 */ /* 0x001fe400078e0005 */
[----:B------:R-:W-:Y:S01]  /*8f70*/  @!P2 IMAD.IADD R4, R4, 0x1, -R3 ;  /* 0x000000010404a824 */ /* 0x000fe200078e0a03 */
[----:B------:R-:W-:Y:S01]  /*8f80*/  ISETP.GE.AND P2, PT, R6, RZ, PT ;  /* 0x000000ff0600720c */ /* 0x000fe20003f46270 */
[----:B------:R-:W-:Y:S02]  /*8f90*/  @!P4 IMAD.MOV R9, RZ, RZ, -R9 ;  /* 0x000000ffff09c224 */ /* 0x000fe400078e0a09 */
[----:B------:R-:W-:Y:S02]  /*8fa0*/  IMAD.MOV R18, RZ, RZ, -R18 ;  /* 0x000000ffff127224 */ /* 0x000fe400078e0a12 */
[----:B------:R-:W-:Y:S01]  /*8fb0*/  IMAD R6, R3, R21, R16 ;  /* 0x0000001503067224 */ /* 0x000fe200078e0210 */
[----:B------:R0:W-:Y:S01]  /*8fc0*/  STL [R1+0x21c], R9 ;  /* 0x00021c0901007387 */ /* 0x0001e20000100800 */
[----:B------:R-:W-:-:S02]  /*8fd0*/  @!P3 IMAD.IADD R10, R10, 0x1, -R3 ;  /* 0x000000010a0ab824 */ /* 0x000fc400078e0a03 */
[C---:B------:R-:W-:Y:S01]  /*8fe0*/  IMAD R19, R3.reuse, R18, R19 ;  /* 0x0000001203137224 */ /* 0x040fe200078e0213 */
[----:B------:R-:W-:Y:S01]  /*8ff0*/  ISETP.GT.U32.AND P3, PT, R3, R6, PT ;  /* 0x000000060300720c */ /* 0x000fe20003f64070 */
[----:B------:R-:W-:-:S04]  /*9000*/  IMAD.HI.U32 R5, R17, R15, RZ ;  /* 0x0000000f11057227 */ /* 0x000fc800078e00ff */
[----:B------:R-:W-:Y:S01]  /*9010*/  @!P6 IMAD.IADD R13, R13, 0x1, -R3 ;  /* 0x000000010d0de824 */ /* 0x000fe200078e0a03 */
[C---:B------:R-:W-:Y:S01]  /*9020*/  ISETP.GT.U32.AND P6, PT, R3.reuse, R4, PT ;  /* 0x000000040300720c */ /* 0x040fe20003fc4070 */
[----:B0-----:R-:W-:Y:S02]  /*9030*/  IMAD.MOV.U32 R9, RZ, RZ, R10 ;  /* 0x000000ffff097224 */ /* 0x001fe400078e000a */
[----:B------:R-:W-:Y:S01]  /*9040*/  VIADD R0, R12, 0xa8 ;  /* 0x000000a80c007836 */ /* 0x000fe20000000000 */
[C---:B------:R-:W-:Y:S01]  /*9050*/  ISETP.GT.U32.AND P4, PT, R3.reuse, R13, PT ;  /* 0x0000000d0300720c */ /* 0x040fe20003f84070 */
[----:B------:R-:W-:Y:S01]  /*9060*/  @!P5 IMAD.MOV R9, RZ, RZ, -R9 ;  /* 0x000000ffff09d224 */ /* 0x000fe200078e0a09 */
[----:B------:R-:W-:Y:S01]  /*9070*/  ISETP.GT.U32.AND P5, PT, R3, R19, PT ;  /* 0x000000130300720c */ /* 0x000fe20003fa4070 */
[----:B------:R-:W-:Y:S01]  /*9080*/  IMAD.MOV R5, RZ, RZ, -R5 ;  /* 0x000000ffff057224 */ /* 0x000fe200078e0a05 */
[----:B------:R-:W-:Y:S01]  /*9090*/  IABS R16, R0 ;  /* 0x0000000000107213 */ /* 0x000fe20000000000 */
[----:B------:R-:W-:-:S02]  /*90a0*/  IMAD.MOV.U32 R18, RZ, RZ, R7 ;  /* 0x000000ffff127224 */ /* 0x000fc400078e0007 */
[----:B------:R-:W-:Y:S02]  /*90b0*/  IMAD R15, R3, R5, R15 ;  /* 0x00000005030f7224 */ /* 0x000fe400078e020f */
[----:B------:R-:W-:Y:S02]  /*90c0*/  @!P3 IMAD.IADD R6, R6, 0x1, -R3 ;  /* 0x000000010606b824 */ /* 0x000fe400078e0a03 */
[----:B------:R-:W-:Y:S01]  /*90d0*/  IMAD.HI.U32 R7, R17, R16, RZ ;  /* 0x0000001011077227 */ /* 0x000fe200078e00ff */
[----:B------:R-:W-:-:S03]  /*90e0*/  ISETP.GT.U32.AND P3, PT, R3, R15, PT ;  /* 0x0000000f0300720c */ /* 0x000fc60003f64070 */
[----:B------:R-:W-:Y:S01]  /*90f0*/  @!P5 IMAD.IADD R19, R19, 0x1, -R3 ;  /* 0x000000011313d824 */ /* 0x000fe200078e0a03 */
[----:B------:R-:W-:Y:S01]  /*9100*/  ISETP.GT.U32.AND P5, PT, R3, R6, PT ;  /* 0x000000060300720c */ /* 0x000fe20003fa4070 */
[----:B------:R-:W-:Y:S02]  /*9110*/  IMAD.MOV R7, RZ, RZ, -R7 ;  /* 0x000000ffff077224 */ /* 0x000fe400078e0a07 */
[----:B------:R-:W-:Y:S01]  /*9120*/  @!P0 IMAD.MOV R18, RZ, RZ, -R18 ;  /* 0x000000ffff128224 */ /* 0x000fe200078e0a12 */
[----:B------:R-:W-:Y:S01]  /*9130*/  ISETP.GE.AND P0, PT, R11, RZ, PT ;  /* 0x000000ff0b00720c */ /* 0x000fe20003f06270 */
[--C-:B------:R-:W-:Y:S01]  /*9140*/  @!P4 IMAD.IADD R13, R13, 0x1, -R3.reuse ;  /* 0x000000010d0dc824 */ /* 0x100fe200078e0a03 */
[----:B------:R-:W-:Y:S01]  /*9150*/  ISETP.GE.AND P4, PT, R2, RZ, PT ;  /* 0x000000ff0200720c */ /* 0x000fe20003f86270 */
[----:B------:R-:W-:Y:S01]  /*9160*/  IMAD R2, R3, R7, R16 ;  /* 0x0000000703027224 */ /* 0x000fe200078e0210 */
[----:B------:R0:W-:Y:S01]  /*9170*/  STL [R1+0x214], R18 ;  /* 0x0002141201007387 */ /* 0x0001e20000100800 */
[--C-:B------:R-:W-:Y:S01]  /*9180*/  @!P6 IMAD.IADD R4, R4, 0x1, -R3.reuse ;  /* 0x000000010404e824 */ /* 0x100fe200078e0a03 */
[----:B------:R-:W-:Y:S01]  /*9190*/  ISETP.GE.AND P6, PT, R14, RZ, PT ;  /* 0x000000ff0e00720c */ /* 0x000fe20003fc6270 */
[----:B------:R-:W-:Y:S01]  /*91a0*/  VIADD R16, R12, 0xa6 ;  /* 0x000000a60c107836 */ /* 0x000fe20000000000 */
[----:B------:R1:W-:Y:S01]  /*91b0*/  STL [R1+0x210], R9 ;  /* 0x0002100901007387 */ /* 0x0003e20000100800 */
[----:B------:R-:W-:-:S02]  /*91c0*/  @!P3 IMAD.IADD R15, R15, 0x1, -R3 ;  /* 0x000000010f0fb824 */ /* 0x000fc400078e0a03 */
[----:B------:R-:W-:Y:S01]  /*91d0*/  @!P5 IMAD.IADD R6, R6, 0x1, -R3 ;  /* 0x000000010606d824 */ /* 0x000fe200078e0a03 */
[C---:B------:R-:W-:Y:S01]  /*91e0*/  ISETP.GT.U32.AND P5, PT, R3.reuse, R2, PT ;  /* 0x000000020300720c */ /* 0x040fe20003fa4070 */
[C---:B------:R-:W-:Y:S01]  /*91f0*/  VIADD R5, R12.reuse, 0xa2 ;  /* 0x000000a20c057836 */ /* 0x040fe20000000000 */
[C---:B------:R-:W-:Y:S01]  /*9200*/  ISETP.GT.U32.AND P3, PT, R3.reuse, R15, PT ;  /* 0x0000000f0300720c */ /* 0x040fe20003f64070 */
[C---:B------:R-:W-:Y:S02]  /*9210*/  VIADD R11, R12.reuse, 0xa0 ;  /* 0x000000a00c0b7836 */ /* 0x040fe40000000000 */
[----:B0-----:R-:W-:Y:S01]  /*9220*/  VIADD R18, R12, 0xa4 ;  /* 0x000000a40c127836 */ /* 0x001fe20000000000 */
[----:B------:R-:W-:Y:S01]  /*9230*/  IABS R14, R5 ;  /* 0x00000005000e7213 */ /* 0x000fe20000000000 */
[----:B-1----:R-:W-:Y:S01]  /*9240*/  IMAD.MOV.U32 R9, RZ, RZ, R4 ;  /* 0x000000ffff097224 */ /* 0x002fe200078e0004 */
[----:B------:R-:W-:Y:S01]  /*9250*/  IABS R4, R16 ;  /* 0x0000001000047213 */ /* 0x000fe20000000000 */
[----:B------:R-:W-:Y:S01]  /*9260*/  IMAD.MOV.U32 R22, RZ, RZ, R13 ;  /* 0x000000ffff167224 */ /* 0x000fe200078e000d */
[----:B------:R-:W-:Y:S01]  /*9270*/  IABS R10, R11 ;  /* 0x0000000b000a7213 */ /* 0x000fe20000000000 */
[----:B------:R-:W-:Y:S01]  /*9280*/  @!P1 IMAD.MOV R9, RZ, RZ, -R9 ;  /* 0x000000ffff099224 */ /* 0x000fe200078e0a09 */
[----:B------:R-:W-:Y:S01]  /*9290*/  ISETP.GT.U32.AND P1, PT, R3, R19, PT ;  /* 0x000000130300720c */ /* 0x000fe20003f24070 */
[----:B------:R-:W-:Y:S01]  /*92a0*/  IMAD.HI.U32 R7, R17, R4, RZ ;  /* 0x0000000411077227 */ /* 0x000fe200078e00ff */
[----:B------:R-:W-:-:S02]  /*92b0*/  IABS R20, R18 ;  /* 0x0000001200147213 */ /* 0x000fc40000000000 */
[----:B------:R0:W-:Y:S01]  /*92c0*/  STL [R1+0x20c], R9 ;  /* 0x00020c0901007387 */ /* 0x0001e20000100800 */
[----:B------:R-:W-:Y:S02]  /*92d0*/  IMAD.MOV R7, RZ, RZ, -R7 ;  /* 0x000000ffff077224 */ /* 0x000fe400078e0a07 */
[--C-:B------:R-:W-:Y:S02]  /*92e0*/  @!P3 IMAD.IADD R15, R15, 0x1, -R3.reuse ;  /* 0x000000010f0fb824 */ /* 0x100fe400078e0a03 */
[----:B------:R-:W-:Y:S02]  /*92f0*/  IMAD R4, R3, R7, R4 ;  /* 0x0000000703047224 */ /* 0x000fe400078e0204 */
[--C-:B------:R-:W-:Y:S01]  /*9300*/  @!P5 IMAD.IADD R2, R2, 0x1, -R3.reuse ;  /* 0x000000010202d824 */ /* 0x100fe200078e0a03 */
[----:B------:R-:W-:Y:S01]  /*9310*/  ISETP.GE.AND P5, PT, R16, RZ, PT ;  /* 0x000000ff1000720c */ /* 0x000fe20003fa6270 */
[----:B------:R-:W-:Y:S01]  /*9320*/  @!P1 IMAD.IADD R19, R19, 0x1, -R3 ;  /* 0x0000000113139824 */ /* 0x000fe200078e0a03 */
[----:B------:R-:W-:Y:S01]  /*9330*/  ISETP.GE.AND P1, PT, R0, RZ, PT ;  /* 0x000000ff0000720c */ /* 0x000fe20003f26270 */
[----:B------:R-:W-:Y:S01]  /*9340*/  IMAD.HI.U32 R0, R17, R14, RZ ;  /* 0x0000000e11007227 */ /* 0x000fe200078e00ff */
[----:B------:R-:W-:-:S03]  /*9350*/  ISETP.GT.U32.AND P3, PT, R3, R4, PT ;  /* 0x000000040300720c */ /* 0x000fc60003f64070 */
[----:B------:R-:W-:Y:S01]  /*9360*/  @!P2 IMAD.MOV R22, RZ, RZ, -R22 ;  /* 0x000000ffff16a224 */ /* 0x000fe200078e0a16 */
[----:B------:R-:W-:Y:S01]  /*9370*/  ISETP.GT.U32.AND P2, PT, R3, R2, PT ;  /* 0x000000020300720c */ /* 0x000fe20003f44070 */
[----:B------:R-:W-:-:S03]  /*9380*/  IMAD.HI.U32 R7, R17, R10, RZ ;  /* 0x0000000a11077227 */ /* 0x000fc600078e00ff */
[----:B------:R-:W-:Y:S01]  /*9390*/  STL [R1+0x168], R22 ;  /* 0x0001681601007387 */ /* 0x000fe20000100800 */
[----:B------:R-:W-:Y:S02]  /*93a0*/  IMAD.MOV R0, RZ, RZ, -R0 ;  /* 0x000000ffff007224 */ /* 0x000fe400078e0a00 */
[----:B0-----:R-:W-:Y:S02]  /*93b0*/  IMAD.MOV.U32 R9, RZ, RZ, R6 ;  /* 0x000000ffff097224 */ /* 0x001fe400078e0006 */
[----:B------:R-:W-:-:S04]  /*93c0*/  IMAD.HI.U32 R21, R17, R20, RZ ;  /* 0x0000001411157227 */ /* 0x000fc800078e00ff */
[----:B------:R-:W-:Y:S02]  /*93d0*/  IMAD.MOV R7, RZ, RZ, -R7 ;  /* 0x000000ffff077224 */ /* 0x000fe400078e0a07 */
[C---:B------:R-:W-:Y:S02]  /*93e0*/  IMAD R14, R3.reuse, R0, R14 ;  /* 0x00000000030e7224 */ /* 0x040fe400078e020e */
[----:B------:R-:W-:Y:S02]  /*93f0*/  @!P0 IMAD.MOV R9, RZ, RZ, -R9 ;  /* 0x000000ffff098224 */ /* 0x000fe400078e0a09 */
[----:B------:R-:W-:Y:S02]  /*9400*/  IMAD.MOV R21, RZ, RZ, -R21 ;  /* 0x000000ffff157224 */ /* 0x000fe400078e0a15 */
[----:B------:R-:W-:Y:S01]  /*9410*/  IMAD R10, R3, R7, R10 ;  /* 0x00000007030a7224 */ /* 0x000fe200078e020a */
[----:B------:R0:W-:Y:S01]  /*9420*/  STL [R1+0x180], R9 ;  /* 0x0001800901007387 */ /* 0x0001e20000100800 */
[----:B------:R-:W-:-:S02]  /*9430*/  @!P3 IMAD.IADD R4, R4, 0x1, -R3 ;  /* 0x000000010404b824 */ /* 0x000fc400078e0a03 */
[----:B------:R-:W-:Y:S01]  /*9440*/  @!P6 IMAD.MOV R19, RZ, RZ, -R19 ;  /* 0x000000ffff13e224 */ /* 0x000fe200078e0a13 */
[C---:B------:R-:W-:Y:S01]  /*9450*/  ISETP.GT.U32.AND P6, PT, R3.reuse, R14, PT ;  /* 0x0000000e0300720c */ /* 0x040fe20003fc4070 */
[C---:B------:R-:W-:Y:S01]  /*9460*/  IMAD R16, R3.reuse, R21, R20 ;  /* 0x0000001503107224 */ /* 0x040fe200078e0214 */
[C---:B------:R-:W-:Y:S01]  /*9470*/  ISETP.GT.U32.AND P3, PT, R3.reuse, R4, PT ;  /* 0x000000040300720c */ /* 0x040fe20003f64070 */
[----:B------:R-:W-:Y:S01]  /*9480*/  @!P2 IMAD.IADD R2, R2, 0x1, -R3 ;  /* 0x000000010202a824 */ /* 0x000fe200078e0a03 */
[C---:B------:R-:W-:Y:S01]  /*9490*/  ISETP.GT.U32.AND P2, PT, R3.reuse, R10, PT ;  /* 0x0000000a0300720c */ /* 0x040fe20003f44070 */
[C---:B------:R-:W-:Y:S01]  /*94a0*/  VIADD R0, R12.reuse, 0x9e ;  /* 0x0000009e0c007836 */ /* 0x040fe20000000000 */
[----:B------:R-:W-:Y:S01]  /*94b0*/  ISETP.GT.U32.AND P0, PT, R3, R16, PT ;  /* 0x000000100300720c */ /* 0x000fe20003f04070 */
[----:B0-----:R-:W-:Y:S01]  /*94c0*/  IMAD.MOV.U32 R9, RZ, RZ, R15 ;  /* 0x000000ffff097224 */ /* 0x001fe200078e000f */
[----:B------:R-:W-:Y:S01]  /*94d0*/  STL [R1+0x184], R19 ;  /* 0x0001841301007387 */ /* 0x000fe20000100800 */
[----:B------:R-:W-:Y:S01]  /*94e0*/  VIADD R7, R12, 0x9c ;  /* 0x0000009c0c077836 */ /* 0x000fe20000000000 */
[----:B------:R-:W-:Y:S01]  /*94f0*/  IABS R13, R0 ;  /* 0x00000000000d7213 */ /* 0x000fe20000000000 */
[----:B------:R-:W-:Y:S01]  /*9500*/  @!P4 IMAD.MOV R9, RZ, RZ, -R9 ;  /* 0x000000ffff09c224 */ /* 0x000fe200078e0a09 */
[----:B------:R-:W-:Y:S01]  /*9510*/  ISETP.GE.AND P4, PT, R18, RZ, PT ;  /* 0x000000ff1200720c */ /* 0x000fe20003f86270 */
[--C-:B------:R-:W-:Y:S01]  /*9520*/  @!P6 IMAD.IADD R14, R14, 0x1, -R3.reuse ;  /* 0x000000010e0ee824 */ /* 0x100fe200078e0a03 */
[----:B------:R-:W-:Y:S01]  /*9530*/  IABS R6, R7 ;  /* 0x0000000700067213 */ /* 0x000fe20000000000 */
[----:B------:R-:W-:Y:S01]  /*9540*/  IMAD.HI.U32 R15, R17, R13, RZ ;  /* 0x0000000d110f7227 */ /* 0x000fe200078e00ff */
[----:B------:R0:W-:Y:S03]  /*9550*/  STL [R1+0x208], R9 ;  /* 0x0002080901007387 */ /* 0x0001e60000100800 */
[--C-:B------:R-:W-:Y:S01]  /*9560*/  @!P3 IMAD.IADD R4, R4, 0x1, -R3.reuse ;  /* 0x000000010404b824 */ /* 0x100fe200078e0a03 */
[----:B------:R-:W-:Y:S01]  /*9570*/  ISETP.GE.AND P3, PT, R5, RZ, PT ;  /* 0x000000ff0500720c */ /* 0x000fe20003f66270 */
[----:B------:R-:W-:Y:S01]  /*9580*/  @!P2 IMAD.IADD R10, R10, 0x1, -R3 ;  /* 0x000000010a0aa824 */ /* 0x000fe200078e0a03 */
[----:B------:R-:W-:Y:S01]  /*9590*/  ISETP.GT.U32.AND P2, PT, R3, R14, PT ;  /* 0x0000000e0300720c */ /* 0x000fe20003f44070 */
[----:B------:R-:W-:-:S02]  /*95a0*/  IMAD.MOV R15, RZ, RZ, -R15 ;  /* 0x000000ffff0f7224 */ /* 0x000fc400078e0a0f */
[----:B------:R-:W-:-:S04]  /*95b0*/  IMAD.HI.U32 R5, R17, R6, RZ ;  /* 0x0000000611057227 */ /* 0x000fc800078e00ff */
[----:B0-----:R-:W-:Y:S02]  /*95c0*/  IMAD.MOV.U32 R9, RZ, RZ, R2 ;  /* 0x000000ffff097224 */ /* 0x001fe400078e0002 */
[----:B------:R-:W-:Y:S01]  /*95d0*/  @!P0 IMAD.IADD R16, R16, 0x1, -R3 ;  /* 0x0000000110108824 */ /* 0x000fe200078e0a03 */
[----:B------:R-:W-:Y:S01]  /*95e0*/  ISETP.GE.AND P0, PT, R11, RZ, PT ;  /* 0x000000ff0b00720c */ /* 0x000fe20003f06270 */
[----:B------:R-:W-:Y:S01]  /*95f0*/  @!P1 IMAD.MOV R9, RZ, RZ, -R9 ;  /* 0x000000ffff099224 */ /* 0x000fe200078e0a09 */
[C---:B------:R-:W-:Y:S01]  /*9600*/  ISETP.GT.U32.AND P1, PT, R3.reuse, R10, PT ;  /* 0x0000000a0300720c */ /* 0x040fe20003f24070 */
[C---:B------:R-:W-:Y:S01]  /*9610*/  IMAD R11, R3.reuse, R15, R13 ;  /* 0x0000000f030b7224 */ /* 0x040fe200078e020d */
[----:B------:R-:W-:Y:S01]  /*9620*/  ISETP.GT.U32.AND P6, PT, R3, R16, PT ;  /* 0x000000100300720c */ /* 0x000fe20003fc4070 */
[----:B------:R-:W-:Y:S01]  /*9630*/  IMAD.MOV R5, RZ, RZ, -R5 ;  /* 0x000000ffff057224 */ /* 0x000fe200078e0a05 */
[----:B------:R0:W-:Y:S01]  /*9640*/  STL [R1+0x188], R9 ;  /* 0x0001880901007387 */ /* 0x0001e20000100800 */
[----:B------:R-:W-:-:S02]  /*9650*/  @!P2 IMAD.IADD R14, R14, 0x1, -R3 ;  /* 0x000000010e0ea824 */ /* 0x000fc400078e0a03 */
[C---:B------:R-:W-:Y:S02]  /*9660*/  IMAD R6, R3.reuse, R5, R6 ;  /* 0x0000000503067224 */ /* 0x040fe400078e0206 */
[C---:B------:R-:W-:Y:S02]  /*9670*/  VIADD R5, R12.reuse, 0x98 ;  /* 0x000000980c057836 */ /* 0x040fe40000000000 */
[----:B------:R-:W-:Y:S01]  /*9680*/  VIADD R2, R12, 0x9a ;  /* 0x0000009a0c027836 */ /* 0x000fe20000000000 */
[----:B------:R-:W-:Y:S01]  /*9690*/  ISETP.GT.U32.AND P2, PT, R3, R6, PT ;  /* 0x000000060300720c */ /* 0x000fe20003f44070 */
[--C-:B------:R-:W-:Y:S01]  /*96a0*/  @!P1 IMAD.IADD R10, R10, 0x1, -R3.reuse ;  /* 0x000000010a0a9824 */ /* 0x100fe200078e0a03 */
[----:B------:R-:W-:Y:S01]  /*96b0*/  ISETP.GE.AND P1, PT, R7, RZ, PT ;  /* 0x000000ff0700720c */ /* 0x000fe20003f26270 */
[----:B0-----:R-:W-:Y:S01]  /*96c0*/  IMAD.MOV.U32 R9, RZ, RZ, R4 ;  /* 0x000000ffff097224 */ /* 0x001fe200078e0004 */
[----:B------:R-:W-:Y:S01]  /*96d0*/  IABS R4, R2 ;  /* 0x0000000200047213 */ /* 0x000fe20000000000 */
[----:B------:R-:W-:Y:S01]  /*96e0*/  @!P6 IMAD.IADD R16, R16, 0x1, -R3 ;  /* 0x000000011010e824 */ /* 0x000fe200078e0a03 */
[----:B------:R-:W-:Y:S01]  /*96f0*/  ISETP.GE.AND P6, PT, R0, RZ, PT ;  /* 0x000000ff0000720c */ /* 0x000fe20003fc6270 */
[----:B------:R-:W-:Y:S01]  /*9700*/  @!P5 IMAD.MOV R9, RZ, RZ, -R9 ;  /* 0x000000ffff09d224 */ /* 0x000fe200078e0a09 */
[----:B------:R-:W-:Y:S01]  /*9710*/  ISETP.GT.U32.AND P5, PT, R3, R11, PT ;  /* 0x0000000b0300720c */ /* 0x000fe20003fa4070 */
[----:B------:R-:W-:Y:S01]  /*9720*/  VIADD R7, R12, 0x96 ;  /* 0x000000960c077836 */ /* 0x000fe20000000000 */
[----:B------:R-:W-:Y:S01]  /*9730*/  IABS R0, R5 ;  /* 0x0000000500007213 */ /* 0x000fe20000000000 */
[----:B------:R-:W-:Y:S01]  /*9740*/  IMAD.HI.U32 R15, R17, R4, RZ ;  /* 0x00000004110f7227 */ /* 0x000fe200078e00ff */
[----:B------:R0:W-:Y:S03]  /*9750*/  STL [R1+0x204], R9 ;  /* 0x0002040901007387 */ /* 0x0001e60000100800 */
[----:B------:R-:W-:-:S02]  /*9760*/  @!P2 IMAD.IADD R6, R6, 0x1, -R3 ;  /* 0x000000010606a824 */ /* 0x000fc400078e0a03 */
[----:B------:R-:W-:-:S04]  /*9770*/  IMAD.HI.U32 R13, R17, R0, RZ ;  /* 0x00000000110d7227 */ /* 0x000fc800078e00ff */
[----:B------:R-:W-:Y:S01]  /*9780*/  @!P5 IMAD.IADD R11, R11, 0x1, -R3 ;  /* 0x000000010b0bd824 */ /* 0x000fe200078e0a03 */
[----:B------:R-:W-:Y:S01]  /*9790*/  ISETP.GE.AND P5, PT, R2, RZ, PT ;  /* 0x000000ff0200720c */ /* 0x000fe20003fa6270 */
[----:B------:R-:W-:Y:S01]  /*97a0*/  IMAD.MOV R13, RZ, RZ, -R13 ;  /* 0x000000ffff0d7224 */ /* 0x000fe200078e0a0d */
[----:B------:R-:W-:Y:S01]  /*97b0*/  IABS R2, R7 ;  /* 0x0000000700027213 */ /* 0x000fe20000000000 */
[----:B0-----:R-:W-:Y:S01]  /*97c0*/  IMAD.MOV.U32 R9, RZ, RZ, R16 ;  /* 0x000000ffff097224 */ /* 0x001fe200078e0010 */
[C---:B------:R-:W-:Y:S01]  /*97d0*/  ISETP.GT.U32.AND P2, PT, R3.reuse, R11, PT ;  /* 0x0000000b0300720c */ /* 0x040fe20003f44070 */
[----:B------:R-:W-:Y:S02]  /*97e0*/  IMAD R0, R3, R13, R0 ;  /* 0x0000000d03007224 */ /* 0x000fe400078e0200 */
[----:B------:R-:W-:-:S04]  /*97f0*/  IMAD.HI.U32 R13, R17, R2, RZ ;  /* 0x00000002110d7227 */ /* 0x000fc800078e00ff */
[----:B------:R-:W-:Y:S01]  /*9800*/  @!P4 IMAD.MOV R9, RZ, RZ, -R9 ;  /* 0x000000ffff09c224 */ /* 0x000fe200078e0a09 */
[----:B------:R-:W-:Y:S01]  /*9810*/  ISETP.GT.U32.AND P4, PT, R3, R6, PT ;  /* 0x000000060300720c */ /* 0x000fe20003f84070 */
[----:B------:R-:W-:Y:S02]  /*9820*/  @!P3 IMAD.MOV R14, RZ, RZ, -R14 ;  /* 0x000000ffff0eb224 */ /* 0x000fe400078e0a0e */
[----:B------:R-:W-:Y:S01]  /*9830*/  IMAD.MOV R15, RZ, RZ, -R15 ;  /* 0x000000ffff0f7224 */ /* 0x000fe200078e0a0f */
[----:B------:R0:W-:Y:S01]  /*9840*/  STL [R1+0x1cc], R9 ;  /* 0x0001cc0901007387 */ /* 0x0001e20000100800 */
[----:B------:R-:W-:Y:S02]  /*9850*/  IMAD.MOV R13, RZ, RZ, -R13 ;  /* 0x000000ffff0d7224 */ /* 0x000fe400078e0a0d */
[----:B------:R-:W-:Y:S01]  /*9860*/  @!P2 IMAD.IADD R11, R11, 0x1, -R3 ;  /* 0x000000010b0ba824 */ /* 0x000fe200078e0a03 */
[----:B------:R1:W-:Y:S01]  /*9870*/  STL [R1+0x1fc], R14 ;  /* 0x0001fc0e01007387 */ /* 0x0003e20000100800 */
[C---:B------:R-:W-:Y:S01]  /*9880*/  IMAD R4, R3.reuse, R15, R4 ;  /* 0x0000000f03047224 */ /* 0x040fe200078e0204 */
[C---:B------:R-:W-:Y:S01]  /*9890*/  ISETP.GT.U32.AND P2, PT, R3.reuse, R0, PT ;  /* 0x000000000300720c */ /* 0x040fe20003f44070 */
[----:B------:R-:W-:-:S02]  /*98a0*/  IMAD R2, R3, R13, R2 ;  /* 0x0000000d03027224 */ /* 0x000fc400078e0202 */
[----:B------:R-:W-:Y:S01]  /*98b0*/  @!P4 IMAD.IADD R6, R6, 0x1, -R3 ;  /* 0x000000010606c824 */ /* 0x000fe200078e0a03 */
[----:B------:R-:W-:Y:S01]  /*98c0*/  ISETP.GT.U32.AND P3, PT, R3, R4, PT ;  /* 0x000000040300720c */ /* 0x000fe20003f64070 */
[----:B0-----:R-:W-:Y:S01]  /*98d0*/  IMAD.MOV.U32 R9, RZ, RZ, R10 ;  /* 0x000000ffff097224 */ /* 0x001fe200078e000a */
[----:B------:R-:W-:Y:S01]  /*98e0*/  ISETP.GE.AND P4, PT, R7, RZ, PT ;  /* 0x000000ff0700720c */ /* 0x000fe20003f86270 */
[----:B------:R-:W-:Y:S02]  /*98f0*/  VIADD R10, R12, 0x92 ;  /* 0x000000920c0a7836 */ /* 0x000fe40000000000 */
[----:B-1----:R-:W-:Y:S02]  /*9900*/  IMAD.MOV.U32 R14, RZ, RZ, R11 ;  /* 0x000000ffff0e7224 */ /* 0x002fe400078e000b */
[----:B------:R-:W-:Y:S01]  /*9910*/  @!P0 IMAD.MOV R9, RZ, RZ, -R9 ;  /* 0x000000ffff098224 */ /* 0x000fe200078e0a09 */
[----:B------:R-:W-:Y:S01]  /*9920*/  IABS R21, R10 ;  /* 0x0000000a00157213 */ /* 0x000fe20000000000 */
[----:B------:R-:W-:Y:S01]  /*9930*/  @!P6 IMAD.MOV R14, RZ, RZ, -R14 ;  /* 0x000000ffff0ee224 */ /* 0x000fe200078e0a0e */
[----:B------:R-:W-:Y:S01]  /*9940*/  ISETP.GT.U32.AND P6, PT, R3, R2, PT ;  /* 0x000000020300720c */ /* 0x000fe20003fc4070 */
[--C-:B------:R-:W-:Y:S01]  /*9950*/  @!P2 IMAD.IADD R0, R0, 0x1, -R3.reuse ;  /* 0x000000010000a824 */ /* 0x100fe200078e0a03 */
[----:B------:R0:W-:Y:S01]  /*9960*/  STL [R1+0x200], R9 ;  /* 0x0002000901007387 */ /* 0x0001e20000100800 */
[--C-:B------:R-:W-:Y:S01]  /*9970*/  @!P3 IMAD.IADD R4, R4, 0x1, -R3.reuse ;  /* 0x000000010404b824 */ /* 0x100fe200078e0a03 */
[----:B------:R-:W-:Y:S01]  /*9980*/  ISETP.GE.AND P0, PT, R5, RZ, PT ;  /* 0x000000ff0500720c */ /* 0x000fe20003f06270 */
[C---:B------:R-:W-:Y:S01]  /*9990*/  VIADD R5, R12.reuse, 0x94 ;  /* 0x000000940c057836 */ /* 0x040fe20000000000 */
[C---:B------:R-:W-:Y:S01]  /*99a0*/  ISETP.GT.U32.AND P2, PT, R3.reuse, R0, PT ;  /* 0x000000000300720c */ /* 0x040fe20003f44070 */
[C---:B------:R-:W-:Y:S01]  /*99b0*/  VIADD R7, R12.reuse, 0x90 ;  /* 0x000000900c077836 */ /* 0x040fe20000000000 */
[----:B------:R-:W-:Y:S01]  /*99c0*/  ISETP.GT.U32.AND P3, PT, R3, R4, PT ;  /* 0x000000040300720c */ /* 0x000fe20003f64070 */
[----:B------:R-:W-:Y:S01]  /*99d0*/  STL [R1+0x1f4], R14 ;  /* 0x0001f40e01007387 */ /* 0x000fe20000100800 */
[----:B------:R-:W-:Y:S01]  /*99e0*/  IABS R22, R5 ;  /* 0x0000000500167213 */ /* 0x000fe20000000000 */
[----:B------:R-:W-:Y:S01]  /*99f0*/  VIADD R19, R12, 0x8e ;  /* 0x0000008e0c137836 */ /* 0x000fe20000000000 */
[----:B------:R-:W-:Y:S01]  /*9a00*/  IABS R20, R7 ;  /* 0x0000000700147213 */ /* 0x000fe20000000000 */
[----:B------:R-:W-:-:S02]  /*9a10*/  @!P6 IMAD.IADD R2, R2, 0x1, -R3 ;  /* 0x000000010202e824 */ /* 0x000fc400078e0a03 */
[----:B0-----:R-:W-:Y:S02]  /*9a20*/  IMAD.MOV.U32 R9, RZ, RZ, R6 ;  /* 0x000000ffff097224 */ /* 0x001fe400078e0006 */
[----:B------:R-:W-:Y:S01]  /*9a30*/  IMAD.HI.U32 R6, R17, R21, RZ ;  /* 0x0000001511067227 */ /* 0x000fe200078e00ff */
[----:B------:R-:W-:-:S03]  /*9a40*/  ISETP.GT.U32.AND P6, PT, R3, R2, PT ;  /* 0x000000020300720c */ /* 0x000fc60003fc4070 */
[----:B------:R-:W-:Y:S02]  /*9a50*/  IMAD.MOV R6, RZ, RZ, -R6 ;  /* 0x000000ffff067224 */ /* 0x000fe400078e0a06 */
[----:B------:R-:W-:-:S04]  /*9a60*/  IMAD.HI.U32 R11, R17, R22, RZ ;  /* 0x00000016110b7227 */ /* 0x000fc800078e00ff */
[C---:B------:R-:W-:Y:S02]  /*9a70*/  IMAD R21, R3.reuse, R6, R21 ;  /* 0x0000000603157224 */ /* 0x040fe400078e0215 */
[--C-:B------:R-:W-:Y:S01]  /*9a80*/  @!P3 IMAD.IADD R4, R4, 0x1, -R3.reuse ;  /* 0x000000010404b824 */ /* 0x100fe200078e0a03 */
[----:B------:R-:W-:Y:S01]  /*9a90*/  ISETP.GE.AND P3, PT, R10, RZ, PT ;  /* 0x000000ff0a00720c */ /* 0x000fe20003f66270 */
[----:B------:R-:W-:Y:S01]  /*9aa0*/  @!P6 IMAD.IADD R2, R2, 0x1, -R3 ;  /* 0x000000010202e824 */ /* 0x000fe200078e0a03 */
[----:B------:R-:W-:Y:S01]  /*9ab0*/  ISETP.GT.U32.AND P6, PT, R3, R21, PT ;  /* 0x000000150300720c */ /* 0x000fe20003fc4070 */
[----:B------:R-:W-:Y:S01]  /*9ac0*/  @!P1 IMAD.MOV R9, RZ, RZ, -R9 ;  /* 0x000000ffff099224 */ /* 0x000fe200078e0a09 */
[----:B------:R-:W-:Y:S01]  /*9ad0*/  ISETP.GE.AND P1, PT, R5, RZ, PT ;  /* 0x000000ff0500720c */ /* 0x000fe20003f26270 */
[----:B------:R-:W-:Y:S02]  /*9ae0*/  IMAD.MOV R10, RZ, RZ, -R11 ;  /* 0x000000ffff0a7224 */ /* 0x000fe400078e0a0b */
[----:B------:R-:W-:Y:S01]  /*9af0*/  @!P2 IMAD.IADD R0, R0, 0x1, -R3 ;  /* 0x000000010000a824 */ /* 0x000fe200078e0a03 */
[----:B------:R0:W-:Y:S01]  /*9b00*/  STL [R1+0x1f8], R9 ;  /* 0x0001f80901007387 */ /* 0x0001e20000100800 */
[----:B------:R-:W-:Y:S01]  /*9b10*/  IMAD R22, R3, R10, R22 ;  /* 0x0000000a03167224 */ /* 0x000fe200078e0216 */
[----:B------:R-:W-:Y:S01]  /*9b20*/  ISETP.GE.AND P2, PT, R7, RZ, PT ;  /* 0x000000ff0700720c */ /* 0x000fe20003f46270 */
[----:B------:R-:W-:-:S02]  /*9b30*/  IMAD.MOV.U32 R13, RZ, RZ, R4 ;  /* 0x000000ffff0d7224 */ /* 0x000fc400078e0004 */
[----:B------:R-:W-:-:S04]  /*9b40*/  IMAD.HI.U32 R5, R17, R20, RZ ;  /* 0x0000001411057227 */ /* 0x000fc800078e00ff */
[----:B------:R-:W-:Y:S01]  /*9b50*/  @!P5 IMAD.MOV R13, RZ, RZ, -R13 ;  /* 0x000000ffff0dd224 */ /* 0x000fe200078e0a0d */
[----:B------:R-:W-:Y:S01]  /*9b60*/  ISETP.GT.U32.AND P5, PT, R3, R22, PT ;  /* 0x000000160300720c */ /* 0x000fe20003fa4070 */
[----:B0-----:R-:W-:Y:S02]  /*9b70*/  IMAD.MOV.U32 R9, RZ, RZ, R0 ;  /* 0x000000ffff097224 */ /* 0x001fe400078e0000 */
[----:B------:R-:W-:Y:S01]  /*9b80*/  IMAD.MOV R5, RZ, RZ, -R5 ;  /* 0x000000ffff057224 */ /* 0x000fe200078e0a05 */
[----:B------:R-:W-:Y:S01]  /*9b90*/  STL [R1+0x1ec], R13 ;  /* 0x0001ec0d01007387 */ /* 0x000fe20000100800 */
[----:B------:R-:W-:Y:S01]  /*9ba0*/  @!P0 IMAD.MOV R9, RZ, RZ, -R9 ;  /* 0x000000ffff098224 */ /* 0x000fe200078e0a09 */
[----:B------:R-:W-:Y:S01]  /*9bb0*/  ISETP.GE.AND P0, PT, R19, RZ, PT ;  /* 0x000000ff1300720c */ /* 0x000fe20003f06270 */
[----:B------:R-:W-:Y:S01]  /*9bc0*/  VIADD R7, R12, 0x8c ;  /* 0x0000008c0c077836 */ /* 0x000fe20000000000 */
[----:B------:R-:W-:Y:S01]  /*9bd0*/  IABS R19, R19 ;  /* 0x0000001300137213 */ /* 0x000fe20000000000 */
[----:B------:R-:W-:Y:S01]  /*9be0*/  @!P6 IMAD.IADD R21, R21, 0x1, -R3 ;  /* 0x000000011515e824 */ /* 0x000fe200078e0a03 */
[----:B------:R0:W-:Y:S01]  /*9bf0*/  STL [R1+0x1f0], R9 ;  /* 0x0001f00901007387 */ /* 0x0001e20000100800 */
[----:B------:R-:W-:Y:S01]  /*9c00*/  IMAD R20, R3, R5, R20 ;  /* 0x0000000503147224 */ /* 0x000fe200078e0214 */
[----:B------:R-:W-:Y:S01]  /*9c10*/  IABS R18, R7 ;  /* 0x0000000700127213 */ /* 0x000fe20000000000 */
[----:B------:R-:W-:Y:S01]  /*9c20*/  IMAD.HI.U32 R10, R17, R19, RZ ;  /* 0x00000013110a7227 */ /* 0x000fe200078e00ff */
[----:B------:R-:W-:-:S03]  /*9c30*/  ISETP.GT.U32.AND P6, PT, R3, R21, PT ;  /* 0x000000150300720c */ /* 0x000fc60003fc4070 */
[----:B------:R-:W-:Y:S02]  /*9c40*/  VIADD R4, R12, 0x88 ;  /* 0x000000880c047836 */ /* 0x000fe40000000000 */
[----:B------:R-:W-:Y:S02]  /*9c50*/  @!P5 IMAD.IADD R22, R22, 0x1, -R3 ;  /* 0x000000011616d824 */ /* 0x000fe400078e0a03 */
[----:B0-----:R-:W-:Y:S01]  /*9c60*/  IMAD.MOV.U32 R9, RZ, RZ, R2 ;  /* 0x000000ffff097224 */ /* 0x001fe200078e0002 */
[----:B------:R-:W-:Y:S01]  /*9c70*/  IABS R11, R4 ;  /* 0x00000004000b7213 */ /* 0x000fe20000000000 */
[----:B------:R-:W-:Y:S01]  /*9c80*/  IMAD.HI.U32 R6, R17, R18, RZ ;  /* 0x0000001211067227 */ /* 0x000fe200078e00ff */
[----:B------:R-:W-:-:S03]  /*9c90*/  ISETP.GT.U32.AND P5, PT, R3, R22, PT ;  /* 0x000000160300720c */ /* 0x000fc60003fa4070 */
[----:B------:R-:W-:Y:S01]  /*9ca0*/  @!P4 IMAD.MOV R9, RZ, RZ, -R9 ;  /* 0x000000ffff09c224 */ /* 0x000fe200078e0a09 */
[C---:B------:R-:W-:Y:S01]  /*9cb0*/  ISETP.GT.U32.AND P4, PT, R3.reuse, R20, PT ;  /* 0x000000140300720c */ /* 0x040fe20003f84070 */
[----:B------:R-:W-:Y:S02]  /*9cc0*/  IMAD.MOV R10, RZ, RZ, -R10 ;  /* 0x000000ffff0a7224 */ /* 0x000fe400078e0a0a */
[----:B------:R-:W-:Y:S01]  /*9cd0*/  IMAD.MOV R6, RZ, RZ, -R6 ;  /* 0x000000ffff067224 */ /* 0x000fe200078e0a06 */
[----:B------:R0:W-:Y:S01]  /*9ce0*/  STL [R1+0x1e4], R9 ;  /* 0x0001e40901007387 */ /* 0x0001e20000100800 */
[C---:B------:R-:W-:Y:S02]  /*9cf0*/  IMAD R19, R3.reuse, R10, R19 ;  /* 0x0000000a03137224 */ /* 0x040fe400078e0213 */
[----:B------:R-:W-:Y:S02]  /*9d00*/  VIADD R5, R12, 0x8a ;  /* 0x0000008a0c057836 */ /* 0x000fe40000000000 */
[----:B------:R-:W-:-:S02]  /*9d10*/  IMAD R18, R3, R6, R18 ;  /* 0x0000000603127224 */ /* 0x000fc400078e0212 */
[----:B------:R-:W-:Y:S01]  /*9d20*/  @!P6 IMAD.IADD R21, R21, 0x1, -R3 ;  /* 0x000000011515e824 */ /* 0x000fe200078e0a03 */
[----:B------:R-:W-:Y:S01]  /*9d30*/  ISETP.GT.U32.AND P6, PT, R3, R19, PT ;  /* 0x000000130300720c */ /* 0x000fe20003fc4070 */
[----:B------:R-:W-:Y:S01]  /*9d40*/  IMAD.HI.U32 R0, R17, R11, RZ ;  /* 0x0000000b11007227 */ /* 0x000fe200078e00ff */
[----:B------:R-:W-:-:S03]  /*9d50*/  IABS R13, R5 ;  /* 0x00000005000d7213 */ /* 0x000fc60000000000 */
[----:B------:R-:W-:Y:S01]  /*9d60*/  @!P4 IMAD.IADD R20, R20, 0x1, -R3 ;  /* 0x000000011414c824 */ /* 0x000fe200078e0a03 */
[----:B------:R-:W-:Y:S01]  /*9d70*/  ISETP.GT.U32.AND P4, PT, R3, R18, PT ;  /* 0x000000120300720c */ /* 0x000fe20003f84070 */
[----:B------:R-:W-:Y:S02]  /*9d80*/  IMAD.MOV R0, RZ, RZ, -R0 ;  /* 0x000000ffff007224 */ /* 0x000fe400078e0a00 */
[----:B------:R-:W-:-:S04]  /*9d90*/  IMAD.HI.U32 R14, R17, R13, RZ ;  /* 0x0000000d110e7227 */ /* 0x000fc800078e00ff */
[----:B------:R-:W-:Y:S02]  /*9da0*/  IMAD R11, R3, R0, R11 ;  /* 0x00000000030b7224 */ /* 0x000fe400078e020b */
[--C-:B------:R-:W-:Y:S01]  /*9db0*/  @!P5 IMAD.IADD R22, R22, 0x1, -R3.reuse ;  /* 0x000000011616d824 */ /* 0x100fe200078e0a03 */
[----:B------:R-:W-:Y:S01]  /*9dc0*/  ISETP.GE.AND P5, PT, R7, RZ, PT ;  /* 0x000000ff0700720c */ /* 0x000fe20003fa6270 */
[C---:B------:R-:W-:Y:S02]  /*9dd0*/  VIADD R0, R12.reuse, 0x86 ;  /* 0x000000860c007836 */ /* 0x040fe40000000000 */
[----:B------:R-:W-:Y:S02]  /*9de0*/  IMAD.MOV R2, RZ, RZ, -R14 ;  /* 0x000000ffff027224 */ /* 0x000fe400078e0a0e */
[----:B------:R-:W-:Y:S01]  /*9df0*/  VIADD R14, R12, 0x84 ;  /* 0x000000840c0e7836 */ /* 0x000fe20000000000 */
[----:B------:R-:W-:Y:S01]  /*9e00*/  IABS R7, R0 ;  /* 0x0000000000077213 */ /* 0x000fe20000000000 */
[--C-:B------:R-:W-:Y:S01]  /*9e10*/  @!P6 IMAD.IADD R19, R19, 0x1, -R3.reuse ;  /* 0x000000011313e824 */ /* 0x100fe200078e0a03 */
[----:B------:R-:W-:Y:S01]  /*9e20*/  ISETP.GT.U32.AND P6, PT, R3, R20, PT ;  /* 0x000000140300720c */ /* 0x000fe20003fc4070 */
[----:B0-----:R-:W-:Y:S01]  /*9e30*/  IMAD.MOV.U32 R9, RZ, RZ, R22 ;  /* 0x000000ffff097224 */ /* 0x001fe200078e0016 */
[----:B------:R-:W-:Y:S01]  /*9e40*/  IABS R6, R14 ;  /* 0x0000000e00067213 */ /* 0x000fe20000000000 */
[----:B------:R-:W-:-:S02]  /*9e50*/  @!P4 IMAD.IADD R18, R18, 0x1, -R3 ;  /* 0x000000011212c824 */ /* 0x000fc400078e0a03 */
[----:B------:R-:W-:Y:S01]  /*9e60*/  @!P1 IMAD.MOV R9, RZ, RZ, -R9 ;  /* 0x000000ffff099224 */ /* 0x000fe200078e0a09 */
[----:B------:R-:W-:Y:S01]  /*9e70*/  ISETP.GT.U32.AND P1, PT, R3, R19, PT ;  /* 0x000000130300720c */ /* 0x000fe20003f24070 */
[----:B------:R-:W-:Y:S01]  /*9e80*/  IMAD.HI.U32 R22, R17, R7, RZ ;  /* 0x0000000711167227 */ /* 0x000fe200078e00ff */
[----:B------:R-:W-:Y:S02]  /*9e90*/  ISETP.GT.U32.AND P4, PT, R3, R18, PT ;  /* 0x000000120300720c */ /* 0x000fe40003f84070 */
[----:B------:R0:W-:Y:S01]  /*9ea0*/  STL [R1+0x17c], R9 ;  /* 0x00017c0901007387 */ /* 0x0001e20000100800 */
[----:B------:R-:W-:-:S04]  /*9eb0*/  IMAD.HI.U32 R23, R17, R6, RZ ;  /* 0x0000000611177227 */ /* 0x000fc800078e00ff */
[----:B------:R-:W-:Y:S02]  /*9ec0*/  IMAD.MOV R22, RZ, RZ, -R22 ;  /* 0x000000ffff167224 */ /* 0x000fe400078e0a16 */
[C---:B------:R-:W-:Y:S02]  /*9ed0*/  IMAD R13, R3.reuse, R2, R13 ;  /* 0x00000002030d7224 */ /* 0x040fe400078e020d */
[----:B------:R-:W-:Y:S02]  /*9ee0*/  IMAD.MOV R23, RZ, RZ, -R23 ;  /* 0x000000ffff177224 */ /* 0x000fe400078e0a17 */
[----:B0-----:R-:W-:Y:S02]  /*9ef0*/  IMAD.MOV.U32 R9, RZ, RZ, R21 ;  /* 0x000000ffff097224 */ /* 0x001fe400078e0015 */
[----:B------:R-:W-:Y:S01]  /*9f00*/  @!P6 IMAD.IADD R20, R20, 0x1, -R3 ;  /* 0x000000011414e824 */ /* 0x000fe200078e0a03 */
[C---:B------:R-:W-:Y:S01]  /*9f10*/  ISETP.GT.U32.AND P6, PT, R3.reuse, R11, PT ;  /* 0x0000000b0300720c */ /* 0x040fe20003fc4070 */
[----:B------:R-:W-:-:S02]  /*9f20*/  IMAD R7, R3, R22, R7 ;  /* 0x0000001603077224 */ /* 0x000fc400078e0207 */
[----:B------:R-:W-:Y:S01]  /*9f30*/  @!P3 IMAD.MOV R9, RZ, RZ, -R9 ;  /* 0x000000ffff09b224 */ /* 0x000fe200078e0a09 */
[C---:B------:R-:W-:Y:S01]  /*9f40*/  ISETP.GT.U32.AND P3, PT, R3.reuse, R13, PT ;  /* 0x0000000d0300720c */ /* 0x040fe20003f64070 */
[----:B------:R-:W-:Y:S02]  /*9f50*/  IMAD R6, R3, R23, R6 ;  /* 0x0000001703067224 */ /* 0x000fe400078e0206 */
[--C-:B------:R-:W-:Y:S01]  /*9f60*/  @!P1 IMAD.IADD R19, R19, 0x1, -R3.reuse ;  /* 0x0000000113139824 */ /* 0x100fe200078e0a03 */
[C---:B------:R-:W-:Y:S01]  /*9f70*/  ISETP.GT.U32.AND P1, PT, R3.reuse, R7, PT ;  /* 0x000000070300720c */ /* 0x040fe20003f24070 */
[----:B------:R-:W-:Y:S01]  /*9f80*/  @!P4 IMAD.IADD R18, R18, 0x1, -R3 ;  /* 0x000000011212c824 */ /* 0x000fe200078e0a03 */
[----:B------:R-:W-:Y:S01]  /*9f90*/  ISETP.GT.U32.AND P4, PT, R3, R6, PT ;  /* 0x000000060300720c */ /* 0x000fe20003f84070 */
[C---:B------:R-:W-:Y:S01]  /*9fa0*/  VIADD R15, R12.reuse, 0x82 ;  /* 0x000000820c0f7836 */ /* 0x040fe20000000000 */
[----:B------:R0:W-:Y:S01]  /*9fb0*/  STL [R1+0x178], R9 ;  /* 0x0001780901007387 */ /* 0x0001e20000100800 */
[----:B------:R-:W-:-:S02]  /*9fc0*/  VIADD R16, R12, 0x80 ;  /* 0x000000800c107836 */ /* 0x000fc40000000000 */
[--C-:B------:R-:W-:Y:S01]  /*9fd0*/  @!P6 IMAD.IADD R11, R11, 0x1, -R3.reuse ;  /* 0x000000010b0be824 */ /* 0x100fe200078e0a03 */
[----:B------:R-:W-:Y:S01]  /*9fe0*/  IABS R10, R15 ;  /* 0x0000000f000a7213 */ /* 0x000fe20000000000 */
[----:B------:R-:W-:Y:S01]  /*9ff0*/  IMAD.MOV.U32 R24, RZ, RZ, R20 ;  /* 0x000000ffff187224 */ /* 0x000fe200078e0014 */
[----:B------:R-:W-:Y:S01]  /*a000*/  IABS R2, R16 ;  /* 0x0000001000027213 */ /* 0x000fe20000000000 */
[--C-:B------:R-:W-:Y:S01]  /*a010*/  @!P3 IMAD.IADD R13, R13, 0x1, -R3.reuse ;  /* 0x000000010d0db824 */ /* 0x100fe200078e0a03 */
[----:B------:R-:W-:Y:S01]  /*a020*/  ISETP.GE.AND P6, PT, R4, RZ, PT ;  /* 0x000000ff0400720c */ /* 0x000fe20003fc6270 */
[----:B------:R-:W-:Y:S01]  /*a030*/  @!P1 IMAD.IADD R7, R7, 0x1, -R3 ;  /* 0x0000000107079824 */ /* 0x000fe200078e0a03 */
[----:B------:R-:W-:Y:S01]  /*a040*/  ISETP.GE.AND P3, PT, R5, RZ, PT ;  /* 0x000000ff0500720c */ /* 0x000fe20003f66270 */
[----:B------:R-:W-:Y:S01]  /*a050*/  @!P2 IMAD.MOV R24, RZ, RZ, -R24 ;  /* 0x000000ffff18a224 */ /* 0x000fe200078e0a18 */
[----:B------:R-:W-:Y:S01]  /*a060*/  ISETP.GT.U32.AND P2, PT, R3, R11, PT ;  /* 0x0000000b0300720c */ /* 0x000fe20003f44070 */
[----:B------:R-:W-:Y:S01]  /*a070*/  IMAD.HI.U32 R21, R17, R10, RZ ;  /* 0x0000000a11157227 */ /* 0x000fe200078e00ff */
[----:B------:R-:W-:-:S02]  /*a080*/  ISETP.GT.U32.AND P1, PT, R3, R13, PT ;  /* 0x0000000d0300720c */ /* 0x000fc40003f24070 */
[----:B------:R-:W-:Y:S01]  /*a090*/  STL [R1+0xb4], R24 ;  /* 0x0000b41801007387 */ /* 0x000fe20000100800 */
[----:B0-----:R-:W-:Y:S02]  /*a0a0*/  IMAD.MOV.U32 R9, RZ, RZ, R19 ;  /* 0x000000ffff097224 */ /* 0x001fe400078e0013 */
[----:B------:R-:W-:-:S04]  /*a0b0*/  IMAD.HI.U32 R22, R17, R2, RZ ;  /* 0x0000000211167227 */ /* 0x000fc800078e00ff */
[----:B------:R-:W-:Y:S01]  /*a0c0*/  @!P4 IMAD.IADD R6, R6, 0x1, -R3 ;  /* 0x000000010606c824 */ /* 0x000fe200078e0a03 */
[C---:B------:R-:W-:Y:S01]  /*a0d0*/  ISETP.GT.U32.AND P4, PT, R3.reuse, R7, PT ;  /* 0x000000070300720c */ /* 0x040fe20003f84070 */
[----:B------:R-:W-:Y:S02]  /*a0e0*/  IMAD.MOV R21, RZ, RZ, -R21 ;  /* 0x000000ffff157224 */ /* 0x000fe400078e0a15 */
[----:B------:R-:W-:Y:S01]  /*a0f0*/  @!P0 IMAD.MOV R9, RZ, RZ, -R9 ;  /* 0x000000ffff098224 */ /* 0x000fe200078e0a09 */
[C---:B------:R-:W-:Y:S01]  /*a100*/  ISETP.GT.U32.AND P0, PT, R3.reuse, R6, PT ;  /* 0x000000060300720c */ /* 0x040fe20003f04070 */
[----:B------:R-:W-:Y:S02]  /*a110*/  IMAD.MOV R22, RZ, RZ, -R22 ;  /* 0x000000ffff167224 */ /* 0x000fe400078e0a16 */
[C---:B------:R-:W-:Y:S01]  /*a120*/  IMAD R4, R3.reuse, R21, R10 ;  /* 0x0000001503047224 */ /* 0x040fe200078e020a */
[----:B------:R0:W-:Y:S01]  /*a130*/  STL [R1+0x98], R9 ;  /* 0x0000980901007387 */ /* 0x0001e20000100800 */
[----:B------:R-:W-:-:S02]  /*a140*/  IMAD R2, R3, R22, R2 ;  /* 0x0000001603027224 */ /* 0x000fc400078e0202 */
[C---:B------:R-:W-:Y:S02]  /*a150*/  VIADD R10, R12.reuse, 0x7e ;  /* 0x0000007e0c0a7836 */ /* 0x040fe40000000000 */
[----:B------:R-:W-:Y:S02]  /*a160*/  VIADD R5, R12, 0x7c ;  /* 0x0000007c0c057836 */ /* 0x000fe40000000000 */
[--C-:B------:R-:W-:Y:S01]  /*a170*/  @!P2 IMAD.IADD R11, R11, 0x1, -R3.reuse ;  /* 0x000000010b0ba824 */ /* 0x100fe200078e0a03 */
[----:B------:R-:W-:Y:S01]  /*a180*/  ISETP.GT.U32.AND P2, PT, R3, R2, PT ;  /* 0x000000020300720c */ /* 0x000fe20003f44070 */
[--C-:B------:R-:W-:Y:S01]  /*a190*/  @!P1 IMAD.IADD R13, R13, 0x1, -R3.reuse ;  /* 0x000000010d0d9824 */ /* 0x100fe200078e0a03 */
[----:B------:R-:W-:Y:S01]  /*a1a0*/  IABS R19, R5 ;  /* 0x0000000500137213 */ /* 0x000fe20000000000 */
[----:B0-----:R-:W-:Y:S01]  /*a1b0*/  IMAD.MOV.U32 R9, RZ, RZ, R18 ;  /* 0x000000ffff097224 */ /* 0x001fe200078e0012 */
[----:B------:R-:W-:Y:S01]  /*a1c0*/  IABS R18, R10 ;  /* 0x0000000a00127213 */ /* 0x000fe20000000000 */
[----:B------:R-:W-:Y:S01]  /*a1d0*/  @!P4 IMAD.IADD R7, R7, 0x1, -R3 ;  /* 0x000000010707c824 */ /* 0x000fe200078e0a03 */
[----:B------:R-:W-:Y:S01]  /*a1e0*/  ISETP.GE.AND P1, PT, R0, RZ, PT ;  /* 0x000000ff0000720c */ /* 0x000fe20003f26270 */
[----:B------:R-:W-:Y:S01]  /*a1f0*/  @!P5 IMAD.MOV R9, RZ, RZ, -R9 ;  /* 0x000000ffff09d224 */ /* 0x000fe200078e0a09 */
[----:B------:R-:W-:Y:S01]  /*a200*/  ISETP.GT.U32.AND P5, PT, R3, R4, PT ;  /* 0x000000040300720c */ /* 0x000fe20003fa4070 */
[----:B------:R-:W-:Y:S01]  /*a210*/  IMAD.MOV.U32 R0, RZ, RZ, R19 ;  /* 0x000000ffff007224 */ /* 0x000fe200078e0013 */
[----:B------:R-:W-:Y:S01]  /*a220*/  ISETP.GE.AND P4, PT, R14, RZ, PT ;  /* 0x000000ff0e00720c */ /* 0x000fe20003f86270 */
[----:B------:R-:W-:Y:S01]  /*a230*/  IMAD.HI.U32 R14, R17, R18, RZ ;  /* 0x00000012110e7227 */ /* 0x000fe200078e00ff */
[----:B------:R0:W-:Y:S03]  /*a240*/  STL [R1+0x70], R9 ;  /* 0x0000700901007387 */ /* 0x0001e60000100800 */
[----:B------:R-:W-:-:S02]  /*a250*/  IMAD.MOV.U32 R20, RZ, RZ, R13 ;  /* 0x000000ffff147224 */ /* 0x000fc400078e000d */
[----:B------:R-:W-:Y:S01]  /*a260*/  @!P0 IMAD.IADD R6, R6, 0x1, -R3 ;  /* 0x0000000106068824 */ /* 0x000fe200078e0a03 */
[----:B------:R-:W-:Y:S01]  /*a270*/  ISETP.GE.AND P0, PT, R15, RZ, PT ;  /* 0x000000ff0f00720c */ /* 0x000fe20003f06270 */
[----:B------:R-:W-:-:S04]  /*a280*/  IMAD.HI.U32 R15, R17, R0, RZ ;  /* 0x00000000110f7227 */ /* 0x000fc800078e00ff */
[----:B0-----:R-:W-:Y:S02]  /*a290*/  IMAD.MOV.U32 R9, RZ, RZ, R11 ;  /* 0x000000ffff097224 */ /* 0x001fe400078e000b */
[----:B------:R-:W-:Y:S02]  /*a2a0*/  IMAD.MOV R14, RZ, RZ, -R14 ;  /* 0x000000ffff0e7224 */ /* 0x000fe400078e0a0e */
[----:B------:R-:W-:Y:S01]  /*a2b0*/  @!P3 IMAD.MOV R20, RZ, RZ, -R20 ;  /* 0x000000ffff14b224 */ /* 0x000fe200078e0a14 */
[----:B------:R-:W-:Y:S01]  /*a2c0*/  ISETP.GE.AND P3, PT, R10, RZ, PT ;  /* 0x000000ff0a00720c */ /* 0x000fe20003f66270 */
[----:B------:R-:W-:Y:S02]  /*a2d0*/  @!P6 IMAD.MOV R9, RZ, RZ, -R9 ;  /* 0x000000ffff09e224 */ /* 0x000fe400078e0a09 */
[----:B------:R-:W-:Y:S01]  /*a2e0*/  IMAD.MOV R13, RZ, RZ, -R15 ;  /* 0x000000ffff0d7224 */ /* 0x000fe200078e0a0f */
[----:B------:R-:W-:Y:S01]  /*a2f0*/  STL [R1+0x138], R20 ;  /* 0x0001381401007387 */ /* 0x000fe20000100800 */
[----:B------:R-:W-:-:S02]  /*a300*/  @!P2 IMAD.IADD R2, R2, 0x1, -R3 ;  /* 0x000000010202a824 */ /* 0x000fc400078e0a03 */
[C---:B------:R-:W-:Y:S01]  /*a310*/  IMAD R10, R3.reuse, R14, R18 ;  /* 0x0000000e030a7224 */ /* 0x040fe200078e0212 */
[----:B------:R0:W-:Y:S01]  /*a320*/  STL [R1+0x13c], R9 ;  /* 0x00013c0901007387 */ /* 0x0001e20000100800 */
[----:B------:R-:W-:Y:S01]  /*a330*/  @!P5 IMAD.IADD R4, R4, 0x1, -R3 ;  /* 0x000000010404d824 */ /* 0x000fe200078e0a03 */
[C---:B------:R-:W-:Y:S01]  /*a340*/  ISETP.GT.U32.AND P6, PT, R3.reuse, R2, PT ;  /* 0x000000020300720c */ /* 0x040fe20003fc4070 */
[C---:B------:R-:W-:Y:S01]  /*a350*/  IMAD R0, R3.reuse, R13, R0 ;  /* 0x0000000d03007224 */ /* 0x040fe200078e0200 */
[----:B------:R-:W-:Y:S01]  /*a360*/  ISETP.GE.AND P5, PT, R16, RZ, PT ;  /* 0x000000ff1000720c */ /* 0x000fe20003fa6270 */
[----:B------:R-:W-:Y:S01]  /*a370*/  @!P1 IMAD.MOV R7, RZ, RZ, -R7 ;  /* 0x000000ffff079224 */ /* 0x000fe200078e0a07 */
[C---:B------:R-:W-:Y:S01]  /*a380*/  ISETP.GT.U32.AND P1, PT, R3.reuse, R10, PT ;  /* 0x0000000a0300720c */ /* 0x040fe20003f24070 */
[C---:B------:R-:W-:Y:S01]  /*a390*/  VIADD R14, R12.reuse, 0x76 ;  /* 0x000000760c0e7836 */ /* 0x040fe20000000000 */
[----:B------:R-:W-:Y:S01]  /*a3a0*/  ISETP.GT.U32.AND P2, PT, R3, R4, PT ;  /* 0x000000040300720c */ /* 0x000fe20003f44070 */
[----:B------:R-:W-:Y:S01]  /*a3b0*/  VIADD R13, R12, 0x72 ;  /* 0x000000720c0d7836 */ /* 0x000fe20000000000 */
[----:B------:R1:W-:Y:S01]  /*a3c0*/  STL [R1+0x140], R7 ;  /* 0x0001400701007387 */ /* 0x0003e20000100800 */
[----:B0-----:R-:W-:-:S02]  /*a3d0*/  IMAD.MOV.U32 R9, RZ, RZ, R6 ;  /* 0x000000ffff097224 */ /* 0x001fc400078e0006 */
[----:B------:R-:W-:Y:S02]  /*a3e0*/  VIADD R6, R12, 0x7a ;  /* 0x0000007a0c067836 */ /* 0x000fe40000000000 */
[----:B------:R-:W-:Y:S01]  /*a3f0*/  @!P4 IMAD.MOV R9, RZ, RZ, -R9 ;  /* 0x000000ffff09c224 */ /* 0x000fe200078e0a09 */
[----:B------:R-:W-:Y:S01]  /*a400*/  ISETP.GT.U32.AND P4, PT, R3, R0, PT ;  /* 0x000000000300720c */ /* 0x000fe20003f84070 */
[--C-:B------:R-:W-:Y:S01]  /*a410*/  @!P6 IMAD.IADD R2, R2, 0x1, -R3.reuse ;  /* 0x000000010202e824 */ /* 0x100fe200078e0a03 */
[----:B------:R-:W-:Y:S01]  /*a420*/  IABS R11, R6 ;  /* 0x00000006000b7213 */ /* 0x000fe20000000000 */
[--C-:B------:R-:W-:Y:S01]  /*a430*/  @!P1 IMAD.IADD R10, R10, 0x1, -R3.reuse ;  /* 0x000000010a0a9824 */ /* 0x100fe200078e0a03 */
[----:B------:R-:W-:Y:S01]  /*a440*/  ISETP.GE.AND P6, PT, R6, RZ, PT ;  /* 0x000000ff0600720c */ /* 0x000fe20003fc6270 */
[----:B------:R-:W-:Y:S01]  /*a450*/  @!P2 IMAD.IADD R4, R4, 0x1, -R3 ;  /* 0x000000010404a824 */ /* 0x000fe200078e0a03 */
[----:B------:R0:W-:Y:S01]  /*a460*/  STL [R1+0x144], R9 ;  /* 0x0001440901007387 */ /* 0x0001e20000100800 */
[----:B------:R-:W-:Y:S01]  /*a470*/  IMAD.MOV.U32 R6, RZ, RZ, R11 ;  /* 0x000000ffff067224 */ /* 0x000fe200078e000b */
[----:B------:R-:W-:Y:S01]  /*a480*/  ISETP.GE.AND P2, PT, R5, RZ, PT ;  /* 0x000000ff0500720c */ /* 0x000fe20003f46270 */
[----:B-1----:R-:W-:-:S02]  /*a490*/  VIADD R7, R12, 0x78 ;  /* 0x000000780c077836 */ /* 0x002fc40000000000 */
[----:B------:R-:W-:Y:S02]  /*a4a0*/  VIADD R20, R12, 0x6e ;  /* 0x0000006e0c147836 */ /* 0x000fe40000000000 */
[----:B------:R-:W-:Y:S01]  /*a4b0*/  @!P4 IMAD.IADD R0, R0, 0x1, -R3 ;  /* 0x000000010000c824 */ /* 0x000fe200078e0a03 */
[----:B------:R-:W-:Y:S01]  /*a4c0*/  ISETP.GT.U32.AND P4, PT, R3, R10, PT ;  /* 0x0000000a0300720c */ /* 0x000fe20003f84070 */
[----:B------:R-:W-:Y:S01]  /*a4d0*/  VIADD R16, R12, 0x6c ;  /* 0x0000006c0c107836 */ /* 0x000fe20000000000 */
[----:B------:R-:W-:Y:S01]  /*a4e0*/  IABS R5, R7 ;  /* 0x0000000700057213 */ /* 0x000fe20000000000 */
[----:B0-----:R-:W-:Y:S01]  /*a4f0*/  IMAD.MOV.U32 R9, RZ, RZ, R4 ;  /* 0x000000ffff097224 */ /* 0x001fe200078e0004 */
[----:B------:R-:W-:Y:S01]  /*a500*/  ISETP.GE.AND P1, PT, R7, RZ, PT ;  /* 0x000000ff0700720c */ /* 0x000fe20003f26270 */
[----:B------:R-:W-:-:S04]  /*a510*/  IMAD.HI.U32 R4, R17, R6, RZ ;  /* 0x0000000611047227 */ /* 0x000fc800078e00ff */
[----:B------:R-:W-:Y:S02]  /*a520*/  IMAD.MOV R4, RZ, RZ, -R4 ;  /* 0x000000ffff047224 */ /* 0x000fe400078e0a04 */
[----:B------:R-:W-:Y:S01]  /*a530*/  @!P0 IMAD.MOV R9, RZ, RZ, -R9 ;  /* 0x000000ffff098224 */ /* 0x000fe200078e0a09 */
[C---:B------:R-:W-:Y:S01]  /*a540*/  ISETP.GT.U32.AND P0, PT, R3.reuse, R0, PT ;  /* 0x000000000300720c */ /* 0x040fe20003f04070 */
[----:B------:R-:W-:Y:S02]  /*a550*/  IMAD R4, R3, R4, R6 ;  /* 0x0000000403047224 */ /* 0x000fe400078e0206 */
[----:B------:R-:W-:Y:S01]  /*a560*/  IMAD.HI.U32 R7, R17, R5, RZ ;  /* 0x0000000511077227 */ /* 0x000fe200078e00ff */
[----:B------:R0:W-:Y:S03]  /*a570*/  STL [R1+0x14c], R9 ;  /* 0x00014c0901007387 */ /* 0x0001e60000100800 */
[----:B------:R-:W-:Y:S01]  /*a580*/  @!P4 IMAD.IADD R10, R10, 0x1, -R3 ;  /* 0x000000010a0ac824 */ /* 0x000fe200078e0a03 */
[----:B------:R-:W-:Y:S01]  /*a590*/  ISETP.GT.U32.AND P4, PT, R3, R4, PT ;  /* 0x000000040300720c */ /* 0x000fe20003f84070 */
[----:B------:R-:W-:-:S02]  /*a5a0*/  VIADD R24, R12, 0x36 ;  /* 0x000000360c187836 */ /* 0x000fc40000000000 */
[----:B------:R-:W-:Y:S02]  /*a5b0*/  IMAD.MOV.U32 R11, RZ, RZ, R10 ;  /* 0x000000ffff0b7224 */ /* 0x000fe400078e000a */
[----:B------:R-:W-:Y:S02]  /*a5c0*/  @!P0 IMAD.IADD R0, R0, 0x1, -R3 ;  /* 0x0000000100008824 */ /* 0x000fe400078e0a03 */
[----:B0-----:R-:W-:Y:S02]  /*a5d0*/  IMAD.MOV.U32 R9, RZ, RZ, R2 ;  /* 0x000000ffff097224 */ /* 0x001fe400078e0002 */
[----:B------:R-:W-:Y:S02]  /*a5e0*/  IMAD.MOV R2, RZ, RZ, -R7 ;  /* 0x000000ffff027224 */ /* 0x000fe400078e0a07 */
[----:B------:R-:W-:Y:S02]  /*a5f0*/  @!P3 IMAD.MOV R11, RZ, RZ, -R11 ;  /* 0x000000ffff0bb224 */ /* 0x000fe400078e0a0b */
[----:B------:R-:W-:-:S02]  /*a600*/  IMAD R5, R3, R2, R5 ;  /* 0x0000000203057224 */ /* 0x000fc400078e0205 */
[----:B------:R-:W-:Y:S01]  /*a610*/  @!P5 IMAD.MOV R9, RZ, RZ, -R9 ;  /* 0x000000ffff09d224 */ /* 0x000fe200078e0a09 */
[----:B------:R-:W-:Y:S01]  /*a620*/  ISETP.GE.AND P5, PT, R14, RZ, PT ;  /* 0x000000ff0e00720c */ /* 0x000fe20003fa6270 */
[----:B------:R-:W-:Y:S01]  /*a630*/  @!P4 IMAD.IADD R4, R4, 0x1, -R3 ;  /* 0x000000010404c824 */ /* 0x000fe200078e0a03 */
[C---:B------:R-:W-:Y:S01]  /*a640*/  ISETP.GT.U32.AND P3, PT, R3.reuse, R5, PT ;  /* 0x000000050300720c */ /* 0x040fe20003f64070 */
[C---:B------:R-:W-:Y:S01]  /*a650*/  VIADD R7, R12.reuse, 0x74 ;  /* 0x000000740c077836 */ /* 0x040fe20000000000 */
[----:B------:R-:W-:Y:S01]  /*a660*/  IABS R14, R14 ;  /* 0x0000000e000e7213 */ /* 0x000fe20000000000 */
[----:B------:R0:W-:Y:S01]  /*a670*/  STL [R1+0x15c], R9 ;  /* 0x00015c0901007387 */ /* 0x0001e20000100800 */
[----:B------:R-:W-:Y:S01]  /*a680*/  ISETP.GT.U32.AND P4, PT, R3, R4, PT ;  /* 0x000000040300720c */ /* 0x000fe20003f84070 */
[----:B------:R-:W-:Y:S01]  /*a690*/  VIADD R2, R12, 0x70 ;  /* 0x000000700c027836 */ /* 0x000fe20000000000 */
[----:B------:R-:W-:Y:S01]  /*a6a0*/  ISETP.GE.AND P0, PT, R7, RZ, PT ;  /* 0x000000ff0700720c */ /* 0x000fe20003f06270 */
[----:B------:R-:W-:Y:S01]  /*a6b0*/  IMAD.HI.U32 R6, R17, R14, RZ ;  /* 0x0000000e11067227 */ /* 0x000fe200078e00ff */
[----:B------:R-:W-:Y:S01]  /*a6c0*/  IABS R7, R7 ;  /* 0x0000000700077213 */ /* 0x000fe20000000000 */
[----:B------:R1:W-:Y:S01]  /*a6d0*/  STL [R1+0x160], R11 ;  /* 0x0001600b01007387 */ /* 0x0003e20000100800 */
[----:B------:R-:W-:Y:S01]  /*a6e0*/  IABS R10, R2 ;  /* 0x00000002000a7213 */ /* 0x000fe20000000000 */
[----:B------:R-:W-:-:S02]  /*a6f0*/  IMAD.MOV R6, RZ, RZ, -R6 ;  /* 0x000000ffff067224 */ /* 0x000fc400078e0a06 */
[----:B0-----:R-:W-:Y:S02]  /*a700*/  IMAD.MOV.U32 R9, RZ, RZ, R0 ;  /* 0x000000ffff097224 */ /* 0x001fe400078e0000 */
[----:B------:R-:W-:Y:S02]  /*a710*/  @!P3 IMAD.IADD R5, R5, 0x1, -R3 ;  /* 0x000000010505b824 */ /* 0x000fe400078e0a03 */
[----:B------:R-:W-:Y:S01]  /*a720*/  @!P2 IMAD.MOV R9, RZ, RZ, -R9 ;  /* 0x000000ffff09a224 */ /* 0x000fe200078e0a09 */
[----:B------:R-:W-:Y:S01]  /*a730*/  ISETP.GE.AND P2, PT, R13, RZ, PT ;  /* 0x000000ff0d00720c */ /* 0x000fe20003f46270 */
[C---:B------:R-:W-:Y:S01]  /*a740*/  IMAD R14, R3.reuse, R6, R14 ;  /* 0x00000006030e7224 */ /* 0x040fe200078e020e */
[----:B------:R-:W-:Y:S01]  /*a750*/  IABS R13, R13 ;  /* 0x0000000d000d7213 */ /* 0x000fe20000000000 */
[----:B------:R-:W-:Y:S01]  /*a760*/  @!P4 IMAD.IADD R4, R4, 0x1, -R3 ;  /* 0x000000010404c824 */ /* 0x000fe200078e0a03 */
[----:B------:R-:W-:Y:S01]  /*a770*/  ISETP.GT.U32.AND P3, PT, R3, R5, PT ;  /* 0x000000050300720c */ /* 0x000fe20003f64070 */
[----:B------:R-:W-:Y:S01]  /*a780*/  IMAD.HI.U32 R0, R17, R7, RZ ;  /* 0x0000000711007227 */ /* 0x000fe200078e00ff */
[----:B------:R-:W-:Y:S01]  /*a790*/  ISETP.GT.U32.AND P4, PT, R3, R14, PT ;  /* 0x0000000e0300720c */ /* 0x000fe20003f84070 */
[----:B------:R0:W-:Y:S02]  /*a7a0*/  STL [R1+0x1d4], R9 ;  /* 0x0001d40901007387 */ /* 0x0001e40000100800 */
[----:B-1----:R-:W-:-:S04]  /*a7b0*/  IMAD.HI.U32 R11, R17, R13, RZ ;  /* 0x0000000d110b7227 */ /* 0x002fc800078e00ff */
[----:B------:R-:W-:-:S04]  /*a7c0*/  IMAD.HI.U32 R6, R17, R10, RZ ;  /* 0x0000000a11067227 */ /* 0x000fc800078e00ff */
[----:B------:R-:W-:Y:S02]  /*a7d0*/  IMAD.MOV R11, RZ, RZ, -R11 ;  /* 0x000000ffff0b7224 */ /* 0x000fe400078e0a0b */
[----:B------:R-:W-:Y:S02]  /*a7e0*/  IMAD.MOV R0, RZ, RZ, -R0 ;  /* 0x000000ffff007224 */ /* 0x000fe400078e0a00 */
[----:B------:R-:W-:Y:S02]  /*a7f0*/  IMAD.MOV R6, RZ, RZ, -R6 ;  /* 0x000000ffff067224 */ /* 0x000fe400078e0a06 */
[C---:B------:R-:W-:Y:S01]  /*a800*/  IMAD R13, R3.reuse, R11, R13 ;  /* 0x0000000b030d7224 */ /* 0x040fe200078e020d */
[----:B------:R-:W-:Y:S01]  /*a810*/  IABS R11, R16 ;  /* 0x00000010000b7213 */ /* 0x000fe20000000000 */
[----:B------:R-:W-:Y:S01]  /*a820*/  IMAD R7, R3, R0, R7 ;  /* 0x0000000003077224 */ /* 0x000fe200078e0207 */
[----:B------:R-:W-:Y:S01]  /*a830*/  IABS R0, R20 ;  /* 0x0000001400007213 */ /* 0x000fe20000000000 */
[----:B0-----:R-:W-:-:S02]  /*a840*/  IMAD.MOV.U32 R9, RZ, RZ, R4 ;  /* 0x000000ffff097224 */ /* 0x001fc400078e0004 */
[----:B------:R-:W-:Y:S02]  /*a850*/  IMAD R10, R3, R6, R10 ;  /* 0x00000006030a7224 */ /* 0x000fe400078e020a */
[----:B------:R-:W-:Y:S01]  /*a860*/  @!P3 IMAD.IADD R5, R5, 0x1, -R3 ;  /* 0x000000010505b824 */ /* 0x000fe200078e0a03 */
[C---:B------:R-:W-:Y:S01]  /*a870*/  ISETP.GT.U32.AND P3, PT, R3.reuse, R13, PT ;  /* 0x0000000d0300720c */ /* 0x040fe20003f64070 */
[----:B------:R-:W-:Y:S01]  /*a880*/  @!P6 IMAD.MOV R9, RZ, RZ, -R9 ;  /* 0x000000ffff09e224 */ /* 0x000fe200078e0a09 */
[C---:B------:R-:W-:Y:S01]  /*a890*/  ISETP.GT.U32.AND P6, PT, R3.reuse, R7, PT ;  /* 0x000000070300720c */ /* 0x040fe20003fc4070 */
[----:B------:R-:W-:Y:S01]  /*a8a0*/  @!P4 IMAD.IADD R14, R14, 0x1, -R3 ;  /* 0x000000010e0ec824 */ /* 0x000fe200078e0a03 */
[----:B------:R-:W-:Y:S01]  /*a8b0*/  ISETP.GT.U32.AND P4, PT, R3, R10, PT ;  /* 0x0000000a0300720c */ /* 0x000fe20003f84070 */
[----:B------:R-:W-:Y:S01]  /*a8c0*/  IMAD.HI.U32 R4, R17, R0, RZ ;  /* 0x0000000011047227 */ /* 0x000fe200078e00ff */
[----:B------:R0:W-:Y:S03]  /*a8d0*/  STL [R1+0x158], R9 ;  /* 0x0001580901007387 */ /* 0x0001e60000100800 */
[----:B------:R-:W-:-:S02]  /*a8e0*/  IMAD.MOV R4, RZ, RZ, -R4 ;  /* 0x000000ffff047224 */ /* 0x000fc400078e0a04 */
[----:B------:R-:W-:Y:S02]  /*a8f0*/  VIADD R6, R12, 0x6a ;  /* 0x0000006a0c067836 */ /* 0x000fe40000000000 */
[--C-:B------:R-:W-:Y:S02]  /*a900*/  @!P3 IMAD.IADD R13, R13, 0x1, -R3.reuse ;  /* 0x000000010d0db824 */ /* 0x100fe400078e0a03 */
[--C-:B------:R-:W-:Y:S01]  /*a910*/  @!P6 IMAD.IADD R7, R7, 0x1, -R3.reuse ;  /* 0x000000010707e824 */ /* 0x100fe200078e0a03 */
[C---:B------:R-:W-:Y:S01]  /*a920*/  ISETP.GT.U32.AND P6, PT, R3.reuse, R14, PT ;  /* 0x0000000e0300720c */ /* 0x040fe20003fc4070 */
[----:B------:R-:W-:Y:S01]  /*a930*/  @!P4 IMAD.IADD R10, R10, 0x1, -R3 ;  /* 0x000000010a0ac824 */ /* 0x000fe200078e0a03 */
[C---:B------:R-:W-:Y:S01]  /*a940*/  ISETP.GT.U32.AND P4, PT, R3.reuse, R13, PT ;  /* 0x0000000d0300720c */ /* 0x040fe20003f84070 */
[----:B0-----:R-:W-:Y:S01]  /*a950*/  IMAD.MOV.U32 R9, RZ, RZ, R5 ;  /* 0x000000ffff097224 */ /* 0x001fe200078e0005 */
[----:B------:R-:W-:Y:S01]  /*a960*/  ISETP.GT.U32.AND P3, PT, R3, R7, PT ;  /* 0x000000070300720c */ /* 0x000fe20003f64070 */
[----:B------:R-:W-:Y:S01]  /*a970*/  IMAD.HI.U32 R5, R17, R11, RZ ;  /* 0x0000000b11057227 */ /* 0x000fe200078e00ff */
[----:B------:R-:W-:-:S03]  /*a980*/  IABS R19, R6 ;  /* 0x0000000600137213 */ /* 0x000fc60000000000 */
[----:B------:R-:W-:Y:S02]  /*a990*/  IMAD.MOV R5, RZ, RZ, -R5 ;  /* 0x000000ffff057224 */ /* 0x000fe400078e0a05 */
[----:B------:R-:W-:Y:S01]  /*a9a0*/  @!P1 IMAD.MOV R9, RZ, RZ, -R9 ;  /* 0x000000ffff099224 */ /* 0x000fe200078e0a09 */
[C---:B------:R-:W-:Y:S01]  /*a9b0*/  ISETP.GT.U32.AND P1, PT, R3.reuse, R10, PT ;  /* 0x0000000a0300720c */ /* 0x040fe20003f24070 */
[C---:B------:R-:W-:Y:S02]  /*a9c0*/  IMAD R0, R3.reuse, R4, R0 ;  /* 0x0000000403007224 */ /* 0x040fe400078e0200 */
[C---:B------:R-:W-:Y:S01]  /*a9d0*/  IMAD R11, R3.reuse, R5, R11 ;  /* 0x00000005030b7224 */ /* 0x040fe200078e020b */
        /* <DEDUP_REMOVED lines=8> */
[----:B------:R-:W-:Y:S01]  /*aa60*/  IABS R18, R4 ;  /* 0x0000000400127213 */ /* 0x000fe20000000000 */
[----:B------:R-:W-:Y:S01]  /*aa70*/  @!P1 IMAD.IADD R10, R10, 0x1, -R3 ;  /* 0x000000010a0a9824 */ /* 0x000fe200078e0a03 */
[----:B------:R-:W-:Y:S01]  /*aa80*/  ISETP.GE.AND P1, PT, R20, RZ, PT ;  /* 0x000000ff1400720c */ /* 0x000fe20003f26270 */
[----:B------:R-:W-:Y:S01]  /*aa90*/  IMAD.MOV.U32 R21, RZ, RZ, R14 ;  /* 0x000000ffff157224 */ /* 0x000fe200078e000e */
[----:B------:R-:W-:Y:S01]  /*aaa0*/  IABS R20, R5 ;  /* 0x0000000500147213 */ /* 0x000fe20000000000 */
[----:B0-----:R-:W-:Y:S01]  /*aab0*/  IMAD.MOV.U32 R9, RZ, RZ, R7 ;  /* 0x000000ffff097224 */ /* 0x001fe200078e0007 */
[----:B------:R-:W-:Y:S01]  /*aac0*/  ISETP.GE.AND P3, PT, R2, RZ, PT ;  /* 0x000000ff0200720c */ /* 0x000fe20003f66270 */
[----:B------:R-:W-:-:S04]  /*aad0*/  IMAD.HI.U32 R2, R17, R18, RZ ;  /* 0x0000001211027227 */ /* 0x000fc800078e00ff */
[--C-:B------:R-:W-:Y:S01]  /*aae0*/  @!P6 IMAD.IADD R0, R0, 0x1, -R3.reuse ;  /* 0x000000010000e824 */ /* 0x100fe200078e0a03 */
[----:B------:R-:W-:Y:S01]  /*aaf0*/  ISETP.GE.AND P6, PT, R16, RZ, PT ;  /* 0x000000ff1000720c */ /* 0x000fe20003fc6270 */
[----:B------:R-:W-:Y:S02]  /*ab00*/  @!P4 IMAD.IADD R11, R11, 0x1, -R3 ;  /* 0x000000010b0bc824 */ /* 0x000fe400078e0a03 */
[----:B------:R-:W-:Y:S01]  /*ab10*/  @!P5 IMAD.MOV R21, RZ, RZ, -R21 ;  /* 0x000000ffff15d224 */ /* 0x000fe200078e0a15 */
[C---:B------:R-:W-:Y:S01]  /*ab20*/  ISETP.GT.U32.AND P4, PT, R3.reuse, R0, PT ;  /* 0x000000000300720c */ /* 0x040fe20003f84070 */
[----:B------:R-:W-:Y:S02]  /*ab30*/  IMAD.MOV.U32 R16, RZ, RZ, R20 ;  /* 0x000000ffff107224 */ /* 0x000fe400078e0014 */
[----:B------:R-:W-:Y:S01]  /*ab40*/  @!P0 IMAD.MOV R9, RZ, RZ, -R9 ;  /* 0x000000ffff098224 */ /* 0x000fe200078e0a09 */
[----:B------:R-:W-:Y:S01]  /*ab50*/  ISETP.GT.U32.AND P0, PT, R3, R11, PT ;  /* 0x0000000b0300720c */ /* 0x000fe20003f04070 */
[----:B------:R-:W-:Y:S01]  /*ab60*/  IMAD.MOV R2, RZ, RZ, -R2 ;  /* 0x000000ffff027224 */ /* 0x000fe200078e0a02 */
[----:B------:R-:W-:Y:S01]  /*ab70*/  STL [R1+0xf0], R21 ;  /* 0x0000f01501007387 */ /* 0x000fe20000100800 */
[----:B------:R-:W-:-:S03]  /*ab80*/  IMAD.HI.U32 R14, R17, R16, RZ ;  /* 0x00000010110e7227 */ /* 0x000fc600078e00ff */
[----:B------:R0:W-:Y:S01]  /*ab90*/  STL [R1+0xf4], R9 ;  /* 0x0000f40901007387 */ /* 0x0001e20000100800 */
[----:B------:R-:W-:Y:S02]  /*aba0*/  IMAD R18, R3, R2, R18 ;  /* 0x0000000203127224 */ /* 0x000fe400078e0212 */
[----:B------:R-:W-:Y:S02]  /*abb0*/  IMAD.MOV R7, RZ, RZ, -R14 ;  /* 0x000000ffff077224 */ /* 0x000fe400078e0a0e */
[----:B------:R-:W-:-:S04]  /*abc0*/  IMAD.HI.U32 R15, R17, R19, RZ ;  /* 0x00000013110f7227 */ /* 0x000fc800078e00ff */
[C---:B------:R-:W-:Y:S02]  /*abd0*/  IMAD R16, R3.reuse, R7, R16 ;  /* 0x0000000703107224 */ /* 0x040fe400078e0210 */
[----:B0-----:R-:W-:Y:S02]  /*abe0*/  IMAD.MOV.U32 R9, RZ, RZ, R10 ;  /* 0x000000ffff097224 */ /* 0x001fe400078e000a */
[----:B------:R-:W-:Y:S02]  /*abf0*/  IMAD.MOV R15, RZ, RZ, -R15 ;  /* 0x000000ffff0f7224 */ /* 0x000fe400078e0a0f */
[----:B------:R-:W-:Y:S01]  /*ac00*/  @!P3 IMAD.MOV R9, RZ, RZ, -R9 ;  /* 0x000000ffff09b224 */ /* 0x000fe200078e0a09 */
[----:B------:R-:W-:Y:S01]  /*ac10*/  ISETP.GT.U32.AND P3, PT, R3, R18, PT ;  /* 0x000000120300720c */ /* 0x000fe20003f64070 */
[----:B------:R-:W-:Y:S01]  /*ac20*/  @!P0 IMAD.IADD R11, R11, 0x1, -R3 ;  /* 0x000000010b0b8824 */ /* 0x000fe200078e0a03 */
[C---:B------:R-:W-:Y:S01]  /*ac30*/  ISETP.GT.U32.AND P0, PT, R3.reuse, R16, PT ;  /* 0x000000100300720c */ /* 0x040fe20003f04070 */
[----:B------:R-:W-:-:S02]  /*ac40*/  IMAD R19, R3, R15, R19 ;  /* 0x0000000f03137224 */ /* 0x000fc400078e0213 */
[----:B------:R-:W-:Y:S01]  /*ac50*/  @!P2 IMAD.MOV R13, RZ, RZ, -R13 ;  /* 0x000000ffff0da224 */ /* 0x000fe200078e0a0d */
[----:B------:R-:W-:Y:S01]  /*ac60*/  ISETP.GE.AND P2, PT, R6, RZ, PT ;  /* 0x000000ff0600720c */ /* 0x000fe20003f46270 */
[--C-:B------:R-:W-:Y:S01]  /*ac70*/  @!P4 IMAD.IADD R0, R0, 0x1, -R3.reuse ;  /* 0x000000010000c824 */ /* 0x100fe200078e0a03 */
[----:B------:R-:W-:Y:S01]  /*ac80*/  ISETP.GT.U32.AND P5, PT, R3, R19, PT ;  /* 0x000000130300720c */ /* 0x000fe20003fa4070 */
[----:B------:R-:W-:Y:S01]  /*ac90*/  VIADD R2, R12, 0x64 ;  /* 0x000000640c027836 */ /* 0x000fe20000000000 */
[----:B------:R0:W-:Y:S01]  /*aca0*/  STL [R1+0x104], R13 ;  /* 0x0001040d01007387 */ /* 0x0001e20000100800 */
[----:B------:R-:W-:Y:S01]  /*acb0*/  ISETP.GE.AND P4, PT, R4, RZ, PT ;  /* 0x000000ff0400720c */ /* 0x000fe20003f86270 */
[----:B------:R-:W-:Y:S02]  /*acc0*/  VIADD R4, R12, 0x62 ;  /* 0x000000620c047836 */ /* 0x000fe40000000000 */
[----:B------:R1:W-:Y:S01]  /*acd0*/  STL [R1+0x108], R9 ;  /* 0x0001080901007387 */ /* 0x0003e20000100800 */
[--C-:B------:R-:W-:Y:S01]  /*ace0*/  @!P3 IMAD.IADD R18, R18, 0x1, -R3.reuse ;  /* 0x000000011212b824 */ /* 0x100fe200078e0a03 */
[----:B------:R-:W-:Y:S01]  /*acf0*/  IABS R10, R2 ;  /* 0x00000002000a7213 */ /* 0x000fe20000000000 */
[----:B------:R-:W-:Y:S01]  /*ad00*/  @!P0 IMAD.IADD R16, R16, 0x1, -R3 ;  /* 0x0000000110108824 */ /* 0x000fe200078e0a03 */
[----:B------:R-:W-:Y:S01]  /*ad10*/  IABS R6, R4 ;  /* 0x0000000400067213 */ /* 0x000fe20000000000 */
[----:B------:R-:W-:-:S02]  /*ad20*/  IMAD.MOV.U32 R21, RZ, RZ, R11 ;  /* 0x000000ffff157224 */ /* 0x000fc400078e000b */
[----:B------:R-:W-:Y:S01]  /*ad30*/  @!P5 IMAD.IADD R19, R19, 0x1, -R3 ;  /* 0x000000011313d824 */ /* 0x000fe200078e0a03 */
[----:B------:R-:W-:Y:S01]  /*ad40*/  ISETP.GT.U32.AND P0, PT, R3, R16, PT ;  /* 0x000000100300720c */ /* 0x000fe20003f04070 */
[----:B0-----:R-:W-:Y:S01]  /*ad50*/  IMAD.HI.U32 R13, R17, R6, RZ ;  /* 0x00000006110d7227 */ /* 0x001fe200078e00ff */
[----:B------:R-:W-:Y:S02]  /*ad60*/  ISETP.GE.AND P5, PT, R5, RZ, PT ;  /* 0x000000ff0500720c */ /* 0x000fe40003fa6270 */
[C---:B------:R-:W-:Y:S01]  /*ad70*/  ISETP.GT.U32.AND P3, PT, R3.reuse, R19, PT ;  /* 0x000000130300720c */ /* 0x040fe20003f64070 */
[----:B-1----:R-:W-:Y:S02]  /*ad80*/  IMAD.MOV.U32 R9, RZ, RZ, R0 ;  /* 0x000000ffff097224 */ /* 0x002fe400078e0000 */
[----:B------:R-:W-:Y:S02]  /*ad90*/  IMAD.MOV R13, RZ, RZ, -R13 ;  /* 0x000000ffff0d7224 */ /* 0x000fe400078e0a0d */
[----:B------:R-:W-:Y:S01]  /*ada0*/  @!P1 IMAD.MOV R9, RZ, RZ, -R9 ;  /* 0x000000ffff099224 */ /* 0x000fe200078e0a09 */
[----:B------:R-:W-:Y:S01]  /*adb0*/  ISETP.GT.U32.AND P1, PT, R3, R18, PT ;  /* 0x000000120300720c */ /* 0x000fe20003f24070 */
[----:B------:R-:W-:-:S03]  /*adc0*/  IMAD.HI.U32 R7, R17, R10, RZ ;  /* 0x0000000a11077227 */ /* 0x000fc600078e00ff */
[----:B------:R0:W-:Y:S01]  /*add0*/  STL [R1+0x110], R9 ;  /* 0x0001100901007387 */ /* 0x0001e20000100800 */
[----:B------:R-:W-:Y:S02]  /*ade0*/  IMAD.MOV R7, RZ, RZ, -R7 ;  /* 0x000000ffff077224 */ /* 0x000fe400078e0a07 */
[--C-:B------:R-:W-:Y:S02]  /*adf0*/  @!P0 IMAD.IADD R16, R16, 0x1, -R3.reuse ;  /* 0x0000000110108824 */ /* 0x100fe400078e0a03 */
[----:B------:R-:W-:Y:S02]  /*ae00*/  IMAD R10, R3, R7, R10 ;  /* 0x00000007030a7224 */ /* 0x000fe400078e020a */
[--C-:B------:R-:W-:Y:S02]  /*ae10*/  @!P3 IMAD.IADD R19, R19, 0x1, -R3.reuse ;  /* 0x000000011313b824 */ /* 0x100fe400078e0a03 */
[----:B------:R-:W-:Y:S01]  /*ae20*/  @!P1 IMAD.IADD R18, R18, 0x1, -R3 ;  /* 0x0000000112129824 */ /* 0x000fe200078e0a03 */
[----:B------:R-:W-:Y:S01]  /*ae30*/  ISETP.GE.AND P1, PT, R2, RZ, PT ;  /* 0x000000ff0200720c */ /* 0x000fe20003f26270 */
[C---:B------:R-:W-:Y:S01]  /*ae40*/  IMAD R2, R3.reuse, R13, R6 ;  /* 0x0000000d03027224 */ /* 0x040fe200078e0206 */
[----:B------:R-:W-:Y:S01]  /*ae50*/  ISETP.GT.U32.AND P3, PT, R3, R10, PT ;  /* 0x0000000a0300720c */ /* 0x000fe20003f64070 */
[----:B------:R-:W-:-:S02]  /*ae60*/  VIADD R6, R12, 0x5c ;  /* 0x0000005c0c067836 */ /* 0x000fc40000000000 */
[C---:B------:R-:W-:Y:S01]  /*ae70*/  VIADD R5, R12.reuse, 0x60 ;  /* 0x000000600c057836 */ /* 0x040fe20000000000 */
[----:B------:R-:W-:Y:S01]  /*ae80*/  ISETP.GT.U32.AND P0, PT, R3, R2, PT ;  /* 0x000000020300720c */ /* 0x000fe20003f04070 */
[----:B0-----:R-:W-:Y:S01]  /*ae90*/  IMAD.MOV.U32 R9, RZ, RZ, R19 ;  /* 0x000000ffff097224 */ /* 0x001fe200078e0013 */
[----:B------:R-:W-:Y:S01]  /*aea0*/  IABS R14, R6 ;  /* 0x00000006000e7213 */ /* 0x000fe20000000000 */
[----:B------:R-:W-:Y:S01]  /*aeb0*/  VIADD R0, R12, 0x5e ;  /* 0x0000005e0c007836 */ /* 0x000fe20000000000 */
[----:B------:R-:W-:Y:S01]  /*aec0*/  IABS R15, R5 ;  /* 0x00000005000f7213 */ /* 0x000fe20000000000 */
[----:B------:R-:W-:Y:S02]  /*aed0*/  @!P2 IMAD.MOV R9, RZ, RZ, -R9 ;  /* 0x000000ffff09a224 */ /* 0x000fe400078e0a09 */
[----:B------:R-:W-:Y:S01]  /*aee0*/  IMAD.HI.U32 R11, R17, R14, RZ ;  /* 0x0000000e110b7227 */ /* 0x000fe200078e00ff */
[----:B------:R-:W-:-:S03]  /*aef0*/  IABS R7, R0 ;  /* 0x0000000000077213 */ /* 0x000fc60000000000 */
[--C-:B------:R-:W-:Y:S01]  /*af00*/  @!P3 IMAD.IADD R10, R10, 0x1, -R3.reuse ;  /* 0x000000010a0ab824 */ /* 0x100fe200078e0a03 */
[----:B------:R-:W-:Y:S01]  /*af10*/  ISETP.GE.AND P3, PT, R4, RZ, PT ;  /* 0x000000ff0400720c */ /* 0x000fe20003f66270 */
[----:B------:R-:W-:Y:S02]  /*af20*/  @!P0 IMAD.IADD R2, R2, 0x1, -R3 ;  /* 0x0000000102028824 */ /* 0x000fe400078e0a03 */
[----:B------:R-:W-:Y:S01]  /*af30*/  IMAD.HI.U32 R20, R17, R15, RZ ;  /* 0x0000000f11147227 */ /* 0x000fe200078e00ff */
[C---:B------:R-:W-:Y:S02]  /*af40*/  ISETP.GT.U32.AND P0, PT, R3.reuse, R10, PT ;  /* 0x0000000a0300720c */ /* 0x040fe40003f04070 */
[----:B------:R-:W-:Y:S01]  /*af50*/  ISETP.GT.U32.AND P2, PT, R3, R2, PT ;  /* 0x000000020300720c */ /* 0x000fe20003f44070 */
[----:B------:R-:W-:Y:S02]  /*af60*/  @!P6 IMAD.MOV R21, RZ, RZ, -R21 ;  /* 0x000000ffff15e224 */ /* 0x000fe400078e0a15 */
[----:B------:R-:W-:-:S02]  /*af70*/  IMAD.MOV R11, RZ, RZ, -R11 ;  /* 0x000000ffff0b7224 */ /* 0x000fc400078e0a0b */
[----:B------:R-:W-:Y:S01]  /*af80*/  IMAD.MOV R20, RZ, RZ, -R20 ;  /* 0x000000ffff147224 */ /* 0x000fe200078e0a14 */
[----:B------:R-:W-:Y:S01]  /*af90*/  STL [R1+0x64], R21 ;  /* 0x0000641501007387 */ /* 0x000fe20000100800 */
[C---:B------:R-:W-:Y:S02]  /*afa0*/  IMAD R14, R3.reuse, R11, R14 ;  /* 0x0000000b030e7224 */ /* 0x040fe400078e020e */
[----:B------:R-:W-:Y:S01]  /*afb0*/  IMAD R15, R3, R20, R15 ;  /* 0x00000014030f7224 */ /* 0x000fe200078e020f */
[----:B------:R0:W-:Y:S01]  /*afc0*/  STL [R1+0xc0], R9 ;  /* 0x0000c00901007387 */ /* 0x0001e20000100800 */
[----:B------:R-:W-:-:S03]  /*afd0*/  IMAD.HI.U32 R13, R17, R7, RZ ;  /* 0x00000007110d7227 */ /* 0x000fc600078e00ff */
[C---:B------:R-:W-:Y:S01]  /*afe0*/  ISETP.GT.U32.AND P6, PT, R3.reuse, R15, PT ;  /* 0x0000000f0300720c */ /* 0x040fe20003fc4070 */
[----:B------:R-:W-:Y:S01]  /*aff0*/  @!P2 IMAD.IADD R2, R2, 0x1, -R3 ;  /* 0x000000010202a824 */ /* 0x000fe200078e0a03 */
[----:B------:R-:W-:Y:S01]  /*b000*/  ISETP.GT.U32.AND P2, PT, R3, R14, PT ;  /* 0x0000000e0300720c */ /* 0x000fe20003f44070 */
[----:B------:R-:W-:Y:S01]  /*b010*/  @!P4 IMAD.MOV R18, RZ, RZ, -R18 ;  /* 0x000000ffff12c224 */ /* 0x000fe200078e0a12 */
[----:B------:R-:W-:Y:S01]  /*b020*/  ISETP.GE.AND P4, PT, R5, RZ, PT ;  /* 0x000000ff0500720c */ /* 0x000fe20003f86270 */
[----:B------:R-:W-:Y:S02]  /*b030*/  IMAD.MOV R13, RZ, RZ, -R13 ;  /* 0x000000ffff0d7224 */ /* 0x000fe400078e0a0d */
[----:B0-----:R-:W-:Y:S01]  /*b040*/  IMAD.MOV.U32 R9, RZ, RZ, R16 ;  /* 0x000000ffff097224 */ /* 0x001fe200078e0010 */
[----:B------:R0:W-:Y:S01]  /*b050*/  STL [R1+0xc4], R18 ;  /* 0x0000c41201007387 */ /* 0x0001e20000100800 */
[----:B------:R-:W-:Y:S01]  /*b060*/  @!P0 IMAD.IADD R10, R10, 0x1, -R3 ;  /* 0x000000010a0a8824 */ /* 0x000fe200078e0a03 */
[----:B------:R-:W-:Y:S01]  /*b070*/  ISETP.GE.AND P0, PT, R0, RZ, PT ;  /* 0x000000ff0000720c */ /* 0x000fe20003f06270 */
[----:B------:R-:W-:-:S02]  /*b080*/  @!P5 IMAD.MOV R9, RZ, RZ, -R9 ;  /* 0x000000ffff09d224 */ /* 0x000fc400078e0a09 */
[C---:B------:R-:W-:Y:S02]  /*b090*/  IMAD R7, R3.reuse, R13, R7 ;  /* 0x0000000d03077224 */ /* 0x040fe400078e0207 */
[C---:B------:R-:W-:Y:S01]  /*b0a0*/  VIADD R0, R12.reuse, 0x58 ;  /* 0x000000580c007836 */ /* 0x040fe20000000000 */
[----:B------:R1:W-:Y:S01]  /*b0b0*/  STL [R1+0xe0], R9 ;  /* 0x0000e00901007387 */ /* 0x0003e20000100800 */
[----:B------:R-:W-:Y:S01]  /*b0c0*/  VIADD R4, R12, 0x5a ;  /* 0x0000005a0c047836 */ /* 0x000fe20000000000 */
[----:B------:R-:W-:Y:S01]  /*b0d0*/  ISETP.GT.U32.AND P5, PT, R3, R7, PT ;  /* 0x000000070300720c */ /* 0x000fe20003fa4070 */
[--C-:B------:R-:W-:Y:S01]  /*b0e0*/  @!P2 IMAD.IADD R14, R14, 0x1, -R3.reuse ;  /* 0x000000010e0ea824 */ /* 0x100fe200078e0a03 */
[----:B------:R-:W-:Y:S01]  /*b0f0*/  IABS R11, R0 ;  /* 0x00000000000b7213 */ /* 0x000fe20000000000 */
[----:B------:R-:W-:Y:S01]  /*b100*/  @!P6 IMAD.IADD R15, R15, 0x1, -R3 ;  /* 0x000000010f0fe824 */ /* 0x000fe200078e0a03 */
[----:B------:R-:W-:Y:S01]  /*b110*/  IABS R13, R4 ;  /* 0x00000004000d7213 */ /* 0x000fe20000000000 */
[C---:B------:R-:W-:Y:S01]  /*b120*/  VIADD R20, R12.reuse, 0x46 ;  /* 0x000000460c147836 */ /* 0x040fe20000000000 */
[----:B------:R-:W-:Y:S01]  /*b130*/  ISETP.GT.U32.AND P2, PT, R3, R14, PT ;  /* 0x0000000e0300720c */ /* 0x000fe20003f44070 */
[----:B0-----:R-:W-:Y:S01]  /*b140*/  VIADD R18, R12, 0x40 ;  /* 0x000000400c127836 */ /* 0x001fe20000000000 */
[----:B------:R-:W-:Y:S01]  /*b150*/  ISETP.GE.AND P6, PT, R6, RZ, PT ;  /* 0x000000ff0600720c */ /* 0x000fe20003fc6270 */
[----:B-1----:R-:W-:-:S02]  /*b160*/  IMAD.MOV.U32 R9, RZ, RZ, R10 ;  /* 0x000000ffff097224 */ /* 0x002fc400078e000a */
[----:B------:R-:W-:-:S04]  /*b170*/  IMAD.HI.U32 R5, R17, R13, RZ ;  /* 0x0000000d11057227 */ /* 0x000fc800078e00ff */
[----:B------:R-:W-:Y:S01]  /*b180*/  @!P1 IMAD.MOV R9, RZ, RZ, -R9 ;  /* 0x000000ffff099224 */ /* 0x000fe200078e0a09 */
[----:B------:R-:W-:Y:S01]  /*b190*/  ISETP.GT.U32.AND P1, PT, R3, R15, PT ;  /* 0x0000000f0300720c */ /* 0x000fe20003f24070 */
[----:B------:R-:W-:Y:S02]  /*b1a0*/  IMAD.MOV R5, RZ, RZ, -R5 ;  /* 0x000000ffff057224 */ /* 0x000fe400078e0a05 */
[----:B------:R-:W-:Y:S01]  /*b1b0*/  @!P5 IMAD.IADD R7, R7, 0x1, -R3 ;  /* 0x000000010707d824 */ /* 0x000fe200078e0a03 */
[----:B------:R0:W-:Y:S01]  /*b1c0*/  STL [R1+0xe4], R9 ;  /* 0x0000e40901007387 */ /* 0x0001e20000100800 */
[C---:B------:R-:W-:Y:S02]  /*b1d0*/  IMAD R13, R3.reuse, R5, R13 ;  /* 0x00000005030d7224 */ /* 0x040fe400078e020d */
[----:B------:R-:W-:Y:S01]  /*b1e0*/  VIADD R6, R12, 0x56 ;  /* 0x000000560c067836 */ /* 0x000fe20000000000 */
[----:B------:R-:W-:Y:S01]  /*b1f0*/  ISETP.GT.U32.AND P5, PT, R3, R7, PT ;  /* 0x000000070300720c */ /* 0x000fe20003fa4070 */
[----:B------:R-:W-:-:S03]  /*b200*/  @!P2 IMAD.IADD R14, R14, 0x1, -R3 ;  /* 0x000000010e0ea824 */ /* 0x000fc600078e0a03 */
[----:B------:R-:W-:Y:S01]  /*b210*/  IABS R10, R6 ;  /* 0x00000006000a7213 */ /* 0x000fe20000000000 */
[----:B------:R-:W-:Y:S01]  /*b220*/  @!P1 IMAD.IADD R15, R15, 0x1, -R3 ;  /* 0x000000010f0f9824 */ /* 0x000fe200078e0a03 */
[----:B------:R-:W-:Y:S01]  /*b230*/  ISETP.GT.U32.AND P1, PT, R3, R13, PT ;  /* 0x0000000d0300720c */ /* 0x000fe20003f24070 */
[----:B0-----:R-:W-:Y:S02]  /*b240*/  IMAD.MOV.U32 R9, RZ, RZ, R2 ;  /* 0x000000ffff097224 */ /* 0x001fe400078e0002 */
[----:B------:R-:W-:-:S04]  /*b250*/  IMAD.HI.U32 R2, R17, R11, RZ ;  /* 0x0000000b11027227 */ /* 0x000fc800078e00ff */
[----:B------:R-:W-:Y:S02]  /*b260*/  IMAD.MOV R2, RZ, RZ, -R2 ;  /* 0x000000ffff027224 */ /* 0x000fe400078e0a02 */
[----:B------:R-:W-:Y:S01]  /*b270*/  @!P3 IMAD.MOV R9, RZ, RZ, -R9 ;  /* 0x000000ffff09b224 */ /* 0x000fe200078e0a09 */
[----:B------:R-:W-:Y:S01]  /*b280*/  ISETP.GE.AND P3, PT, R4, RZ, PT ;  /* 0x000000ff0400720c */ /* 0x000fe20003f66270 */
[----:B------:R-:W-:Y:S02]  /*b290*/  IMAD R11, R3, R2, R11 ;  /* 0x00000002030b7224 */ /* 0x000fe400078e020b */
[----:B------:R-:W-:Y:S01]  /*b2a0*/  VIADD R2, R12, 0x54 ;  /* 0x000000540c027836 */ /* 0x000fe20000000000 */
[----:B------:R0:W-:Y:S01]  /*b2b0*/  STL [R1+0xec], R9 ;  /* 0x0000ec0901007387 */ /* 0x0001e20000100800 */
[----:B------:R-:W-:Y:S01]  /*b2c0*/  IMAD.HI.U32 R16, R17, R10, RZ ;  /* 0x0000000a11107227 */ /* 0x000fe200078e00ff */
[----:B------:R-:W-:-:S03]  /*b2d0*/  ISETP.GT.U32.AND P2, PT, R3, R11, PT ;  /* 0x0000000b0300720c */ /* 0x000fc60003f44070 */
[--C-:B------:R-:W-:Y:S01]  /*b2e0*/  @!P5 IMAD.IADD R7, R7, 0x1, -R3.reuse ;  /* 0x000000010707d824 */ /* 0x100fe200078e0a03 */
[----:B------:R-:W-:Y:S01]  /*b2f0*/  ISETP.GE.AND P5, PT, R0, RZ, PT ;  /* 0x000000ff0000720c */ /* 0x000fe20003fa6270 */
[----:B------:R-:W-:Y:S01]  /*b300*/  IMAD.MOV R16, RZ, RZ, -R16 ;  /* 0x000000ffff107224 */ /* 0x000fe200078e0a10 */
[----:B------:R-:W-:Y:S01]  /*b310*/  IABS R0, R2 ;  /* 0x0000000200007213 */ /* 0x000fe20000000000 */
[----:B------:R-:W-:Y:S02]  /*b320*/  @!P1 IMAD.IADD R13, R13, 0x1, -R3 ;  /* 0x000000010d0d9824 */ /* 0x000fe400078e0a03 */
[----:B0-----:R-:W-:Y:S02]  /*b330*/  IMAD.MOV.U32 R9, RZ, RZ, R15 ;  /* 0x000000ffff097224 */ /* 0x001fe400078e000f */
[C---:B------:R-:W-:Y:S01]  /*b340*/  IMAD R10, R3.reuse, R16, R10 ;  /* 0x00000010030a7224 */ /* 0x040fe200078e020a */
[----:B------:R-:W-:Y:S01]  /*b350*/  ISETP.GT.U32.AND P1, PT, R3, R13, PT ;  /* 0x0000000d0300720c */ /* 0x000fe20003f24070 */
[----:B------:R-:W-:-:S02]  /*b360*/  @!P2 IMAD.IADD R11, R11, 0x1, -R3 ;  /* 0x000000010b0ba824 */ /* 0x000fc400078e0a03 */
[----:B------:R-:W-:Y:S01]  /*b370*/  @!P4 IMAD.MOV R9, RZ, RZ, -R9 ;  /* 0x000000ffff09c224 */ /* 0x000fe200078e0a09 */
[----:B------:R-:W-:Y:S01]  /*b380*/  ISETP.GE.AND P4, PT, R6, RZ, PT ;  /* 0x000000ff0600720c */ /* 0x000fe20003f86270 */
[----:B------:R-:W-:Y:S01]  /*b390*/  IMAD.MOV.U32 R15, RZ, RZ, R7 ;  /* 0x000000ffff0f7224 */ /* 0x000fe200078e0007 */
[----:B------:R-:W-:Y:S01]  /*b3a0*/  ISETP.GT.U32.AND P2, PT, R3, R11, PT ;  /* 0x0000000b0300720c */ /* 0x000fe20003f44070 */
[----:B------:R-:W-:Y:S01]  /*b3b0*/  VIADD R4, R12, 0x52 ;  /* 0x000000520c047836 */ /* 0x000fe20000000000 */
[----:B------:R0:W-:Y:S01]  /*b3c0*/  STL [R1+0xe8], R9 ;  /* 0x0000e80901007387 */ /* 0x0001e20000100800 */
[----:B------:R-:W-:-:S03]  /*b3d0*/  IMAD.HI.U32 R6, R17, R0, RZ ;  /* 0x0000000011067227 */ /* 0x000fc600078e00ff */
[----:B------:R-:W-:Y:S01]  /*b3e0*/  IABS R5, R4 ;  /* 0x0000000400057213 */ /* 0x000fe20000000000 */
[----:B------:R-:W-:Y:S01]  /*b3f0*/  @!P0 IMAD.MOV R15, RZ, RZ, -R15 ;  /* 0x000000ffff0f8224 */ /* 0x000fe200078e0a0f */
[----:B------:R-:W-:Y:S01]  /*b400*/  ISETP.GT.U32.AND P0, PT, R3, R10, PT ;  /* 0x0000000a0300720c */ /* 0x000fe20003f04070 */
[----:B------:R-:W-:Y:S02]  /*b410*/  IMAD.MOV R6, RZ, RZ, -R6 ;  /* 0x000000ffff067224 */ /* 0x000fe400078e0a06 */
[----:B------:R-:W-:Y:S01]  /*b420*/  IMAD.HI.U32 R7, R17, R5, RZ ;  /* 0x0000000511077227 */ /* 0x000fe200078e00ff */
[----:B------:R-:W-:Y:S03]  /*b430*/  STL [R1+0xc8], R15 ;  /* 0x0000c80f01007387 */ /* 0x000fe60000100800 */
[----:B0-----:R-:W-:Y:S02]  /*b440*/  IMAD.MOV.U32 R9, RZ, RZ, R14 ;  /* 0x000000ffff097224 */ /* 0x001fe400078e000e */
[----:B------:R-:W-:-:S02]  /*b450*/  IMAD R0, R3, R6, R0 ;  /* 0x0000000603007224 */ /* 0x000fc400078e0200 */
[----:B------:R-:W-:Y:S01]  /*b460*/  @!P6 IMAD.MOV R9, RZ, RZ, -R9 ;  /* 0x000000ffff09e224 */ /* 0x000fe200078e0a09 */
[----:B------:R-:W-:Y:S01]  /*b470*/  ISETP.GE.AND P6, PT, R2, RZ, PT ;  /* 0x000000ff0200720c */ /* 0x000fe20003fc6270 */
[----:B------:R-:W-:Y:S01]  /*b480*/  @!P2 IMAD.IADD R11, R11, 0x1, -R3 ;  /* 0x000000010b0ba824 */ /* 0x000fe200078e0a03 */
[----:B------:R-:W-:Y:S01]  /*b490*/  ISETP.GT.U32.AND P2, PT, R3, R0, PT ;  /* 0x000000000300720c */ /* 0x000fe20003f44070 */
[----:B------:R-:W-:Y:S01]  /*b4a0*/  IMAD.MOV R2, RZ, RZ, -R7 ;  /* 0x000000ffff027224 */ /* 0x000fe200078e0a07 */
[----:B------:R0:W-:Y:S01]  /*b4b0*/  STL [R1+0xd0], R9 ;  /* 0x0000d00901007387 */ /* 0x0001e20000100800 */
[--C-:B------:R-:W-:Y:S01]  /*b4c0*/  @!P1 IMAD.IADD R13, R13, 0x1, -R3.reuse ;  /* 0x000000010d0d9824 */ /* 0x100fe200078e0a03 */
[----:B------:R-:W-:Y:S01]  /*b4d0*/  ISETP.GE.AND P1, PT, R4, RZ, PT ;  /* 0x000000ff0400720c */ /* 0x000fe20003f26270 */
[----:B------:R-:W-:Y:S02]  /*b4e0*/  @!P0 IMAD.IADD R10, R10, 0x1, -R3 ;  /* 0x000000010a0a8824 */ /* 0x000fe400078e0a03 */
[----:B------:R-:W-:-:S02]  /*b4f0*/  IMAD R5, R3, R2, R5 ;  /* 0x0000000203057224 */ /* 0x000fc400078e0205 */
[----:B------:R-:W-:Y:S01]  /*b500*/  IMAD.MOV.U32 R14, RZ, RZ, R13 ;  /* 0x000000ffff0e7224 */ /* 0x000fe200078e000d */
[C---:B------:R-:W-:Y:S01]  /*b510*/  ISETP.GT.U32.AND P0, PT, R3.reuse, R10, PT ;  /* 0x0000000a0300720c */ /* 0x040fe20003f04070 */
[----:B------:R-:W-:Y:S02]  /*b520*/  VIADD R7, R12, 0x50 ;  /* 0x000000500c077836 */ /* 0x000fe40000000000 */
[----:B------:R-:W-:Y:S01]  /*b530*/  @!P3 IMAD.MOV R14, RZ, RZ, -R14 ;  /* 0x000000ffff0eb224 */ /* 0x000fe200078e0a0e */
[C---:B------:R-:W-:Y:S01]  /*b540*/  ISETP.GT.U32.AND P3, PT, R3.reuse, R5, PT ;  /* 0x000000050300720c */ /* 0x040fe20003f64070 */
[----:B------:R-:W-:Y:S01]  /*b550*/  @!P2 IMAD.IADD R0, R0, 0x1, -R3 ;  /* 0x000000010000a824 */ /* 0x000fe200078e0a03 */
[----:B------:R-:W-:Y:S01]  /*b560*/  IABS R21, R7 ;  /* 0x0000000700157213 */ /* 0x000fe20000000000 */
[----:B0-----:R-:W-:Y:S01]  /*b570*/  IMAD.MOV.U32 R9, RZ, RZ, R11 ;  /* 0x000000ffff097224 */ /* 0x001fe200078e000b */
[----:B------:R-:W-:Y:S01]  /*b580*/  STL [R1+0xdc], R14 ;  /* 0x0000dc0e01007387 */ /* 0x000fe20000100800 */
[----:B------:R-:W-:Y:S01]  /*b590*/  VIADD R6, R12, 0x4e ;  /* 0x0000004e0c067836 */ /* 0x000fe20000000000 */
[----:B------:R-:W-:Y:S01]  /*b5a0*/  ISETP.GT.U32.AND P2, PT, R3, R0, PT ;  /* 0x000000000300720c */ /* 0x000fe20003f44070 */
[----:B------:R-:W-:Y:S01]  /*b5b0*/  @!P5 IMAD.MOV R9, RZ, RZ, -R9 ;  /* 0x000000ffff09d224 */ /* 0x000fe200078e0a09 */
[----:B------:R-:W-:Y:S01]  /*b5c0*/  ISETP.GE.AND P5, PT, R7, RZ, PT ;  /* 0x000000ff0700720c */ /* 0x000fe20003fa6270 */
[--C-:B------:R-:W-:Y:S01]  /*b5d0*/  @!P0 IMAD.IADD R10, R10, 0x1, -R3.reuse ;  /* 0x000000010a0a8824 */ /* 0x100fe200078e0a03 */
[----:B------:R-:W-:Y:S01]  /*b5e0*/  IABS R4, R6 ;  /* 0x0000000600047213 */ /* 0x000fe20000000000 */
[----:B------:R-:W-:Y:S01]  /*b5f0*/  VIADD R2, R12, 0x4c ;  /* 0x0000004c0c027836 */ /* 0x000fe20000000000 */
[----:B------:R0:W-:Y:S01]  /*b600*/  STL [R1+0xd8], R9 ;  /* 0x0000d80901007387 */ /* 0x0001e20000100800 */
[----:B------:R-:W-:Y:S01]  /*b610*/  @!P3 IMAD.IADD R5, R5, 0x1, -R3 ;  /* 0x000000010505b824 */ /* 0x000fe200078e0a03 */
[----:B------:R-:W-:Y:S01]  /*b620*/  ISETP.GE.AND P0, PT, R6, RZ, PT ;  /* 0x000000ff0600720c */ /* 0x000fe20003f06270 */
[----:B------:R-:W-:Y:S01]  /*b630*/  IMAD.HI.U32 R11, R17, R21, RZ ;  /* 0x00000015110b7227 */ /* 0x000fe200078e00ff */
[----:B------:R-:W-:-:S02]  /*b640*/  IABS R15, R2 ;  /* 0x00000002000f7213 */ /* 0x000fc40000000000 */
[----:B------:R-:W-:Y:S01]  /*b650*/  ISETP.GT.U32.AND P3, PT, R3, R5, PT ;  /* 0x000000050300720c */ /* 0x000fe20003f64070 */
[----:B------:R-:W-:Y:S02]  /*b660*/  @!P2 IMAD.IADD R0, R0, 0x1, -R3 ;  /* 0x000000010000a824 */ /* 0x000fe400078e0a03 */
[----:B------:R-:W-:-:S04]  /*b670*/  IMAD.HI.U32 R6, R17, R4, RZ ;  /* 0x0000000411067227 */ /* 0x000fc800078e00ff */
[----:B0-----:R-:W-:Y:S02]  /*b680*/  IMAD.MOV.U32 R9, RZ, RZ, R10 ;  /* 0x000000ffff097224 */ /* 0x001fe400078e000a */
[----:B------:R-:W-:Y:S02]  /*b690*/  IMAD.MOV R11, RZ, RZ, -R11 ;  /* 0x000000ffff0b7224 */ /* 0x000fe400078e0a0b */
[----:B------:R-:W-:Y:S01]  /*b6a0*/  @!P4 IMAD.MOV R9, RZ, RZ, -R9 ;  /* 0x000000ffff09c224 */ /* 0x000fe200078e0a09 */
[----:B------:R-:W-:Y:S01]  /*b6b0*/  ISETP.GE.AND P4, PT, R2, RZ, PT ;  /* 0x000000ff0200720c */ /* 0x000fe20003f86270 */
[----:B------:R-:W-:-:S03]  /*b6c0*/  IMAD.HI.U32 R7, R17, R15, RZ ;  /* 0x0000000f11077227 */ /* 0x000fc600078e00ff */
[----:B------:R0:W-:Y:S01]  /*b6d0*/  STL [R1+0xd4], R9 ;  /* 0x0000d40901007387 */ /* 0x0001e20000100800 */
[----:B------:R-:W-:Y:S02]  /*b6e0*/  IMAD.MOV R6, RZ, RZ, -R6 ;  /* 0x000000ffff067224 */ /* 0x000fe400078e0a06 */
[C---:B------:R-:W-:Y:S02]  /*b6f0*/  IMAD R21, R3.reuse, R11, R21 ;  /* 0x0000000b03157224 */ /* 0x040fe400078e0215 */
[----:B------:R-:W-:Y:S02]  /*b700*/  IMAD.MOV R7, RZ, RZ, -R7 ;  /* 0x000000ffff077224 */ /* 0x000fe400078e0a07 */
[C---:B------:R-:W-:Y:S01]  /*b710*/  IMAD R4, R3.reuse, R6, R4 ;  /* 0x0000000603047224 */ /* 0x040fe200078e0204 */
[----:B------:R-:W-:Y:S01]  /*b720*/  ISETP.GT.U32.AND P2, PT, R3, R21, PT ;  /* 0x000000150300720c */ /* 0x000fe20003f44070 */
[----:B------:R-:W-:Y:S02]  /*b730*/  VIADD R11, R12, 0x48 ;  /* 0x000000480c0b7836 */ /* 0x000fe40000000000 */
[----:B0-----:R-:W-:-:S02]  /*b740*/  IMAD.MOV.U32 R9, RZ, RZ, R0 ;  /* 0x000000ffff097224 */ /* 0x001fc400078e0000 */
[----:B------:R-:W-:Y:S01]  /*b750*/  @!P3 IMAD.IADD R5, R5, 0x1, -R3 ;  /* 0x000000010505b824 */ /* 0x000fe200078e0a03 */
[----:B------:R-:W-:Y:S01]  /*b760*/  IABS R14, R11 ;  /* 0x0000000b000e7213 */ /* 0x000fe20000000000 */
[----:B------:R-:W-:Y:S01]  /*b770*/  @!P6 IMAD.MOV R9, RZ, RZ, -R9 ;  /* 0x000000ffff09e224 */ /* 0x000fe200078e0a09 */
[C---:B------:R-:W-:Y:S01]  /*b780*/  ISETP.GT.U32.AND P6, PT, R3.reuse, R4, PT ;  /* 0x000000040300720c */ /* 0x040fe20003fc4070 */
[----:B------:R-:W-:Y:S01]  /*b790*/  IMAD R15, R3, R7, R15 ;  /* 0x00000007030f7224 */ /* 0x000fe200078e020f */
[----:B------:R-:W-:Y:S01]  /*b7a0*/  IABS R7, R20 ;  /* 0x0000001400077213 */ /* 0x000fe20000000000 */
[----:B------:R-:W-:Y:S01]  /*b7b0*/  IMAD.HI.U32 R2, R17, R14, RZ ;  /* 0x0000000e11027227 */ /* 0x000fe200078e00ff */
[----:B------:R0:W-:Y:S03]  /*b7c0*/  STL [R1+0x134], R9 ;  /* 0x0001340901007387 */ /* 0x0001e60000100800 */
[----:B------:R-:W-:-:S02]  /*b7d0*/  VIADD R10, R12, 0x4a ;  /* 0x0000004a0c0a7836 */ /* 0x000fc40000000000 */
[----:B------:R-:W-:Y:S02]  /*b7e0*/  IMAD.MOV R2, RZ, RZ, -R2 ;  /* 0x000000ffff027224 */ /* 0x000fe400078e0a02 */
[--C-:B------:R-:W-:Y:S01]  /*b7f0*/  @!P2 IMAD.IADD R21, R21, 0x1, -R3.reuse ;  /* 0x000000011515a824 */ /* 0x100fe200078e0a03 */
[----:B------:R-:W-:Y:S01]  /*b800*/  ISETP.GE.AND P3, PT, R10, RZ, PT ;  /* 0x000000ff0a00720c */ /* 0x000fe20003f66270 */
[----:B------:R-:W-:Y:S01]  /*b810*/  @!P6 IMAD.IADD R4, R4, 0x1, -R3 ;  /* 0x000000010404e824 */ /* 0x000fe200078e0a03 */
[----:B------:R-:W-:Y:S01]  /*b820*/  IABS R10, R10 ;  /* 0x0000000a000a7213 */ /* 0x000fe20000000000 */
[----:B0-----:R-:W-:Y:S01]  /*b830*/  IMAD.MOV.U32 R9, RZ, RZ, R5 ;  /* 0x000000ffff097224 */ /* 0x001fe200078e0005 */
[C---:B------:R-:W-:Y:S01]  /*b840*/  ISETP.GT.U32.AND P2, PT, R3.reuse, R21, PT ;  /* 0x000000150300720c */ /* 0x040fe20003f44070 */
[C---:B------:R-:W-:Y:S01]  /*b850*/  IMAD R14, R3.reuse, R2, R14 ;  /* 0x00000002030e7224 */ /* 0x040fe200078e020e */
[C---:B------:R-:W-:Y:S01]  /*b860*/  ISETP.GT.U32.AND P6, PT, R3.reuse, R4, PT ;  /* 0x000000040300720c */ /* 0x040fe20003fc4070 */
[----:B------:R-:W-:Y:S01]  /*b870*/  @!P1 IMAD.MOV R9, RZ, RZ, -R9 ;  /* 0x000000ffff099224 */ /* 0x000fe200078e0a09 */
[----:B------:R-:W-:Y:S01]  /*b880*/  ISETP.GT.U32.AND P1, PT, R3, R15, PT ;  /* 0x0000000f0300720c */ /* 0x000fe20003f24070 */
[----:B------:R-:W-:-:S03]  /*b890*/  IMAD.HI.U32 R13, R17, R10, RZ ;  /* 0x0000000a110d7227 */ /* 0x000fc600078e00ff */
[----:B------:R0:W-:Y:S01]  /*b8a0*/  STL [R1+0xcc], R9 ;  /* 0x0000cc0901007387 */ /* 0x0001e20000100800 */
[----:B------:R-:W-:Y:S02]  /*b8b0*/  VIADD R0, R12, 0x44 ;  /* 0x000000440c007836 */ /* 0x000fe40000000000 */
[----:B------:R-:W-:Y:S02]  /*b8c0*/  IMAD.MOV R13, RZ, RZ, -R13 ;  /* 0x000000ffff0d7224 */ /* 0x000fe400078e0a0d */
[----:B------:R-:W-:Y:S01]  /*b8d0*/  IMAD.HI.U32 R5, R17, R7, RZ ;  /* 0x0000000711057227 */ /* 0x000fe200078e00ff */
[----:B------:R-:W-:-:S03]  /*b8e0*/  IABS R16, R0 ;  /* 0x0000000000107213 */ /* 0x000fc60000000000 */
[--C-:B------:R-:W-:Y:S01]  /*b8f0*/  @!P1 IMAD.IADD R15, R15, 0x1, -R3.reuse ;  /* 0x000000010f0f9824 */ /* 0x100fe200078e0a03 */
[C---:B------:R-:W-:Y:S01]  /*b900*/  ISETP.GT.U32.AND P1, PT, R3.reuse, R14, PT ;  /* 0x0000000e0300720c */ /* 0x040fe20003f24070 */
[----:B------:R-:W-:Y:S02]  /*b910*/  IMAD R10, R3, R13, R10 ;  /* 0x0000000d030a7224 */ /* 0x000fe400078e020a */
[----:B------:R-:W-:Y:S02]  /*b920*/  @!P6 IMAD.IADD R4, R4, 0x1, -R3 ;  /* 0x000000010404e824 */ /* 0x000fe400078e0a03 */
[----:B------:R-:W-:Y:S01]  /*b930*/  IMAD.HI.U32 R6, R17, R16, RZ ;  /* 0x0000001011067227 */ /* 0x000fe200078e00ff */
[----:B------:R-:W-:-:S03]  /*b940*/  ISETP.GT.U32.AND P6, PT, R3, R10, PT ;  /* 0x0000000a0300720c */ /* 0x000fc60003fc4070 */
[--C-:B------:R-:W-:Y:S01]  /*b950*/  @!P2 IMAD.IADD R21, R21, 0x1, -R3.reuse ;  /* 0x000000011515a824 */ /* 0x100fe200078e0a03 */
[----:B------:R-:W-:Y:S01]  /*b960*/  ISETP.GE.AND P2, PT, R11, RZ, PT ;  /* 0x000000ff0b00720c */ /* 0x000fe20003f46270 */
[----:B------:R-:W-:Y:S02]  /*b970*/  IMAD.MOV R6, RZ, RZ, -R6 ;  /* 0x000000ffff067224 */ /* 0x000fe400078e0a06 */
[----:B------:R-:W-:Y:S01]  /*b980*/  @!P1 IMAD.IADD R14, R14, 0x1, -R3 ;  /* 0x000000010e0e9824 */ /* 0x000fe200078e0a03 */
[C---:B------:R-:W-:Y:S01]  /*b990*/  ISETP.GT.U32.AND P1, PT, R3.reuse, R15, PT ;  /* 0x0000000f0300720c */ /* 0x040fe20003f24070 */
[----:B------:R-:W-:Y:S02]  /*b9a0*/  IMAD.MOV R5, RZ, RZ, -R5 ;  /* 0x000000ffff057224 */ /* 0x000fe400078e0a05 */
[----:B------:R-:W-:Y:S02]  /*b9b0*/  IMAD.MOV.U32 R22, RZ, RZ, R21 ;  /* 0x000000ffff167224 */ /* 0x000fe400078e0015 */
[----:B------:R-:W-:-:S02]  /*b9c0*/  IMAD R16, R3, R6, R16 ;  /* 0x0000000603107224 */ /* 0x000fc400078e0210 */
[C---:B------:R-:W-:Y:S01]  /*b9d0*/  IMAD R7, R3.reuse, R5, R7 ;  /* 0x0000000503077224 */ /* 0x040fe200078e0207 */
[----:B------:R-:W-:Y:S01]  /*b9e0*/  IABS R5, R18 ;  /* 0x0000001200057213 */ /* 0x000fe20000000000 */
[----:B------:R-:W-:Y:S02]  /*b9f0*/  VIADD R6, R12, 0x42 ;  /* 0x000000420c067836 */ /* 0x000fe40000000000 */
[----:B------:R-:W-:Y:S01]  /*ba00*/  @!P5 IMAD.MOV R22, RZ, RZ, -R22 ;  /* 0x000000ffff16d224 */ /* 0x000fe200078e0a16 */
[----:B------:R-:W-:Y:S01]  /*ba10*/  ISETP.GT.U32.AND P5, PT, R3, R14, PT ;  /* 0x0000000e0300720c */ /* 0x000fe20003fa4070 */
[--C-:B------:R-:W-:Y:S01]  /*ba20*/  @!P6 IMAD.IADD R10, R10, 0x1, -R3.reuse ;  /* 0x000000010a0ae824 */ /* 0x100fe200078e0a03 */
[----:B------:R-:W-:Y:S01]  /*ba30*/  IABS R2, R6 ;  /* 0x0000000600027213 */ /* 0x000fe20000000000 */
[----:B0-----:R-:W-:Y:S01]  /*ba40*/  IMAD.MOV.U32 R9, RZ, RZ, R4 ;  /* 0x000000ffff097224 */ /* 0x001fe200078e0004 */
[----:B------:R0:W-:Y:S01]  /*ba50*/  STL [R1+0xbc], R22 ;  /* 0x0000bc1601007387 */ /* 0x0001e20000100800 */
[----:B------:R-:W-:Y:S01]  /*ba60*/  @!P1 IMAD.IADD R15, R15, 0x1, -R3 ;  /* 0x000000010f0f9824 */ /* 0x000fe200078e0a03 */
[C---:B------:R-:W-:Y:S01]  /*ba70*/  ISETP.GT.U32.AND P1, PT, R3.reuse, R16, PT ;  /* 0x000000100300720c */ /* 0x040fe20003f24070 */
[----:B------:R-:W-:Y:S01]  /*ba80*/  @!P0 IMAD.MOV R9, RZ, RZ, -R9 ;  /* 0x000000ffff098224 */ /* 0x000fe200078e0a09 */
[----:B------:R-:W-:Y:S01]  /*ba90*/  ISETP.GT.U32.AND P0, PT, R3, R10, PT ;  /* 0x0000000a0300720c */ /* 0x000fe20003f04070 */
[----:B------:R-:W-:Y:S01]  /*baa0*/  IMAD.HI.U32 R21, R17, R2, RZ ;  /* 0x0000000211157227 */ /* 0x000fe200078e00ff */
[----:B------:R-:W-:-:S02]  /*bab0*/  ISETP.GT.U32.AND P6, PT, R3, R7, PT ;  /* 0x000000070300720c */ /* 0x000fc40003fc4070 */
[----:B------:R1:W-:Y:S01]  /*bac0*/  STL [R1+0xb8], R9 ;  /* 0x0000b80901007387 */ /* 0x0003e20000100800 */
[----:B------:R-:W-:Y:S02]  /*bad0*/  IMAD.MOV R21, RZ, RZ, -R21 ;  /* 0x000000ffff157224 */ /* 0x000fe400078e0a15 */
[----:B0-----:R-:W-:-:S04]  /*bae0*/  IMAD.HI.U32 R22, R17, R5, RZ ;  /* 0x0000000511167227 */ /* 0x001fc800078e00ff */
[----:B------:R-:W-:Y:S02]  /*baf0*/  IMAD.MOV R22, RZ, RZ, -R22 ;  /* 0x000000ffff167224 */ /* 0x000fe400078e0a16 */
[C---:B------:R-:W-:Y:S02]  /*bb00*/  IMAD R2, R3.reuse, R21, R2 ;  /* 0x0000001503027224 */ /* 0x040fe400078e0202 */
[C---:B------:R-:W-:Y:S02]  /*bb10*/  IMAD R5, R3.reuse, R22, R5 ;  /* 0x0000001603057224 */ /* 0x040fe400078e0205 */
[--C-:B------:R-:W-:Y:S02]  /*bb20*/  @!P1 IMAD.IADD R16, R16, 0x1, -R3.reuse ;  /* 0x0000000110109824 */ /* 0x100fe400078e0a03 */
[----:B------:R-:W-:Y:S01]  /*bb30*/  VIADD R11, R12, 0x3e ;  /* 0x0000003e0c0b7836 */ /* 0x000fe20000000000 */
[C---:B------:R-:W-:Y:S01]  /*bb40*/  ISETP.GT.U32.AND P1, PT, R3.reuse, R5, PT ;  /* 0x000000050300720c */ /* 0x040fe20003f24070 */
[--C-:B------:R-:W-:Y:S01]  /*bb50*/  @!P0 IMAD.IADD R10, R10, 0x1, -R3.reuse ;  /* 0x000000010a0a8824 */ /* 0x100fe200078e0a03 */
[----:B------:R-:W-:Y:S01]  /*bb60*/  ISETP.GT.U32.AND P0, PT, R3, R2, PT ;  /* 0x000000020300720c */ /* 0x000fe20003f04070 */
[----:B------:R-:W-:Y:S01]  /*bb70*/  VIADD R13, R12, 0x3c ;  /* 0x0000003c0c0d7836 */ /* 0x000fe20000000000 */
[----:B------:R-:W-:Y:S01]  /*bb80*/  IABS R19, R11 ;  /* 0x0000000b00137213 */ /* 0x000fe20000000000 */
[--C-:B------:R-:W-:Y:S01]  /*bb90*/  @!P5 IMAD.IADD R14, R14, 0x1, -R3.reuse ;  /* 0x000000010e0ed824 */ /* 0x100fe200078e0a03 */
[----:B------:R-:W-:Y:S01]  /*bba0*/  ISETP.GE.AND P5, PT, R20, RZ, PT ;  /* 0x000000ff1400720c */ /* 0x000fe20003fa6270 */
[----:B------:R-:W-:Y:S01]  /*bbb0*/  @!P6 IMAD.IADD R7, R7, 0x1, -R3 ;  /* 0x000000010707e824 */ /* 0x000fe200078e0a03 */
[----:B------:R-:W-:Y:S01]  /*bbc0*/  IABS R4, R13 ;  /* 0x0000000d00047213 */ /* 0x000fe20000000000 */
[----:B------:R-:W-:-:S03]  /*bbd0*/  IMAD.HI.U32 R20, R17, R19, RZ ;  /* 0x0000001311147227 */ /* 0x000fc600078e00ff */
[----:B------:R-:W-:Y:S01]  /*bbe0*/  ISETP.GT.U32.AND P6, PT, R3, R7, PT ;  /* 0x000000070300720c */ /* 0x000fe20003fc4070 */
[----:B------:R-:W-:Y:S01]  /*bbf0*/  @!P1 IMAD.IADD R5, R5, 0x1, -R3 ;  /* 0x0000000105059824 */ /* 0x000fe200078e0a03 */
[----:B------:R-:W-:Y:S01]  /*bc00*/  ISETP.GT.U32.AND P1, PT, R3, R16, PT ;  /* 0x000000100300720c */ /* 0x000fe20003f24070 */
[----:B------:R-:W-:-:S04]  /*bc10*/  IMAD.HI.U32 R21, R17, R4, RZ ;  /* 0x0000000411157227 */ /* 0x000fc800078e00ff */
[----:B------:R-:W-:Y:S02]  /*bc20*/  IMAD.MOV R20, RZ, RZ, -R20 ;  /* 0x000000ffff147224 */ /* 0x000fe400078e0a14 */
[----:B------:R-:W-:Y:S01]  /*bc30*/  @!P0 IMAD.IADD R2, R2, 0x1, -R3 ;  /* 0x0000000102028824 */ /* 0x000fe200078e0a03 */
[----:B------:R-:W-:Y:S01]  /*bc40*/  ISETP.GE.AND P0, PT, R6, RZ, PT ;  /* 0x000000ff0600720c */ /* 0x000fe20003f06270 */
[----:B-1----:R-:W-:Y:S02]  /*bc50*/  IMAD.MOV.U32 R9, RZ, RZ, R10 ;  /* 0x000000ffff097224 */ /* 0x002fe400078e000a */
[----:B------:R-:W-:Y:S02]  /*bc60*/  IMAD.MOV R21, RZ, RZ, -R21 ;  /* 0x000000ffff157224 */ /* 0x000fe400078e0a15 */
[----:B------:R-:W-:Y:S02]  /*bc70*/  IMAD R6, R3, R20, R19 ;  /* 0x0000001403067224 */ /* 0x000fe400078e0213 */
[----:B------:R-:W-:-:S02]  /*bc80*/  IMAD.MOV.U32 R10, RZ, RZ, R14 ;  /* 0x000000ffff0a7224 */ /* 0x000fc400078e000e */
[C---:B------:R-:W-:Y:S02]  /*bc90*/  IMAD R4, R3.reuse, R21, R4 ;  /* 0x0000001503047224 */ /* 0x040fe400078e0204 */
[----:B------:R-:W-:Y:S02]  /*bca0*/  IMAD.MOV.U32 R23, RZ, RZ, R15 ;  /* 0x000000ffff177224 */ /* 0x000fe400078e000f */
[----:B------:R-:W-:Y:S01]  /*bcb0*/  @!P2 IMAD.MOV R10, RZ, RZ, -R10 ;  /* 0x000000ffff0aa224 */ /* 0x000fe200078e0a0a */
[C---:B------:R-:W-:Y:S01]  /*bcc0*/  ISETP.GT.U32.AND P2, PT, R3.reuse, R6, PT ;  /* 0x000000060300720c */ /* 0x040fe20003f44070 */
[----:B------:R-:W-:Y:S01]  /*bcd0*/  @!P4 IMAD.MOV R23, RZ, RZ, -R23 ;  /* 0x000000ffff17c224 */ /* 0x000fe200078e0a17 */
[C---:B------:R-:W-:Y:S01]  /*bce0*/  ISETP.GT.U32.AND P4, PT, R3.reuse, R2, PT ;  /* 0x000000020300720c */ /* 0x040fe20003f84070 */
[----:B------:R-:W-:Y:S01]  /*bcf0*/  @!P1 IMAD.IADD R16, R16, 0x1, -R3 ;  /* 0x0000000110109824 */ /* 0x000fe200078e0a03 */
[C---:B------:R-:W-:Y:S01]  /*bd00*/  ISETP.GT.U32.AND P1, PT, R3.reuse, R4, PT ;  /* 0x000000040300720c */ /* 0x040fe20003f24070 */
[----:B------:R-:W-:Y:S01]  /*bd10*/  VIADD R20, R12, 0x3a ;  /* 0x0000003a0c147836 */ /* 0x000fe20000000000 */
[----:B------:R-:W-:Y:S01]  /*bd20*/  STL [R1+0xb0], R23 ;  /* 0x0000b01701007387 */ /* 0x000fe20000100800 */
[----:B------:R-:W-:Y:S01]  /*bd30*/  @!P3 IMAD.MOV R9, RZ, RZ, -R9 ;  /* 0x000000ffff09b224 */ /* 0x000fe200078e0a09 */
[----:B------:R-:W-:Y:S01]  /*bd40*/  ISETP.GT.U32.AND P3, PT, R3, R5, PT ;  /* 0x000000050300720c */ /* 0x000fe20003f64070 */
[--C-:B------:R-:W-:Y:S01]  /*bd50*/  @!P6 IMAD.IADD R7, R7, 0x1, -R3.reuse ;  /* 0x000000010707e824 */ /* 0x100fe200078e0a03 */
[----:B------:R-:W-:Y:S01]  /*bd60*/  IABS R21, R20 ;  /* 0x0000001400157213 */ /* 0x000fe20000000000 */
[----:B------:R-:W-:Y:S01]  /*bd70*/  IMAD.MOV.U32 R14, RZ, RZ, R16 ;  /* 0x000000ffff0e7224 */ /* 0x000fe200078e0010 */
[----:B------:R0:W-:Y:S01]  /*bd80*/  STL [R1+0xa4], R9 ;  /* 0x0000a40901007387 */ /* 0x0001e20000100800 */
[--C-:B------:R-:W-:Y:S01]  /*bd90*/  @!P2 IMAD.IADD R6, R6, 0x1, -R3.reuse ;  /* 0x000000010606a824 */ /* 0x100fe200078e0a03 */
[----:B------:R-:W-:Y:S01]  /*bda0*/  ISETP.GE.AND P6, PT, R0, RZ, PT ;  /* 0x000000ff0000720c */ /* 0x000fe20003fc6270 */
[--C-:B------:R-:W-:Y:S01]  /*bdb0*/  @!P4 IMAD.IADD R2, R2, 0x1, -R3.reuse ;  /* 0x000000010202c824 */ /* 0x100fe200078e0a03 */
[----:B------:R-:W-:Y:S01]  /*bdc0*/  ISETP.GE.AND P4, PT, R11, RZ, PT ;  /* 0x000000ff0b00720c */ /* 0x000fe20003f86270 */
[----:B------:R-:W-:Y:S01]  /*bdd0*/  @!P1 IMAD.IADD R4, R4, 0x1, -R3 ;  /* 0x0000000104049824 */ /* 0x000fe200078e0a03 */
[----:B------:R-:W-:Y:S01]  /*bde0*/  ISETP.GT.U32.AND P1, PT, R3, R6, PT ;  /* 0x000000060300720c */ /* 0x000fe20003f24070 */
[----:B------:R-:W-:Y:S01]  /*bdf0*/  IMAD.HI.U32 R11, R17, R21, RZ ;  /* 0x00000015110b7227 */ /* 0x000fe200078e00ff */
[----:B------:R-:W-:Y:S01]  /*be00*/  STL [R1+0xa0], R10 ;  /* 0x0000a00a01007387 */ /* 0x000fe20000100800 */
[----:B------:R-:W-:-:S02]  /*be10*/  ISETP.GE.AND P2, PT, R20, RZ, PT ;  /* 0x000000ff1400720c */ /* 0x000fc40003f46270 */
[----:B0-----:R-:W-:Y:S01]  /*be20*/  IMAD.MOV.U32 R9, RZ, RZ, R7 ;  /* 0x000000ffff097224 */ /* 0x001fe200078e0007 */
[----:B------:R-:W-:Y:S01]  /*be30*/  IABS R0, R8 ;  /* 0x0000000800007213 */ /* 0x000fe20000000000 */
[----:B------:R-:W-:Y:S02]  /*be40*/  IMAD.MOV R11, RZ, RZ, -R11 ;  /* 0x000000ffff0b7224 */ /* 0x000fe400078e0a0b */
[----:B------:R-:W-:Y:S01]  /*be50*/  @!P5 IMAD.MOV R9, RZ, RZ, -R9 ;  /* 0x000000ffff09d224 */ /* 0x000fe200078e0a09 */
[----:B------:R-:W-:Y:S01]  /*be60*/  ISETP.GE.AND P5, PT, R18, RZ, PT ;  /* 0x000000ff1200720c */ /* 0x000fe20003fa6270 */
[----:B------:R-:W-:Y:S01]  /*be70*/  @!P6 IMAD.MOV R14, RZ, RZ, -R14 ;  /* 0x000000ffff0ee224 */ /* 0x000fe200078e0a0e */
[----:B------:R-:W-:Y:S01]  /*be80*/  ISETP.GT.U32.AND P6, PT, R3, R4, PT ;  /* 0x000000040300720c */ /* 0x000fe20003fc4070 */
[--C-:B------:R-:W-:Y:S01]  /*be90*/  @!P1 IMAD.IADD R6, R6, 0x1, -R3.reuse ;  /* 0x0000000106069824 */ /* 0x100fe200078e0a03 */
[----:B------:R0:W-:Y:S01]  /*bea0*/  STL [R1+0x9c], R9 ;  /* 0x00009c0901007387 */ /* 0x0001e20000100800 */
[----:B------:R-:W-:Y:S01]  /*beb0*/  @!P3 IMAD.IADD R5, R5, 0x1, -R3 ;  /* 0x000000010505b824 */ /* 0x000fe200078e0a03 */
[----:B------:R-:W-:Y:S01]  /*bec0*/  ISETP.GE.AND P3, PT, R13, RZ, PT ;  /* 0x000000ff0d00720c */ /* 0x000fe20003f66270 */
[C---:B------:R-:W-:Y:S01]  /*bed0*/  VIADD R19, R12.reuse, 0x38 ;  /* 0x000000380c137836 */ /* 0x040fe20000000000 */
[----:B------:R-:W-:Y:S01]  /*bee0*/  STL [R1+0x58], R14 ;  /* 0x0000580e01007387 */ /* 0x000fe20000100800 */
[----:B------:R-:W1:Y:S01]  /*bef0*/  I2F.RP R7, R0 ;  /* 0x0000000000077306 */ /* 0x000e620000209400 */
[----:B------:R-:W-:-:S02]  /*bf00*/  VIADD R23, R12, 0x30 ;  /* 0x000000300c177836 */ /* 0x000fc40000000000 */
[----:B------:R-:W-:Y:S01]  /*bf10*/  IABS R15, R19 ;  /* 0x00000013000f7213 */ /* 0x000fe20000000000 */
[----:B------:R-:W-:Y:S01]  /*bf20*/  @!P5 IMAD.MOV R5, RZ, RZ, -R5 ;  /* 0x000000ffff05d224 */ /* 0x000fe200078e0a05 */
[----:B------:R-:W-:Y:S01]  /*bf30*/  ISETP.GE.AND P5, PT, R24, RZ, PT ;  /* 0x000000ff1800720c */ /* 0x000fe20003fa6270 */
[----:B0-----:R-:W-:Y:S01]  /*bf40*/  IMAD.MOV.U32 R9, RZ, RZ, R2 ;  /* 0x000000ffff097224 */ /* 0x001fe200078e0002 */
[----:B------:R-:W-:Y:S01]  /*bf50*/  IABS R24, R24 ;  /* 0x0000001800187213 */ /* 0x000fe20000000000 */
[----:B------:R-:W-:Y:S02]  /*bf60*/  IMAD R2, R3, R11, R21 ;  /* 0x0000000b03027224 */ /* 0x000fe400078e0215 */
[----:B------:R-:W-:Y:S01]  /*bf70*/  @!P0 IMAD.MOV R9, RZ, RZ, -R9 ;  /* 0x000000ffff098224 */ /* 0x000fe200078e0a09 */
[----:B------:R-:W-:Y:S01]  /*bf80*/  ISETP.GE.AND P0, PT, R19, RZ, PT ;  /* 0x000000ff1300720c */ /* 0x000fe20003f06270 */
[----:B------:R-:W-:Y:S01]  /*bf90*/  @!P6 IMAD.IADD R4, R4, 0x1, -R3 ;  /* 0x000000010404e824 */ /* 0x000fe200078e0a03 */
[----:B------:R-:W-:Y:S01]  /*bfa0*/  ISETP.GT.U32.AND P1, PT, R3, R2, PT ;  /* 0x000000020300720c */ /* 0x000fe20003f24070 */
[----:B------:R-:W-:Y:S01]  /*bfb0*/  IMAD.MOV.U32 R11, RZ, RZ, R6 ;  /* 0x000000ffff0b7224 */ /* 0x000fe200078e0006 */
[----:B------:R0:W-:Y:S01]  /*bfc0*/  STL [R1+0x50], R9 ;  /* 0x0000500901007387 */ /* 0x0001e20000100800 */
[----:B------:R-:W-:Y:S01]  /*bfd0*/  IMAD.HI.U32 R10, R17, R15, RZ ;  /* 0x0000000f110a7227 */ /* 0x000fe200078e00ff */
[----:B-1----:R-:W1:Y:S01]  /*bfe0*/  MUFU.RCP R7, R7 ;  /* 0x0000000700077308 */ /* 0x002e620000001000 */
[----:B------:R-:W-:Y:S01]  /*bff0*/  ISETP.GE.AND P6, PT, R25, RZ, PT ;  /* 0x000000ff1900720c */ /* 0x000fe20003fc6270 */
[----:B------:R2:W-:Y:S01]  /*c000*/  STL [R1+0x80], R5 ;  /* 0x0000800501007387 */ /* 0x0005e20000100800 */
[----:B------:R-:W-:Y:S01]  /*c010*/  @!P4 IMAD.MOV R11, RZ, RZ, -R11 ;  /* 0x000000ffff0bc224 */ /* 0x000fe200078e0a0b */
[----:B------:R-:W-:Y:S01]  /*c020*/  IABS R25, R25 ;  /* 0x0000001900197213 */ /* 0x000fe20000000000 */
[----:B------:R-:W-:-:S02]  /*c030*/  IMAD.MOV R10, RZ, RZ, -R10 ;  /* 0x000000ffff0a7224 */ /* 0x000fc400078e0a0a */
[----:B------:R-:W-:Y:S01]  /*c040*/  VIADD R22, R12, 0x2e ;  /* 0x0000002e0c167836 */ /* 0x000fe20000000000 */
[----:B------:R-:W-:Y:S01]  /*c050*/  STL [R1+0x88], R11 ;  /* 0x0000880b01007387 */ /* 0x000fe20000100800 */
[----:B------:R-:W-:Y:S02]  /*c060*/  @!P1 IMAD.IADD R2, R2, 0x1, -R3 ;  /* 0x0000000102029824 */ /* 0x000fe400078e0a03 */
[----:B0-----:R-:W-:Y:S02]  /*c070*/  IMAD.MOV.U32 R9, RZ, RZ, R4 ;  /* 0x000000ffff097224 */ /* 0x001fe400078e0004 */
[C---:B------:R-:W-:Y:S01]  /*c080*/  IMAD R27, R3.reuse, R10, R15 ;  /* 0x0000000a031b7224 */ /* 0x040fe200078e020f */
[----:B------:R-:W-:Y:S01]  /*c090*/  ISETP.GT.U32.AND P1, PT, R3, R2, PT ;  /* 0x000000020300720c */ /* 0x000fe20003f24070 */
[----:B------:R-:W-:Y:S02]  /*c0a0*/  @!P3 IMAD.MOV R9, RZ, RZ, -R9 ;  /* 0x000000ffff09b224 */ /* 0x000fe400078e0a09 */
[----:B-1----:R-:W-:Y:S01]  /*c0b0*/  VIADD R7, R7, 0xffffffe ;  /* 0x0ffffffe07077836 */ /* 0x002fe20000000000 */
[----:B------:R-:W-:Y:S01]  /*c0c0*/  ISETP.GT.U32.AND P4, PT, R3, R27, PT ;  /* 0x0000001b0300720c */ /* 0x000fe20003f84070 */
[----:B------:R-:W-:Y:S01]  /*c0d0*/  IMAD.HI.U32 R4, R17, R24, RZ ;  /* 0x0000001811047227 */ /* 0x000fe200078e00ff */
[----:B------:R0:W-:Y:S01]  /*c0e0*/  STL [R1+0x94], R9 ;  /* 0x0000940901007387 */ /* 0x0001e20000100800 */
[----:B--2---:R1:W2:Y:S02]  /*c0f0*/  F2I.FTZ.U32.TRUNC.NTZ R5, R7 ;  /* 0x0000000700057305 */ /* 0x0042a4000021f000 */
[----:B------:R-:W-:-:S02]  /*c100*/  IMAD.MOV R4, RZ, RZ, -R4 ;  /* 0x000000ffff047224 */ /* 0x000fc400078e0a04 */
[----:B------:R-:W-:Y:S02]  /*c110*/  VIADD R10, R12, 0x32 ;  /* 0x000000320c0a7836 */ /* 0x000fe40000000000 */
[----:B------:R-:W-:Y:S02]  /*c120*/  @!P1 IMAD.IADD R2, R2, 0x1, -R3 ;  /* 0x0000000102029824 */ /* 0x000fe400078e0a03 */
[C---:B------:R-:W-:Y:S01]  /*c130*/  IMAD R24, R3.reuse, R4, R24 ;  /* 0x0000000403187224 */ /* 0x040fe200078e0218 */
[----:B------:R-:W-:Y:S01]  /*c140*/  ISETP.GE.AND P3, PT, R10, RZ, PT ;  /* 0x000000ff0a00720c */ /* 0x000fe20003f66270 */
[----:B------:R-:W-:Y:S01]  /*c150*/  IMAD.MOV.U32 R18, RZ, RZ, R2 ;  /* 0x000000ffff127224 */ /* 0x000fe200078e0002 */
[----:B------:R-:W-:Y:S01]  /*c160*/  IABS R26, R10 ;  /* 0x0000000a001a7213 */ /* 0x000fe20000000000 */
[----:B0-----:R-:W-:Y:S01]  /*c170*/  VIADD R9, R12, 0x20 ;  /* 0x000000200c097836 */ /* 0x001fe20000000000 */
[----:B------:R-:W-:Y:S01]  /*c180*/  ISETP.GT.U32.AND P1, PT, R3, R24, PT ;  /* 0x000000180300720c */ /* 0x000fe20003f24070 */
[----:B------:R-:W-:-:S02]  /*c190*/  @!P2 IMAD.MOV R18, RZ, RZ, -R18 ;  /* 0x000000ffff12a224 */ /* 0x000fc400078e0a12 */
[----:B------:R-:W-:Y:S01]  /*c1a0*/  @!P4 IMAD.IADD R27, R27, 0x1, -R3 ;  /* 0x000000011b1bc824 */ /* 0x000fe200078e0a03 */
[----:B------:R-:W-:Y:S01]  /*c1b0*/  IABS R2, R9 ;  /* 0x0000000900027213 */ /* 0x000fe20000000000 */
[----:B-1----:R-:W-:Y:S01]  /*c1c0*/  IMAD.HI.U32 R7, R17, R25, RZ ;  /* 0x0000001911077227 */ /* 0x002fe200078e00ff */
[----:B------:R-:W-:Y:S02]  /*c1d0*/  STL [R1+0x48], R18 ;  /* 0x0000481201007387 */ /* 0x000fe40000100800 */
[C---:B------:R-:W-:Y:S01]  /*c1e0*/  ISETP.GT.U32.AND P4, PT, R3.reuse, R27, PT ;  /* 0x0000001b0300720c */ /* 0x040fe20003f84070 */
[----:B------:R-:W-:Y:S01]  /*c1f0*/  IMAD.MOV R7, RZ, RZ, -R7 ;  /* 0x000000ffff077224 */ /* 0x000fe200078e0a07 */
[----:B------:R0:W-:Y:S01]  /*c200*/  STL [R1+0xedc], R9 ;  /* 0x000edc0901007387 */ /* 0x0001e20000100800 */
[----:B--2---:R-:W-:Y:S02]  /*c210*/  IMAD.MOV R10, RZ, RZ, -R5 ;  /* 0x000000ffff0a7224 */ /* 0x004fe400078e0a05 */
[----:B------:R-:W-:-:S02]  /*c220*/  IMAD R25, R3, R7, R25 ;  /* 0x0000000703197224 */ /* 0x000fc400078e0219 */
[----:B------:R-:W-:Y:S02]  /*c230*/  IMAD R10, R10, R0, RZ ;  /* 0x000000000a0a7224 */ /* 0x000fe400078e02ff */
[----:B------:R-:W-:Y:S02]  /*c240*/  IMAD.MOV.U32 R4, RZ, RZ, RZ ;  /* 0x000000ffff047224 */ /* 0x000fe400078e00ff */
[--C-:B------:R-:W-:Y:S01]  /*c250*/  @!P1 IMAD.IADD R24, R24, 0x1, -R3.reuse ;  /* 0x0000000118189824 */ /* 0x100fe200078e0a03 */
[----:B0-----:R-:W2:Y:S01]  /*c260*/  LDL R9, [R1+0xd64] ;  /* 0x000d640001097983 */ /* 0x001ea20000100800 */
[----:B------:R-:W-:Y:S01]  /*c270*/  @!P4 IMAD.IADD R27, R27, 0x1, -R3 ;  /* 0x000000011b1bc824 */ /* 0x000fe200078e0a03 */
[----:B------:R-:W-:Y:S01]  /*c280*/  ISETP.GT.U32.AND P4, PT, R3, R25, PT ;  /* 0x000000190300720c */ /* 0x000fe20003f84070 */
[----:B------:R-:W-:Y:S01]  /*c290*/  IMAD.HI.U32 R4, R5, R10, R4 ;  /* 0x0000000a05047227 */ /* 0x000fe200078e0004 */
[----:B------:R-:W-:Y:S02]  /*c2a0*/  IABS R5, R23 ;  /* 0x0000001700057213 */ /* 0x000fe40000000000 */
[----:B------:R-:W-:Y:S01]  /*c2b0*/  ISETP.GT.U32.AND P1, PT, R3, R24, PT ;  /* 0x000000180300720c */ /* 0x000fe20003f24070 */
[----:B------:R-:W-:-:S04]  /*c2c0*/  IMAD.HI.U32 R6, R17, R26, RZ ;  /* 0x0000001a11067227 */ /* 0x000fc800078e00ff */
[----:B------:R-:W-:-:S04]  /*c2d0*/  IMAD.HI.U32 R14, R17, R5, RZ ;  /* 0x00000005110e7227 */ /* 0x000fc800078e00ff */
[----:B------:R-:W-:Y:S02]  /*c2e0*/  @!P4 IMAD.IADD R25, R25, 0x1, -R3 ;  /* 0x000000011919c824 */ /* 0x000fe400078e0a03 */
[----:B------:R-:W-:Y:S02]  /*c2f0*/  IMAD.MOV R6, RZ, RZ, -R6 ;  /* 0x000000ffff067224 */ /* 0x000fe400078e0a06 */
[----:B------:R-:W-:Y:S01]  /*c300*/  IMAD.MOV R14, RZ, RZ, -R14 ;  /* 0x000000ffff0e7224 */ /* 0x000fe200078e0a0e */
[C---:B------:R-:W-:Y:S01]  /*c310*/  ISETP.GT.U32.AND P4, PT, R3.reuse, R25, PT ;  /* 0x000000190300720c */ /* 0x040fe20003f84070 */
[C---:B------:R-:W-:Y:S01]  /*c320*/  IMAD R26, R3.reuse, R6, R26 ;  /* 0x00000006031a7224 */ /* 0x040fe200078e021a */
[----:B------:R-:W-:Y:S01]  /*c330*/  IABS R6, R22 ;  /* 0x0000001600067213 */ /* 0x000fe20000000000 */
[C---:B------:R-:W-:Y:S02]  /*c340*/  IMAD R5, R3.reuse, R14, R5 ;  /* 0x0000000e03057224 */ /* 0x040fe400078e0205 */
[----:B------:R-:W-:Y:S01]  /*c350*/  @!P1 IMAD.IADD R24, R24, 0x1, -R3 ;  /* 0x0000000118189824 */ /* 0x000fe200078e0a03 */
[----:B------:R-:W-:Y:S01]  /*c360*/  ISETP.GT.U32.AND P1, PT, R3, R26, PT ;  /* 0x0000001a0300720c */ /* 0x000fe20003f24070 */
[----:B------:R-:W-:-:S02]  /*c370*/  VIADD R20, R12, 0x2c ;  /* 0x0000002c0c147836 */ /* 0x000fc40000000000 */
[C---:B------:R-:W-:Y:S02]  /*c380*/  VIADD R21, R12.reuse, 0x2a ;  /* 0x0000002a0c157836 */ /* 0x040fe40000000000 */
[----:B------:R-:W-:Y:S01]  /*c390*/  VIADD R19, R12, 0x28 ;  /* 0x000000280c137836 */ /* 0x000fe20000000000 */
[----:B------:R-:W-:Y:S01]  /*c3a0*/  IABS R7, R20 ;  /* 0x0000001400077213 */ /* 0x000fe20000000000 */
[--C-:B------:R-:W-:Y:S01]  /*c3b0*/  @!P4 IMAD.IADD R25, R25, 0x1, -R3.reuse ;  /* 0x000000011919c824 */ /* 0x100fe200078e0a03 */
[----:B------:R-:W-:Y:S01]  /*c3c0*/  ISETP.GT.U32.AND P4, PT, R3, R5, PT ;  /* 0x000000050300720c */ /* 0x000fe20003f84070 */
[----:B------:R-:W-:Y:S01]  /*c3d0*/  IMAD.HI.U32 R13, R17, R6, RZ ;  /* 0x00000006110d7227 */ /* 0x000fe200078e00ff */
[----:B------:R-:W-:Y:S02]  /*c3e0*/  IABS R10, R21 ;  /* 0x00000015000a7213 */ /* 0x000fe40000000000 */
[----:B------:R-:W-:Y:S01]  /*c3f0*/  IABS R11, R19 ;  /* 0x00000013000b7213 */ /* 0x000fe20000000000 */
[----:B------:R-:W-:-:S02]  /*c400*/  @!P1 IMAD.IADD R26, R26, 0x1, -R3 ;  /* 0x000000011a1a9824 */ /* 0x000fc400078e0a03 */
[----:B------:R-:W-:-:S04]  /*c410*/  IMAD.HI.U32 R15, R17, R7, RZ ;  /* 0x00000007110f7227 */ /* 0x000fc800078e00ff */
[----:B------:R-:W-:Y:S02]  /*c420*/  IMAD.MOV R13, RZ, RZ, -R13 ;  /* 0x000000ffff0d7224 */ /* 0x000fe400078e0a0d */
[----:B------:R-:W-:Y:S01]  /*c430*/  @!P4 IMAD.IADD R5, R5, 0x1, -R3 ;  /* 0x000000010505c824 */ /* 0x000fe200078e0a03 */
[C---:B------:R-:W-:Y:S01]  /*c440*/  ISETP.GT.U32.AND P4, PT, R3.reuse, R26, PT ;  /* 0x0000001a0300720c */ /* 0x040fe20003f84070 */
[----:B------:R-:W-:Y:S02]  /*c450*/  IMAD.MOV R15, RZ, RZ, -R15 ;  /* 0x000000ffff0f7224 */ /* 0x000fe400078e0a0f */
[C---:B------:R-:W-:Y:S01]  /*c460*/  IMAD R6, R3.reuse, R13, R6 ;  /* 0x0000000d03067224 */ /* 0x040fe200078e0206 */
[----:B------:R-:W-:Y:S01]  /*c470*/  ISETP.GT.U32.AND P2, PT, R3, R5, PT ;  /* 0x000000050300720c */ /* 0x000fe20003f44070 */
[----:B------:R-:W-:-:S03]  /*c480*/  IMAD.HI.U32 R14, R17, R10, RZ ;  /* 0x0000000a110e7227 */ /* 0x000fc600078e00ff */
[----:B------:R-:W-:Y:S01]  /*c490*/  ISETP.GT.U32.AND P1, PT, R3, R6, PT ;  /* 0x000000060300720c */ /* 0x000fe20003f24070 */
[----:B------:R-:W-:-:S04]  /*c4a0*/  IMAD.HI.U32 R13, R17, R11, RZ ;  /* 0x0000000b110d7227 */ /* 0x000fc800078e00ff */
[C---:B------:R-:W-:Y:S02]  /*c4b0*/  IMAD R7, R3.reuse, R15, R7 ;  /* 0x0000000f03077224 */ /* 0x040fe400078e0207 */
[----:B------:R-:W-:Y:S02]  /*c4c0*/  IMAD.MOV R14, RZ, RZ, -R14 ;  /* 0x000000ffff0e7224 */ /* 0x000fe400078e0a0e */
[----:B------:R-:W-:Y:S02]  /*c4d0*/  IMAD.MOV R13, RZ, RZ, -R13 ;  /* 0x000000ffff0d7224 */ /* 0x000fe400078e0a0d */
[C---:B------:R-:W-:Y:S02]  /*c4e0*/  VIADD R15, R12.reuse, 0x26 ;  /* 0x000000260c0f7836 */ /* 0x040fe40000000000 */
[C---:B------:R-:W-:Y:S01]  /*c4f0*/  IMAD R10, R3.reuse, R14, R10 ;  /* 0x0000000e030a7224 */ /* 0x040fe200078e020a */
[----:B------:R-:W-:Y:S01]  /*c500*/  IABS R14, R28 ;  /* 0x0000001c000e7213 */ /* 0x000fe20000000000 */
[----:B------:R-:W-:Y:S01]  /*c510*/  IMAD R11, R3, R13, R11 ;  /* 0x0000000d030b7224 */ /* 0x000fe200078e020b */
[----:B------:R-:W-:Y:S01]  /*c520*/  IABS R13, R15 ;  /* 0x0000000f000d7213 */ /* 0x000fe20000000000 */
[----:B------:R-:W-:-:S02]  /*c530*/  VIADD R16, R12, 0x22 ;  /* 0x000000220c107836 */ /* 0x000fc40000000000 */
[--C-:B------:R-:W-:Y:S01]  /*c540*/  @!P4 IMAD.IADD R26, R26, 0x1, -R3.reuse ;  /* 0x000000011a1ac824 */ /* 0x100fe200078e0a03 */
[----:B------:R-:W-:Y:S01]  /*c550*/  ISETP.GT.U32.AND P4, PT, R3, R7, PT ;  /* 0x000000070300720c */ /* 0x000fe20003f84070 */
[----:B------:R-:W-:Y:S01]  /*c560*/  @!P2 IMAD.IADD R5, R5, 0x1, -R3 ;  /* 0x000000010505a824 */ /* 0x000fe200078e0a03 */
[----:B------:R-:W-:Y:S01]  /*c570*/  ISETP.GT.U32.AND P2, PT, R3, R10, PT ;  /* 0x0000000a0300720c */ /* 0x000fe20003f44070 */
[----:B------:R-:W-:Y:S01]  /*c580*/  IMAD.HI.U32 R28, R17, R13, RZ ;  /* 0x0000000d111c7227 */ /* 0x000fe200078e00ff */
[----:B------:R-:W-:-:S03]  /*c590*/  IABS R16, R16 ;  /* 0x0000001000107213 */ /* 0x000fc60000000000 */
[----:B------:R-:W-:-:S04]  /*c5a0*/  IMAD.HI.U32 R18, R17, R14, RZ ;  /* 0x0000000e11127227 */ /* 0x000fc800078e00ff */
[----:B------:R-:W-:Y:S02]  /*c5b0*/  @!P1 IMAD.IADD R6, R6, 0x1, -R3 ;  /* 0x0000000106069824 */ /* 0x000fe400078e0a03 */
[----:B------:R-:W-:Y:S02]  /*c5c0*/  IMAD.MOV R28, RZ, RZ, -R28 ;  /* 0x000000ffff1c7224 */ /* 0x000fe400078e0a1c */
[----:B------:R-:W-:Y:S01]  /*c5d0*/  IMAD.MOV R18, RZ, RZ, -R18 ;  /* 0x000000ffff127224 */ /* 0x000fe200078e0a12 */
[----:B------:R-:W-:Y:S01]  /*c5e0*/  ISETP.GT.U32.AND P1, PT, R3, R6, PT ;  /* 0x000000060300720c */ /* 0x000fe20003f24070 */
[----:B------:R-:W-:-:S04]  /*c5f0*/  IMAD.HI.U32 R29, R17, R16, RZ ;  /* 0x00000010111d7227 */ /* 0x000fc800078e00ff */
[C---:B------:R-:W-:Y:S02]  /*c600*/  IMAD R13, R3.reuse, R28, R13 ;  /* 0x0000001c030d7224 */ /* 0x040fe400078e020d */
[----:B------:R-:W-:Y:S02]  /*c610*/  IMAD R14, R3, R18, R14 ;  /* 0x00000012030e7224 */ /* 0x000fe400078e020e */
[----:B------:R-:W-:Y:S02]  /*c620*/  IMAD.MOV R29, RZ, RZ, -R29 ;  /* 0x000000ffff1d7224 */ /* 0x000fe400078e0a1d */
[--C-:B------:R-:W-:Y:S01]  /*c630*/  @!P4 IMAD.IADD R7, R7, 0x1, -R3.reuse ;  /* 0x000000010707c824 */ /* 0x100fe200078e0a03 */
[C---:B------:R-:W-:Y:S01]  /*c640*/  ISETP.GT.U32.AND P4, PT, R3.reuse, R13, PT ;  /* 0x0000000d0300720c */ /* 0x040fe20003f84070 */
[----:B------:R-:W-:Y:S01]  /*c650*/  @!P2 IMAD.IADD R10, R10, 0x1, -R3 ;  /* 0x000000010a0aa824 */ /* 0x000fe200078e0a03 */
[C---:B------:R-:W-:Y:S01]  /*c660*/  ISETP.GT.U32.AND P2, PT, R3.reuse, R14, PT ;  /* 0x0000000e0300720c */ /* 0x040fe20003f44070 */
[----:B------:R-:W-:-:S02]  /*c670*/  IMAD R16, R3, R29, R16 ;  /* 0x0000001d03107224 */ /* 0x000fc400078e0210 */
[----:B------:R-:W-:Y:S02]  /*c680*/  IMAD.MOV.U32 R29, RZ, RZ, R27 ;  /* 0x000000ffff1d7224 */ /* 0x000fe400078e001b */
[----:B------:R-:W-:Y:S02]  /*c690*/  @!P5 IMAD.MOV R24, RZ, RZ, -R24 ;  /* 0x000000ffff18d224 */ /* 0x000fe400078e0a18 */
[----:B------:R-:W-:Y:S02]  /*c6a0*/  @!P0 IMAD.MOV R29, RZ, RZ, -R29 ;  /* 0x000000ffff1d8224 */ /* 0x000fe400078e0a1d */
[--C-:B------:R-:W-:Y:S01]  /*c6b0*/  @!P1 IMAD.IADD R6, R6, 0x1, -R3.reuse ;  /* 0x0000000106069824 */ /* 0x100fe200078e0a03 */
[----:B------:R-:W-:Y:S01]  /*c6c0*/  ISETP.GT.U32.AND P1, PT, R3, R11, PT ;  /* 0x0000000b0300720c */ /* 0x000fe20003f24070 */
[----:B------:R-:W-:Y:S01]  /*c6d0*/  IMAD.HI.U32 R28, R17, R2, RZ ;  /* 0x00000002111c7227 */ /* 0x000fe200078e00ff */
[----:B------:R-:W-:Y:S01]  /*c6e0*/  ISETP.GT.U32.AND P0, PT, R3, R7, PT ;  /* 0x000000070300720c */ /* 0x000fe20003f04070 */
[----:B------:R-:W-:Y:S02]  /*c6f0*/  STL [R1+0x24], R29 ;  /* 0x0000241d01007387 */ /* 0x000fe40000100800 */
[----:B------:R-:W-:-:S02]  /*c700*/  @!P4 IMAD.IADD R13, R13, 0x1, -R3 ;  /* 0x000000010d0dc824 */ /* 0x000fc400078e0a03 */
[----:B------:R0:W-:Y:S01]  /*c710*/  STL [R1+0x1c], R24 ;  /* 0x00001c1801007387 */ /* 0x0001e20000100800 */
[----:B------:R-:W-:Y:S01]  /*c720*/  @!P2 IMAD.IADD R14, R14, 0x1, -R3 ;  /* 0x000000010e0ea824 */ /* 0x000fe200078e0a03 */
[C---:B------:R-:W-:Y:S01]  /*c730*/  ISETP.GT.U32.AND P4, PT, R3.reuse, R16, PT ;  /* 0x000000100300720c */ /* 0x040fe20003f84070 */
[----:B------:R-:W-:Y:S01]  /*c740*/  IMAD.MOV R28, RZ, RZ, -R28 ;  /* 0x000000ffff1c7224 */ /* 0x000fe200078e0a1c */
[C---:B------:R-:W-:Y:S01]  /*c750*/  ISETP.GT.U32.AND P2, PT, R3.reuse, R10, PT ;  /* 0x0000000a0300720c */ /* 0x040fe20003f44070 */
[----:B0-----:R-:W-:Y:S02]  /*c760*/  IMAD.MOV.U32 R24, RZ, RZ, R25 ;  /* 0x000000ffff187224 */ /* 0x001fe400078e0019 */
[----:B------:R-:W-:Y:S02]  /*c770*/  IMAD R2, R3, R28, R2 ;  /* 0x0000001c03027224 */ /* 0x000fe400078e0202 */
[----:B------:R-:W-:Y:S02]  /*c780*/  @!P6 IMAD.MOV R24, RZ, RZ, -R24 ;  /* 0x000000ffff18e224 */ /* 0x000fe400078e0a18 */
[----:B------:R-:W-:-:S02]  /*c790*/  @!P1 IMAD.IADD R11, R11, 0x1, -R3 ;  /* 0x000000010b0b9824 */ /* 0x000fc400078e0a03 */
[--C-:B------:R-:W-:Y:S01]  /*c7a0*/  @!P0 IMAD.IADD R7, R7, 0x1, -R3.reuse ;  /* 0x0000000107078824 */ /* 0x100fe200078e0a03 */
[----:B------:R-:W-:Y:S01]  /*c7b0*/  ISETP.GT.U32.AND P0, PT, R3, R2, PT ;  /* 0x000000020300720c */ /* 0x000fe20003f04070 */
[--C-:B------:R-:W-:Y:S01]  /*c7c0*/  @!P4 IMAD.IADD R16, R16, 0x1, -R3.reuse ;  /* 0x000000011010c824 */ /* 0x100fe200078e0a03 */
[----:B------:R-:W-:Y:S01]  /*c7d0*/  ISETP.GE.AND P1, PT, R23, RZ, PT ;  /* 0x000000ff1700720c */ /* 0x000fe20003f26270 */
[----:B------:R-:W-:Y:S01]  /*c7e0*/  @!P2 IMAD.IADD R10, R10, 0x1, -R3 ;  /* 0x000000010a0aa824 */ /* 0x000fe200078e0a03 */
[----:B------:R-:W-:Y:S02]  /*c7f0*/  ISETP.GT.U32.AND P5, PT, R3, R11, PT ;  /* 0x0000000b0300720c */ /* 0x000fe40003fa4070 */
[----:B------:R-:W-:-:S05]  /*c800*/  IABS R23, R12 ;  /* 0x0000000c00177213 */ /* 0x000fca0000000000 */
[----:B------:R-:W-:-:S04]  /*c810*/  IMAD.HI.U32 R28, R17, R23, RZ ;  /* 0x00000017111c7227 */ /* 0x000fc800078e00ff */
[----:B------:R-:W-:Y:S02]  /*c820*/  IMAD.MOV R28, RZ, RZ, -R28 ;  /* 0x000000ffff1c7224 */ /* 0x000fe400078e0a1c */
[--C-:B------:R-:W-:Y:S02]  /*c830*/  @!P0 IMAD.IADD R2, R2, 0x1, -R3.reuse ;  /* 0x0000000102028824 */ /* 0x100fe400078e0a03 */
[----:B------:R-:W-:Y:S01]  /*c840*/  @!P5 IMAD.IADD R11, R11, 0x1, -R3 ;  /* 0x000000010b0bd824 */ /* 0x000fe200078e0a03 */
[----:B------:R-:W-:Y:S01]  /*c850*/  ISETP.GE.AND P5, PT, R22, RZ, PT ;  /* 0x000000ff1600720c */ /* 0x000fe20003fa6270 */
[----:B------:R-:W-:Y:S01]  /*c860*/  @!P1 IMAD.MOV R5, RZ, RZ, -R5 ;  /* 0x000000ffff059224 */ /* 0x000fe200078e0a05 */
[----:B------:R-:W-:Y:S01]  /*c870*/  ISETP.GE.AND P0, PT, R19, RZ, PT ;  /* 0x000000ff1300720c */ /* 0x000fe20003f06270 */
[----:B------:R-:W-:-:S05]  /*c880*/  VIADD R19, R12, 0x1e ;  /* 0x0000001e0c137836 */ /* 0x000fca0000000000 */
[----:B------:R-:W-:-:S05]  /*c890*/  IABS R22, R19 ;  /* 0x0000001300167213 */ /* 0x000fca0000000000 */
[----:B------:R-:W-:Y:S01]  /*c8a0*/  @!P5 IMAD.MOV R6, RZ, RZ, -R6 ;  /* 0x000000ffff06d224 */ /* 0x000fe200078e0a06 */
[----:B------:R-:W-:Y:S01]  /*c8b0*/  ISETP.GE.AND P5, PT, R15, RZ, PT ;  /* 0x000000ff0f00720c */ /* 0x000fe20003fa6270 */
[----:B------:R-:W-:Y:S01]  /*c8c0*/  IMAD.MOV.U32 R15, RZ, RZ, R22 ;  /* 0x000000ffff0f7224 */ /* 0x000fe200078e0016 */
[C---:B------:R-:W-:Y:S02]  /*c8d0*/  ISETP.GT.U32.AND P6, PT, R3.reuse, R14, PT ;  /* 0x0000000e0300720c */ /* 0x040fe40003fc4070 */
[----:B------:R-:W-:-:S11]  /*c8e0*/  ISETP.GT.U32.AND P4, PT, R3, R13, PT ;  /* 0x0000000d0300720c */ /* 0x000fd60003f84070 */
[--C-:B------:R-:W-:Y:S01]  /*c8f0*/  @!P6 IMAD.IADD R14, R14, 0x1, -R3.reuse ;  /* 0x000000010e0ee824 */ /* 0x100fe200078e0a03 */
[----:B------:R-:W-:Y:S01]  /*c900*/  ISETP.GE.AND P6, PT, R21, RZ, PT ;  /* 0x000000ff1500720c */ /* 0x000fe20003fc6270 */
[----:B------:R-:W-:Y:S02]  /*c910*/  VIADD R21, R12, 0x1c ;  /* 0x0000001c0c157836 */ /* 0x000fe40000000000 */
[----:B------:R-:W-:Y:S01]  /*c920*/  @!P4 IMAD.IADD R13, R13, 0x1, -R3 ;  /* 0x000000010d0dc824 */ /* 0x000fe200078e0a03 */
[----:B------:R-:W-:Y:S02]  /*c930*/  ISETP.GE.AND P4, PT, R20, RZ, PT ;  /* 0x000000ff1400720c */ /* 0x000fe40003f86270 */
[----:B------:R-:W-:-:S05]  /*c940*/  IABS R20, R21 ;  /* 0x0000001500147213 */ /* 0x000fca0000000000 */
[----:B------:R-:W-:-:S04]  /*c950*/  IMAD.HI.U32 R22, R17, R20, RZ ;  /* 0x0000001411167227 */ /* 0x000fc800078e00ff */
[----:B------:R-:W-:Y:S02]  /*c960*/  IMAD.MOV R22, RZ, RZ, -R22 ;  /* 0x000000ffff167224 */ /* 0x000fe400078e0a16 */
[----:B------:R-:W-:Y:S01]  /*c970*/  @!P0 IMAD.MOV R11, RZ, RZ, -R11 ;  /* 0x000000ffff0b8224 */ /* 0x000fe200078e0a0b */
[----:B------:R-:W-:Y:S02]  /*c980*/  ISETP.GE.AND P0, PT, R21, RZ, PT ;  /* 0x000000ff1500720c */ /* 0x000fe40003f06270 */
[----:B--2---:R-:W-:-:S05]  /*c990*/  IABS R18, R9 ;  /* 0x0000000900127213 */ /* 0x004fca0000000000 */
[----:B------:R-:W-:-:S04]  /*c9a0*/  IMAD.HI.U32 R4, R4, R18, RZ ;  /* 0x0000001204047227 */ /* 0x000fc800078e00ff */
[----:B------:R-:W-:Y:S02]  /*c9b0*/  IMAD.MOV R27, RZ, RZ, -R4 ;  /* 0x000000ffff1b7224 */ /* 0x000fe400078e0a04 */
[----:B------:R-:W-:-:S04]  /*c9c0*/  IMAD.MOV.U32 R4, RZ, RZ, R26 ;  /* 0x000000ffff047224 */ /* 0x000fc800078e001a */
[----:B------:R-:W-:-:S05]  /*c9d0*/  @!P3 IMAD.MOV R4, RZ, RZ, -R4 ;  /* 0x000000ffff04b224 */ /* 0x000fca00078e0a04 */
[----:B------:R-:W-:Y:S04]  /*c9e0*/  STL [R1+0xe1c], R4 ;  /* 0x000e1c0401007387 */ /* 0x000fe80000100800 */
[----:B------:R0:W-:Y:S01]  /*c9f0*/  STL [R1+0x14], R24 ;  /* 0x0000141801007387 */ /* 0x0001e20000100800 */
[----:B------:R-:W-:Y:S01]  /*ca00*/  ISETP.GT.U32.AND P3, PT, R3, R16, PT ;  /* 0x000000100300720c */ /* 0x000fe20003f64070 */
[----:B0-----:R-:W-:-:S05]  /*ca10*/  IMAD R24, R0, R27, R18 ;  /* 0x0000001b00187224 */ /* 0x001fca00078e0212 */
[----:B------:R-:W-:Y:S01]  /*ca20*/  ISETP.GT.U32.AND P2, PT, R0, R24, PT ;  /* 0x000000180000720c */ /* 0x000fe20003f44070 */
[----:B------:R-:W-:-:S06]  /*ca30*/  IMAD R18, R3, R28, R23 ;  /* 0x0000001c03127224 */ /* 0x000fcc00078e0217 */
[----:B------:R-:W-:Y:S01]  /*ca40*/  @!P3 IMAD.IADD R16, R16, 0x1, -R3 ;  /* 0x000000011010b824 */ /* 0x000fe200078e0a03 */
[----:B------:R-:W-:-:S05]  /*ca50*/  ISETP.GT.U32.AND P3, PT, R3, R18, PT ;  /* 0x000000120300720c */ /* 0x000fca0003f64070 */
[----:B------:R-:W-:Y:S01]  /*ca60*/  @!P2 IMAD.IADD R24, R24, 0x1, -R0 ;  /* 0x000000011818a824 */ /* 0x000fe200078e0a00 */
[----:B------:R-:W-:-:S04]  /*ca70*/  ISETP.GT.U32.AND P2, PT, R3, R2, PT ;  /* 0x000000020300720c */ /* 0x000fc80003f44070 */
[----:B------:R-:W-:-:S03]  /*ca80*/  ISETP.GT.U32.AND P1, PT, R0, R24, PT ;  /* 0x000000180000720c */ /* 0x000fc60003f24070 */
[----:B------:R-:W-:-:S06]  /*ca90*/  @!P3 IMAD.IADD R18, R18, 0x1, -R3 ;  /* 0x000000011212b824 */ /* 0x000fcc00078e0a03 */
[----:B------:R-:W-:Y:S01]  /*caa0*/  @!P2 IMAD.IADD R2, R2, 0x1, -R3 ;  /* 0x000000010202a824 */ /* 0x000fe200078e0a03 */
[----:B------:R-:W-:-:S03]  /*cab0*/  ISETP.GE.AND P2, PT, R9, RZ, PT ;  /* 0x000000ff0900720c */ /* 0x000fc60003f46270 */
[----:B------:R-:W-:Y:S02]  /*cac0*/  @!P1 IMAD.IADD R24, R24, 0x1, -R0 ;  /* 0x0000000118189824 */ /* 0x000fe400078e0a00 */
[----:B------:R-:W-:Y:S01]  /*cad0*/  IMAD.HI.U32 R0, R17, R15, RZ ;  /* 0x0000000f11007227 */ /* 0x000fe200078e00ff */
[----:B------:R-:W-:-:S03]  /*cae0*/  ISETP.GT.U32.AND P3, PT, R3, R18, PT ;  /* 0x000000120300720c */ /* 0x000fc60003f64070 */
[----:B------:R-:W-:Y:S02]  /*caf0*/  IMAD.MOV R23, RZ, RZ, -R0 ;  /* 0x000000ffff177224 */ /* 0x000fe400078e0a00 */
[----:B------:R-:W-:-:S04]  /*cb00*/  IMAD.MOV.U32 R0, RZ, RZ, R24 ;  /* 0x000000ffff007224 */ /* 0x000fc800078e0018 */
[----:B------:R-:W-:Y:S01]  /*cb10*/  @!P2 IMAD.MOV R0, RZ, RZ, -R0 ;  /* 0x000000ffff00a224 */ /* 0x000fe200078e0a00 */
[----:B------:R-:W-:Y:S01]  /*cb20*/  ISETP.NE.AND P2, PT, R8, RZ, PT ;  /* 0x000000ff0800720c */ /* 0x000fe20003f45270 */
[----:B------:R-:W-:Y:S04]  /*cb30*/  STL [R1+0xee8], R16 ;  /* 0x000ee81001007387 */ /* 0x000fe80000100800 */
[----:B------:R0:W-:Y:S01]  /*cb40*/  STL [R1+0xe20], R5 ;  /* 0x000e200501007387 */ /* 0x0001e20000100800 */
[----:B------:R-:W-:Y:S01]  /*cb50*/  @!P3 IMAD.IADD R18, R18, 0x1, -R3 ;  /* 0x000000011212b824 */ /* 0x000fe200078e0a03 */
[----:B------:R-:W-:Y:S01]  /*cb60*/  ISETP.GE.AND P3, PT, R19, RZ, PT ;  /* 0x000000ff1300720c */ /* 0x000fe20003f66270 */
[----:B------:R-:W-:Y:S02]  /*cb70*/  IMAD R19, R3, R23, R15 ;  /* 0x0000001703137224 */ /* 0x000fe400078e020f */
[----:B0-----:R-:W-:-:S03]  /*cb80*/  VIADD R5, R12, 0x1a ;  /* 0x0000001a0c057836 */ /* 0x001fc60000000000 */
[----:B------:R-:W-:Y:S02]  /*cb90*/  @!P2 LOP3.LUT R0, RZ, R8, RZ, 0x33, !PT ;  /* 0x00000008ff00a212 */ /* 0x000fe400078e33ff */
[----:B------:R-:W-:Y:S02]  /*cba0*/  IABS R15, R5 ;  /* 0x00000005000f7213 */ /* 0x000fe40000000000 */
[----:B------:R-:W-:-:S03]  /*cbb0*/  ISETP.GT.U32.AND P2, PT, R3, R19, PT ;  /* 0x000000130300720c */ /* 0x000fc60003f44070 */
[----:B------:R-:W-:-:S04]  /*cbc0*/  IMAD.HI.U32 R26, R17, R15, RZ ;  /* 0x0000000f111a7227 */ /* 0x000fc800078e00ff */
[C---:B------:R-:W-:Y:S02]  /*cbd0*/  VIADD R4, R12.reuse, 0x18 ;  /* 0x000000180c047836 */ /* 0x040fe40000000000 */
[----:B------:R-:W-:Y:S01]  /*cbe0*/  IMAD.MOV R26, RZ, RZ, -R26 ;  /* 0x000000ffff1a7224 */ /* 0x000fe200078e0a1a */
[----:B------:R0:W-:Y:S01]  /*cbf0*/  STL [R1+0xe24], R6 ;  /* 0x000e240601007387 */ /* 0x0001e20000100800 */
[C---:B------:R-:W-:Y:S01]  /*cc00*/  IMAD R20, R3.reuse, R22, R20 ;  /* 0x0000001603147224 */ /* 0x040fe200078e0214 */
[----:B------:R-:W-:Y:S01]  /*cc10*/  IABS R22, R4 ;  /* 0x0000000400167213 */ /* 0x000fe20000000000 */
[C---:B------:R-:W-:Y:S02]  /*cc20*/  IMAD R21, R3.reuse, R26, R15 ;  /* 0x0000001a03157224 */ /* 0x040fe400078e020f */
[----:B------:R-:W-:Y:S01]  /*cc30*/  @!P6 IMAD.MOV R10, RZ, RZ, -R10 ;  /* 0x000000ffff0ae224 */ /* 0x000fe200078e0a0a */
[----:B------:R-:W-:Y:S01]  /*cc40*/  ISETP.GT.U32.AND P6, PT, R3, R20, PT ;  /* 0x000000140300720c */ /* 0x000fe20003fc4070 */
[----:B0-----:R-:W-:-:S02]  /*cc50*/  VIADD R6, R12, 0x16 ;  /* 0x000000160c067836 */ /* 0x001fc40000000000 */
[----:B------:R-:W-:Y:S02]  /*cc60*/  VIADD R29, R12, 0x24 ;  /* 0x000000240c1d7836 */ /* 0x000fe40000000000 */
[----:B------:R-:W-:Y:S01]  /*cc70*/  @!P2 IMAD.IADD R19, R19, 0x1, -R3 ;  /* 0x000000011313a824 */ /* 0x000fe200078e0a03 */
[----:B------:R-:W-:Y:S01]  /*cc80*/  IABS R23, R6 ;  /* 0x0000000600177213 */ /* 0x000fe20000000000 */
[----:B------:R-:W-:Y:S01]  /*cc90*/  @!P4 IMAD.MOV R7, RZ, RZ, -R7 ;  /* 0x000000ffff07c224 */ /* 0x000fe200078e0a07 */
[----:B------:R-:W-:Y:S01]  /*cca0*/  ISETP.GT.U32.AND P2, PT, R3, R21, PT ;  /* 0x000000150300720c */ /* 0x000fe20003f44070 */
[----:B------:R-:W-:Y:S01]  /*ccb0*/  IMAD.HI.U32 R27, R17, R22, RZ ;  /* 0x00000016111b7227 */ /* 0x000fe200078e00ff */
[----:B------:R0:W-:Y:S01]  /*ccc0*/  STL [R1+0xee0], R2 ;  /* 0x000ee00201007387 */ /* 0x0001e20000100800 */
[----:B------:R-:W-:Y:S02]  /*ccd0*/  ISETP.GE.AND P4, PT, R29, RZ, PT ;  /* 0x000000ff1d00720c */ /* 0x000fe40003f86270 */
[----:B------:R-:W-:Y:S01]  /*cce0*/  IMAD.MOV R27, RZ, RZ, -R27 ;  /* 0x000000ffff1b7224 */ /* 0x000fe200078e0a1b */
[----:B------:R-:W-:Y:S01]  /*ccf0*/  STL [R1+0xe28], R7 ;  /* 0x000e280701007387 */ /* 0x000fe20000100800 */
[----:B------:R-:W-:-:S04]  /*cd00*/  IMAD.HI.U32 R25, R17, R23, RZ ;  /* 0x0000001711197227 */ /* 0x000fc800078e00ff */
[----:B0-----:R-:W-:Y:S01]  /*cd10*/  VIADD R2, R12, 0x14 ;  /* 0x000000140c027836 */ /* 0x001fe20000000000 */
[----:B------:R-:W-:Y:S01]  /*cd20*/  STL [R1+0xeec], R18 ;  /* 0x000eec1201007387 */ /* 0x000fe20000100800 */
[----:B------:R-:W-:-:S03]  /*cd30*/  IMAD R22, R3, R27, R22 ;  /* 0x0000001b03167224 */ /* 0x000fc600078e0216 */
[----:B------:R-:W-:Y:S01]  /*cd40*/  STL [R1+0x6c], R6 ;  /* 0x00006c0601007387 */ /* 0x000fe20000100800 */
[----:B------:R-:W-:Y:S01]  /*cd50*/  IABS R24, R2 ;  /* 0x0000000200187213 */ /* 0x000fe20000000000 */
[----:B------:R-:W-:Y:S02]  /*cd60*/  IMAD.MOV R25, RZ, RZ, -R25 ;  /* 0x000000ffff197224 */ /* 0x000fe400078e0a19 */
[----:B------:R0:W-:Y:S01]  /*cd70*/  STL [R1+0x68], R2 ;  /* 0x0000680201007387 */ /* 0x0001e20000100800 */
[----:B------:R-:W-:Y:S01]  /*cd80*/  @!P6 IMAD.IADD R20, R20, 0x1, -R3 ;  /* 0x000000011414e824 */ /* 0x000fe200078e0a03 */
[C---:B------:R-:W-:Y:S01]  /*cd90*/  ISETP.GT.U32.AND P6, PT, R3.reuse, R22, PT ;  /* 0x000000160300720c */ /* 0x040fe20003fc4070 */
[----:B------:R-:W-:Y:S02]  /*cda0*/  IMAD R23, R3, R25, R23 ;  /* 0x0000001903177224 */ /* 0x000fe400078e0217 */
[----:B------:R-:W-:Y:S02]  /*cdb0*/  @!P2 IMAD.IADD R21, R21, 0x1, -R3 ;  /* 0x000000011515a824 */ /* 0x000fe400078e0a03 */
[----:B0-----:R-:W-:-:S02]  /*cdc0*/  VIADD R2, R12, 0x12 ;  /* 0x000000120c027836 */ /* 0x001fc40000000000 */
[----:B------:R-:W-:-:S03]  /*cdd0*/  @!P5 IMAD.MOV R13, RZ, RZ, -R13 ;  /* 0x000000ffff0dd224 */ /* 0x000fc600078e0a0d */
[----:B------:R-:W-:Y:S01]  /*cde0*/  IABS R25, R2 ;  /* 0x0000000200197213 */ /* 0x000fe20000000000 */
[----:B------:R-:W-:Y:S01]  /*cdf0*/  @!P4 IMAD.MOV R14, RZ, RZ, -R14 ;  /* 0x000000ffff0ec224 */ /* 0x000fe200078e0a0e */
[----:B------:R-:W-:Y:S01]  /*ce00*/  ISETP.GT.U32.AND P5, PT, R3, R20, PT ;  /* 0x000000140300720c */ /* 0x000fe20003fa4070 */
[----:B------:R-:W-:Y:S01]  /*ce10*/  IMAD.HI.U32 R8, R17, R24, RZ ;  /* 0x0000001811087227 */ /* 0x000fe200078e00ff */
[----:B------:R-:W-:-:S03]  /*ce20*/  ISETP.GT.U32.AND P4, PT, R3, R21, PT ;  /* 0x000000150300720c */ /* 0x000fc60003f84070 */
[----:B------:R-:W-:-:S04]  /*ce30*/  IMAD.HI.U32 R15, R17, R25, RZ ;  /* 0x00000019110f7227 */ /* 0x000fc800078e00ff */
[----:B------:R-:W-:Y:S02]  /*ce40*/  IMAD.MOV R8, RZ, RZ, -R8 ;  /* 0x000000ffff087224 */ /* 0x000fe400078e0a08 */
[----:B------:R-:W-:Y:S02]  /*ce50*/  VIADD R9, R12, 0x22 ;  /* 0x000000220c097836 */ /* 0x000fe40000000000 */
[----:B------:R-:W-:Y:S02]  /*ce60*/  IMAD.MOV R15, RZ, RZ, -R15 ;  /* 0x000000ffff0f7224 */ /* 0x000fe400078e0a0f */
[----:B------:R-:W-:Y:S02]  /*ce70*/  IMAD R24, R3, R8, R24 ;  /* 0x0000000803187224 */ /* 0x000fe400078e0218 */
[----:B------:R-:W-:Y:S01]  /*ce80*/  @!P6 IMAD.IADD R22, R22, 0x1, -R3 ;  /* 0x000000011616e824 */ /* 0x000fe200078e0a03 */
[----:B------:R-:W-:Y:S01]  /*ce90*/  ISETP.GE.AND P1, PT, R9, RZ, PT ;  /* 0x000000ff0900720c */ /* 0x000fe20003f26270 */
[----:B------:R-:W-:-:S02]  /*cea0*/  IMAD R25, R3, R15, R25 ;  /* 0x0000000f03197224 */ /* 0x000fc400078e0219 */
[----:B------:R-:W-:Y:S01]  /*ceb0*/  VIADD R9, R12, 0x10 ;  /* 0x000000100c097836 */ /* 0x000fe20000000000 */
[C---:B------:R-:W-:Y:S01]  /*cec0*/  ISETP.GT.U32.AND P6, PT, R3.reuse, R22, PT ;  /* 0x000000160300720c */ /* 0x040fe20003fc4070 */
[--C-:B------:R-:W-:Y:S01]  /*ced0*/  @!P5 IMAD.IADD R20, R20, 0x1, -R3.reuse ;  /* 0x000000011414d824 */ /* 0x100fe200078e0a03 */
[----:B------:R-:W-:Y:S01]  /*cee0*/  ISETP.GT.U32.AND P5, PT, R3, R24, PT ;  /* 0x000000180300720c */ /* 0x000fe20003fa4070 */
[----:B------:R-:W-:Y:S01]  /*cef0*/  @!P4 IMAD.IADD R21, R21, 0x1, -R3 ;  /* 0x000000011515c824 */ /* 0x000fe200078e0a03 */
[----:B------:R-:W-:Y:S02]  /*cf00*/  ISETP.GT.U32.AND P4, PT, R3, R25, PT ;  /* 0x000000190300720c */ /* 0x000fe40003f84070 */
[----:B------:R-:W-:Y:S01]  /*cf10*/  IABS R26, R9 ;  /* 0x00000009001a7213 */ /* 0x000fe20000000000 */
[----:B------:R-:W-:-:S04]  /*cf20*/  VIADD R7, R12, 0xa ;  /* 0x0000000a0c077836 */ /* 0x000fc80000000000 */
[----:B------:R-:W-:Y:S01]  /*cf30*/  IMAD.HI.U32 R29, R17, R26, RZ ;  /* 0x0000001a111d7227 */ /* 0x000fe200078e00ff */
[----:B------:R-:W-:Y:S03]  /*cf40*/  STL [R1+0xd8c], R0 ;  /* 0x000d8c0001007387 */ /* 0x000fe60000100800 */
[----:B------:R-:W-:Y:S01]  /*cf50*/  IMAD.MOV R29, RZ, RZ, -R29 ;  /* 0x000000ffff1d7224 */ /* 0x000fe200078e0a1d */
[----:B------:R0:W-:Y:S01]  /*cf60*/  STL [R1+0xe2c], R10 ;  /* 0x000e2c0a01007387 */ /* 0x0001e20000100800 */
[----:B------:R-:W-:Y:S02]  /*cf70*/  VIADD R6, R12, 0x8 ;  /* 0x000000080c067836 */ /* 0x000fe40000000000 */
[--C-:B------:R-:W-:Y:S01]  /*cf80*/  @!P6 IMAD.IADD R22, R22, 0x1, -R3.reuse ;  /* 0x000000011616e824 */ /* 0x100fe200078e0a03 */
[----:B------:R1:W-:Y:S01]  /*cf90*/  STL [R1+0xe30], R11 ;  /* 0x000e300b01007387 */ /* 0x0003e20000100800 */
[--C-:B------:R-:W-:Y:S01]  /*cfa0*/  @!P5 IMAD.IADD R24, R24, 0x1, -R3.reuse ;  /* 0x000000011818d824 */ /* 0x100fe200078e0a03 */
[----:B------:R-:W-:Y:S01]  /*cfb0*/  ISETP.GE.AND P6, PT, R5, RZ, PT ;  /* 0x000000ff0500720c */ /* 0x000fe20003fc6270 */
[----:B------:R-:W-:Y:S01]  /*cfc0*/  @!P4 IMAD.IADD R25, R25, 0x1, -R3 ;  /* 0x000000011919c824 */ /* 0x000fe200078e0a03 */
[----:B------:R-:W-:Y:S01]  /*cfd0*/  ISETP.GE.AND P5, PT, R4, RZ, PT ;  /* 0x000000ff0400720c */ /* 0x000fe20003fa6270 */
[C---:B------:R-:W-:Y:S01]  /*cfe0*/  VIADD R5, R12.reuse, 0x6 ;  /* 0x000000060c057836 */ /* 0x040fe20000000000 */
[C---:B------:R-:W-:Y:S01]  /*cff0*/  ISETP.GE.AND P4, PT, R12.reuse, RZ, PT ;  /* 0x000000ff0c00720c */ /* 0x040fe20003f86270 */
[----:B0-----:R-:W-:-:S02]  /*d000*/  VIADD R10, R12, 0xc ;  /* 0x0000000c0c0a7836 */ /* 0x001fc40000000000 */
[C---:B------:R-:W-:Y:S02]  /*d010*/  VIADD R4, R12.reuse, 0x4 ;  /* 0x000000040c047836 */ /* 0x040fe40000000000 */
[C---:B-1----:R-:W-:Y:S02]  /*d020*/  VIADD R11, R12.reuse, 0xe ;  /* 0x0000000e0c0b7836 */ /* 0x042fe40000000000 */
[----:B------:R-:W-:Y:S01]  /*d030*/  VIADD R0, R12, 0x2 ;  /* 0x000000020c007836 */ /* 0x000fe20000000000 */
[----:B------:R-:W-:Y:S01]  /*d040*/  IABS R12, R7 ;  /* 0x00000007000c7213 */ /* 0x000fe20000000000 */
[----:B------:R-:W-:Y:S01]  /*d050*/  IMAD R26, R3, R29, R26 ;  /* 0x0000001d031a7224 */ /* 0x000fe200078e021a */
[----:B------:R-:W-:-:S03]  /*d060*/  IABS R29, R6 ;  /* 0x00000006001d7213 */ /* 0x000fc60000000000 */
[----:B------:R-:W-:-:S04]  /*d070*/  IMAD.HI.U32 R18, R17, R12, RZ ;  /* 0x0000000c11127227 */ /* 0x000fc800078e00ff */
[----:B------:R-:W-:Y:S01]  /*d080*/  IMAD.HI.U32 R16, R17, R29, RZ ;  /* 0x0000001d11107227 */ /* 0x000fe200078e00ff */
[----:B------:R-:W-:Y:S03]  /*d090*/  STL [R1+0xee4], R2 ;  /* 0x000ee40201007387 */ /* 0x000fe60000100800 */
[----:B------:R-:W-:Y:S02]  /*d0a0*/  IMAD.MOV R18, RZ, RZ, -R18 ;  /* 0x000000ffff127224 */ /* 0x000fe400078e0a12 */
[----:B------:R-:W-:Y:S01]  /*d0b0*/  IMAD.MOV R16, RZ, RZ, -R16 ;  /* 0x000000ffff107224 */ /* 0x000fe200078e0a10 */
[----:B------:R-:W-:Y:S01]  /*d0c0*/  STL [R1+0xe34], R13 ;  /* 0x000e340d01007387 */ /* 0x000fe20000100800 */
[C---:B------:R-:W-:Y:S02]  /*d0d0*/  IMAD R12, R3.reuse, R18, R12 ;  /* 0x00000012030c7224 */ /* 0x040fe400078e020c */
[----:B------:R-:W-:Y:S01]  /*d0e0*/  IMAD R29, R3, R16, R29 ;  /* 0x00000010031d7224 */ /* 0x000fe200078e021d */
[----:B------:R0:W-:Y:S04]  /*d0f0*/  STL [R1+0xe38], R14 ;  /* 0x000e380e01007387 */ /* 0x0001e80000100800 */
[----:B------:R-:W2:Y:S04]  /*d100*/  LDL.LU R18, [R1+0xeec] ;  /* 0x000eec0001127983 */ /* 0x000ea80000300800 */
[----:B------:R-:W3:Y:S01]  /*d110*/  LDL.LU R16, [R1+0xee8] ;  /* 0x000ee80001107983 */ /* 0x000ee20000300800 */
[----:B------:R-:W-:-:S02]  /*d120*/  IABS R8, R10 ;  /* 0x0000000a00087213 */ /* 0x000fc40000000000 */
[----:B------:R-:W-:-:S03]  /*d130*/  IABS R28, R11 ;  /* 0x0000000b001c7213 */ /* 0x000fc60000000000 */
[----:B------:R-:W-:-:S04]  /*d140*/  IMAD.HI.U32 R27, R17, R8, RZ ;  /* 0x00000008111b7227 */ /* 0x000fc800078e00ff */
[----:B------:R-:W-:Y:S01]  /*d150*/  IMAD.HI.U32 R15, R17, R28, RZ ;  /* 0x0000001c110f7227 */ /* 0x000fe200078e00ff */
[----:B------:R-:W-:-:S03]  /*d160*/  ISETP.GT.U32.AND P2, PT, R3, R19, PT ;  /* 0x000000130300720c */ /* 0x000fc60003f44070 */
[----:B------:R-:W-:Y:S02]  /*d170*/  IMAD.MOV R27, RZ, RZ, -R27 ;  /* 0x000000ffff1b7224 */ /* 0x000fe400078e0a1b */
[----:B------:R-:W-:Y:S02]  /*d180*/  IMAD.MOV R15, RZ, RZ, -R15 ;  /* 0x000000ffff0f7224 */ /* 0x000fe400078e0a0f */
[C---:B------:R-:W-:Y:S01]  /*d190*/  IMAD R8, R3.reuse, R27, R8 ;  /* 0x0000001b03087224 */ /* 0x040fe200078e0208 */
[----:B------:R-:W-:Y:S01]  /*d1a0*/  IABS R27, R5 ;  /* 0x00000005001b7213 */ /* 0x000fe20000000000 */
[----:B------:R-:W-:Y:S01]  /*d1b0*/  IMAD R28, R3, R15, R28 ;  /* 0x0000000f031c7224 */ /* 0x000fe200078e021c */
[----:B------:R-:W-:-:S03]  /*d1c0*/  IABS R15, R4 ;  /* 0x00000004000f7213 */ /* 0x000fc60000000000 */
[----:B0-----:R-:W-:Y:S01]  /*d1d0*/  IMAD.HI.U32 R14, R17, R27, RZ ;  /* 0x0000001b110e7227 */ /* 0x001fe200078e00ff */
[----:B------:R-:W-:-:S03]  /*d1e0*/  IABS R2, R0 ;  /* 0x0000000000027213 */ /* 0x000fc60000000000 */
[----:B------:R-:W-:-:S04]  /*d1f0*/  IMAD.HI.U32 R13, R17, R15, RZ ;  /* 0x0000000f110d7227 */ /* 0x000fc800078e00ff */
[----:B------:R-:W-:Y:S02]  /*d200*/  IMAD.MOV R14, RZ, RZ, -R14 ;  /* 0x000000ffff0e7224 */ /* 0x000fe400078e0a0e */
[----:B------:R-:W-:Y:S02]  /*d210*/  @!P2 IMAD.IADD R19, R19, 0x1, -R3 ;  /* 0x000000011313a824 */ /* 0x000fe400078e0a03 */
[----:B------:R-:W-:Y:S02]  /*d220*/  IMAD.MOV R13, RZ, RZ, -R13 ;  /* 0x000000ffff0d7224 */ /* 0x000fe400078e0a0d */
[----:B------:R-:W-:-:S04]  /*d230*/  IMAD.HI.U32 R17, R17, R2, RZ ;  /* 0x0000000211117227 */ /* 0x000fc800078e00ff */
[C---:B------:R-:W-:Y:S02]  /*d240*/  IMAD R27, R3.reuse, R14, R27 ;  /* 0x0000000e031b7224 */ /* 0x040fe400078e021b */
[----:B------:R-:W-:Y:S01]  /*d250*/  @!P3 IMAD.MOV R19, RZ, RZ, -R19 ;  /* 0x000000ffff13b224 */ /* 0x000fe200078e0a13 */
[----:B------:R-:W4:Y:S01]  /*d260*/  LDL.LU R14, [R1+0x6c] ;  /* 0x00006c00010e7983 */ /* 0x000f220000300800 */
[----:B------:R-:W-:Y:S02]  /*d270*/  IMAD R15, R3, R13, R15 ;  /* 0x0000000d030f7224 */ /* 0x000fe400078e020f */
[----:B------:R-:W-:Y:S01]  /*d280*/  @!P0 IMAD.MOV R20, RZ, RZ, -R20 ;  /* 0x000000ffff148224 */ /* 0x000fe200078e0a14 */
[----:B------:R-:W4:Y:S01]  /*d290*/  LDL.LU R13, [R1+0x68] ;  /* 0x00006800010d7983 */ /* 0x000f220000300800 */
[----:B------:R-:W-:Y:S02]  /*d2a0*/  @!P6 IMAD.MOV R21, RZ, RZ, -R21 ;  /* 0x000000ffff15e224 */ /* 0x000fe400078e0a15 */
[----:B------:R-:W-:-:S04]  /*d2b0*/  IMAD.MOV R17, RZ, RZ, -R17 ;  /* 0x000000ffff117224 */ /* 0x000fc800078e0a11 */
[----:B------:R-:W-:Y:S02]  /*d2c0*/  IMAD R17, R3, R17, R2 ;  /* 0x0000001103117224 */ /* 0x000fe400078e0202 */
[----:B--2---:R-:W-:Y:S02]  /*d2d0*/  @!P4 IMAD.MOV R18, RZ, RZ, -R18 ;  /* 0x000000ffff12c224 */ /* 0x004fe400078e0a12 */
[----:B---3--:R-:W-:-:S05]  /*d2e0*/  @!P1 IMAD.MOV R16, RZ, RZ, -R16 ;  /* 0x000000ffff109224 */ /* 0x008fca00078e0a10 */
[----:B------:R-:W-:Y:S04]  /*d2f0*/  STL [R1+0xe3c], R16 ;  /* 0x000e3c1001007387 */ /* 0x000fe80000100800 */
[----:B------:R-:W-:Y:S04]  /*d300*/  STL [R1+0xe40], R18 ;  /* 0x000e401201007387 */ /* 0x000fe80000100800 */
[----:B------:R-:W-:Y:S04]  /*d310*/  STL [R1+0xe44], R19 ;  /* 0x000e441301007387 */ /* 0x000fe80000100800 */
[----:B------:R0:W-:Y:S04]  /*d320*/  STL [R1+0xe48], R20 ;  /* 0x000e481401007387 */ /* 0x0001e80000100800 */
[----:B------:R-:W-:Y:S04]  /*d330*/  STL [R1+0xe4c], R21 ;  /* 0x000e4c1501007387 */ /* 0x000fe80000100800 */
[----:B------:R-:W2:Y:S01]  /*d340*/  LDL.LU R2, [R1+0xee4] ;  /* 0x000ee40001027983 */ /* 0x000ea20000300800 */
[----:B------:R-:W-:-:S13]  /*d350*/  ISETP.GT.U32.AND P2, PT, R3, R23, PT ;  /* 0x000000170300720c */ /* 0x000fda0003f44070 */
[----:B------:R-:W-:-:S05]  /*d360*/  @!P2 IMAD.IADD R23, R23, 0x1, -R3 ;  /* 0x000000011717a824 */ /* 0x000fca00078e0a03 */
[C---:B------:R-:W-:Y:S01]  /*d370*/  ISETP.GT.U32.AND P1, PT, R3.reuse, R23, PT ;  /* 0x000000170300720c */ /* 0x040fe20003f24070 */
[----:B------:R-:W-:Y:S01]  /*d380*/  @!P5 IMAD.MOV R22, RZ, RZ, -R22 ;  /* 0x000000ffff16d224 */ /* 0x000fe200078e0a16 */
[----:B------:R-:W-:-:S11]  /*d390*/  ISETP.GT.U32.AND P5, PT, R3, R12, PT ;  /* 0x0000000c0300720c */ /* 0x000fd60003fa4070 */
[--C-:B------:R-:W-:Y:S01]  /*d3a0*/  @!P1 IMAD.IADD R23, R23, 0x1, -R3.reuse ;  /* 0x0000000117179824 */ /* 0x100fe200078e0a03 */
[----:B------:R-:W-:Y:S01]  /*d3b0*/  ISETP.GT.U32.AND P1, PT, R3, R29, PT ;  /* 0x0000001d0300720c */ /* 0x000fe20003f24070 */
[--C-:B------:R-:W-:Y:S01]  /*d3c0*/  @!P5 IMAD.IADD R12, R12, 0x1, -R3.reuse ;  /* 0x000000010c0cd824 */ /* 0x100fe200078e0a03 */
[----:B------:R-:W-:Y:S11]  /*d3d0*/  STL [R1+0xe50], R22 ;  /* 0x000e501601007387 */ /* 0x000ff60000100800 */
[----:B------:R-:W-:Y:S01]  /*d3e0*/  @!P1 IMAD.IADD R29, R29, 0x1, -R3 ;  /* 0x000000011d1d9824 */ /* 0x000fe200078e0a03 */
[----:B------:R-:W-:-:S02]  /*d3f0*/  ISETP.GE.AND P1, PT, R9, RZ, PT ;  /* 0x000000ff0900720c */ /* 0x000fc40003f26270 */
[----:B------:R-:W-:-:S13]  /*d400*/  ISETP.GT.U32.AND P2, PT, R3, R26, PT ;  /* 0x0000001a0300720c */ /* 0x000fda0003f44070 */
[--C-:B------:R-:W-:Y:S01]  /*d410*/  @!P2 IMAD.IADD R26, R26, 0x1, -R3.reuse ;  /* 0x000000011a1aa824 */ /* 0x100fe200078e0a03 */
[C---:B------:R-:W-:Y:S02]  /*d420*/  ISETP.GT.U32.AND P2, PT, R3.reuse, R28, PT ;  /* 0x0000001c0300720c */ /* 0x040fe40003f44070 */
[----:B--2---:R-:W-:Y:S02]  /*d430*/  ISETP.GE.AND P5, PT, R2, RZ, PT ;  /* 0x000000ff0200720c */ /* 0x004fe40003fa6270 */
[----:B------:R-:W2:Y:S04]  /*d440*/  LDL.LU R2, [R1+0xee0] ;  /* 0x000ee00001027983 */ /* 0x000ea80000300800 */
[----:B------:R-:W3:Y:S05]  /*d450*/  LDL.LU R9, [R1+0xedc] ;  /* 0x000edc0001097983 */ /* 0x000eea0000300800 */
[----:B------:R-:W-:Y:S01]  /*d460*/  @!P2 IMAD.IADD R28, R28, 0x1, -R3 ;  /* 0x000000011c1ca824 */ /* 0x000fe200078e0a03 */
[----:B------:R-:W-:-:S02]  /*d470*/  ISETP.GT.U32.AND P2, PT, R3, R8, PT ;  /* 0x000000080300720c */ /* 0x000fc40003f44070 */
[----:B------:R-:W-:-:S11]  /*d480*/  ISETP.GT.U32.AND P3, PT, R3, R25, PT ;  /* 0x000000190300720c */ /* 0x000fd60003f64070 */
[--C-:B------:R-:W-:Y:S01]  /*d490*/  @!P2 IMAD.IADD R8, R8, 0x1, -R3.reuse ;  /* 0x000000010808a824 */ /* 0x100fe200078e0a03 */
[C---:B------:R-:W-:Y:S02]  /*d4a0*/  ISETP.GT.U32.AND P2, PT, R3.reuse, R24, PT ;  /* 0x000000180300720c */ /* 0x040fe40003f44070 */
[----:B------:R-:W-:Y:S01]  /*d4b0*/  ISETP.GT.U32.AND P0, PT, R3, R26, PT ;  /* 0x0000001a0300720c */ /* 0x000fe20003f04070 */
[----:B------:R-:W-:Y:S01]  /*d4c0*/  @!P3 IMAD.IADD R25, R25, 0x1, -R3 ;  /* 0x000000011919b824 */ /* 0x000fe200078e0a03 */
[----:B------:R-:W-:-:S09]  /*d4d0*/  ISETP.GT.U32.AND P3, PT, R3, R15, PT ;  /* 0x0000000f0300720c */ /* 0x000fd20003f64070 */
[--C-:B------:R-:W-:Y:S01]  /*d4e0*/  @!P2 IMAD.IADD R24, R24, 0x1, -R3.reuse ;  /* 0x000000011818a824 */ /* 0x100fe200078e0a03 */
[C---:B------:R-:W-:Y:S02]  /*d4f0*/  ISETP.GT.U32.AND P2, PT, R3.reuse, R27, PT ;  /* 0x0000001b0300720c */ /* 0x040fe40003f44070 */
[----:B------:R-:W-:Y:S01]  /*d500*/  ISETP.GT.U32.AND P4, PT, R3, R8, PT ;  /* 0x000000080300720c */ /* 0x000fe20003f84070 */
[----:B------:R-:W-:Y:S01]  /*d510*/  @!P0 IMAD.IADD R26, R26, 0x1, -R3 ;  /* 0x000000011a1a8824 */ /* 0x000fe200078e0a03 */
[----:B----4-:R-:W-:Y:S01]  /*d520*/  ISETP.GE.AND P0, PT, R14, RZ, PT ;  /* 0x000000ff0e00720c */ /* 0x010fe20003f06270 */
[----:B------:R-:W-:-:S08]  /*d530*/  @!P5 IMAD.MOV R25, RZ, RZ, -R25 ;  /* 0x000000ffff19d224 */ /* 0x000fd000078e0a19 */
[--C-:B------:R-:W-:Y:S02]  /*d540*/  @!P2 IMAD.IADD R27, R27, 0x1, -R3.reuse ;  /* 0x000000011b1ba824 */ /* 0x100fe400078e0a03 */
[----:B------:R-:W-:-:S03]  /*d550*/  @!P3 IMAD.IADD R15, R15, 0x1, -R3 ;  /* 0x000000010f0fb824 */ /* 0x000fc600078e0a03 */
[C---:B------:R-:W-:Y:S02]  /*d560*/  ISETP.GT.U32.AND P5, PT, R3.reuse, R27, PT ;  /* 0x0000001b0300720c */ /* 0x040fe40003fa4070 */
[----:B------:R-:W-:Y:S01]  /*d570*/  ISETP.GE.AND P3, PT, R10, RZ, PT ;  /* 0x000000ff0a00720c */ /* 0x000fe20003f66270 */
[----:B------:R-:W-:Y:S01]  /*d580*/  @!P4 IMAD.IADD R8, R8, 0x1, -R3 ;  /* 0x000000010808c824 */ /* 0x000fe200078e0a03 */
[----:B------:R-:W-:Y:S02]  /*d590*/  ISETP.GT.U32.AND P6, PT, R3, R28, PT ;  /* 0x0000001c0300720c */ /* 0x000fe40003fc4070 */
[----:B------:R-:W-:Y:S01]  /*d5a0*/  ISETP.GE.AND P4, PT, R13, RZ, PT ;  /* 0x000000ff0d00720c */ /* 0x000fe20003f86270 */
[----:B------:R-:W-:Y:S01]  /*d5b0*/  @!P0 IMAD.MOV R23, RZ, RZ, -R23 ;  /* 0x000000ffff178224 */ /* 0x000fe200078e0a17 */
[----:B------:R-:W-:Y:S02]  /*d5c0*/  ISETP.GE.AND P2, PT, R11, RZ, PT ;  /* 0x000000ff0b00720c */ /* 0x000fe40003f46270 */
[----:B------:R-:W-:-:S03]  /*d5d0*/  ISETP.GT.U32.AND P0, PT, R3, R12, PT ;  /* 0x0000000c0300720c */ /* 0x000fc60003f04070 */
[--C-:B------:R-:W-:Y:S01]  /*d5e0*/  @!P5 IMAD.IADD R27, R27, 0x1, -R3.reuse ;  /* 0x000000011b1bd824 */ /* 0x100fe200078e0a03 */
[----:B------:R-:W-:Y:S01]  /*d5f0*/  ISETP.GE.AND P5, PT, R4, RZ, PT ;  /* 0x000000ff0400720c */ /* 0x000fe20003fa6270 */
[----:B------:R-:W-:Y:S01]  /*d600*/  @!P3 IMAD.MOV R8, RZ, RZ, -R8 ;  /* 0x000000ffff08b224 */ /* 0x000fe200078e0a08 */
[----:B------:R-:W1:Y:S01]  /*d610*/  S2R R4, SR_TID.X ;  /* 0x0000000000047919 */ /* 0x000e620000002100 */
[----:B------:R-:W-:Y:S01]  /*d620*/  ISETP.GE.AND P3, PT, R7, RZ, PT ;  /* 0x000000ff0700720c */ /* 0x000fe20003f66270 */
[----:B------:R-:W-:Y:S02]  /*d630*/  @!P6 IMAD.IADD R28, R28, 0x1, -R3 ;  /* 0x000000011c1ce824 */ /* 0x000fe400078e0a03 */
[----:B------:R-:W-:Y:S02]  /*d640*/  @!P4 IMAD.MOV R24, RZ, RZ, -R24 ;  /* 0x000000ffff18c224 */ /* 0x000fe400078e0a18 */
[----:B------:R-:W-:Y:S01]  /*d650*/  @!P1 IMAD.MOV R26, RZ, RZ, -R26 ;  /* 0x000000ffff1a9224 */ /* 0x000fe200078e0a1a */
[----:B------:R-:W-:Y:S01]  /*d660*/  STL [R1+0xe54], R23 ;  /* 0x000e541701007387 */ /* 0x000fe20000100800 */
[----:B------:R-:W-:-:S02]  /*d670*/  @!P2 IMAD.MOV R28, RZ, RZ, -R28 ;  /* 0x000000ffff1ca224 */ /* 0x000fc400078e0a1c */
[----:B------:R-:W-:Y:S01]  /*d680*/  @!P0 IMAD.IADD R12, R12, 0x1, -R3 ;  /* 0x000000010c0c8824 */ /* 0x000fe200078e0a03 */
[----:B------:R-:W-:Y:S04]  /*d690*/  STL [R1+0xe58], R24 ;  /* 0x000e581801007387 */ /* 0x000fe80000100800 */
[----:B------:R-:W-:Y:S01]  /*d6a0*/  STL [R1+0xe5c], R25 ;  /* 0x000e5c1901007387 */ /* 0x000fe20000100800 */
[----:B------:R-:W-:-:S03]  /*d6b0*/  @!P3 IMAD.MOV R12, RZ, RZ, -R12 ;  /* 0x000000ffff0cb224 */ /* 0x000fc600078e0a0c */
[----:B------:R-:W-:Y:S01]  /*d6c0*/  STL [R1+0xe60], R26 ;  /* 0x000e601a01007387 */ /* 0x000fe20000100800 */
[----:B------:R-:W-:-:S03]  /*d6d0*/  ISETP.GT.U32.AND P1, PT, R3, R15, PT ;  /* 0x0000000f0300720c */ /* 0x000fc60003f24070 */
[----:B------:R-:W-:Y:S01]  /*d6e0*/  STL [R1+0xe64], R28 ;  /* 0x000e641c01007387 */ /* 0x000fe20000100800 */
[----:B------:R-:W-:-:S09]  /*d6f0*/  ISETP.GE.AND P0, PT, R6, RZ, PT ;  /* 0x000000ff0600720c */ /* 0x000fd20003f06270 */
[----:B------:R-:W-:Y:S01]  /*d700*/  @!P1 IMAD.IADD R15, R15, 0x1, -R3 ;  /* 0x000000010f0f9824 */ /* 0x000fe200078e0a03 */
[----:B------:R-:W-:Y:S02]  /*d710*/  ISETP.GE.AND P1, PT, R0, RZ, PT ;  /* 0x000000ff0000720c */ /* 0x000fe40003f26270 */
[----:B-1----:R-:W-:Y:S02]  /*d720*/  LOP3.LUT R0, R4, 0x7f, RZ, 0xc0, !PT ;  /* 0x0000007f04007812 */ /* 0x002fe400078ec0ff */
[----:B---3--:R-:W-:Y:S02]  /*d730*/  ISETP.GE.AND P2, PT, R9, RZ, PT ;  /* 0x000000ff0900720c */ /* 0x008fe40003f46270 */
[----:B------:R-:W3:Y:S04]  /*d740*/  LDL.LU R9, [R1+0xed8] ;  /* 0x000ed80001097983 */ /* 0x000ee80000300800 */
[----:B------:R1:W-:Y:S04]  /*d750*/  STL [R1+0xe68], R8 ;  /* 0x000e680801007387 */ /* 0x0003e80000100800 */
[----:B------:R-:W-:Y:S04]  /*d760*/  STL [R1+0xe6c], R12 ;  /* 0x000e6c0c01007387 */ /* 0x000fe80000100800 */
[----:B0-----:R-:W4:Y:S04]  /*d770*/  LDL.LU R20, [R1+0x18] ;  /* 0x0000180001147983 */ /* 0x001f280000300800 */
[----:B------:R-:W5:Y:S04]  /*d780*/  LDL.LU R19, [R1+0x28] ;  /* 0x0000280001137983 */ /* 0x000f680000300800 */
[----:B------:R-:W5:Y:S04]  /*d790*/  LDL.LU R18, [R1+0x30] ;  /* 0x0000300001127983 */ /* 0x000f680000300800 */
[----:B------:R-:W5:Y:S04]  /*d7a0*/  LDL.LU R16, [R1+0x3c] ;  /* 0x00003c0001107983 */ /* 0x000f680000300800 */
[----:B------:R-:W5:Y:S04]  /*d7b0*/  LDL.LU R14, [R1+0x44] ;  /* 0x00004400010e7983 */ /* 0x000f680000300800 */
[----:B------:R-:W5:Y:S04]  /*d7c0*/  LDL.LU R13, [R1+0x78] ;  /* 0x00007800010d7983 */ /* 0x000f680000300800 */
[----:B------:R-:W5:Y:S01]  /*d7d0*/  LDL.LU R11, [R1+0x7c] ;  /* 0x00007c00010b7983 */ /* 0x000f620000300800 */
[----:B-1----:R-:W-:Y:S01]  /*d7e0*/  IMAD R8, R0, UR4, RZ ;  /* 0x0000000400087c24 */ /* 0x002fe2000f8e02ff */
[----:B------:R-:W-:-:S02]  /*d7f0*/  ISETP.GT.U32.AND P6, PT, R3, R17, PT ;  /* 0x000000110300720c */ /* 0x000fc40003fc4070 */
[----:B------:R-:W-:Y:S01]  /*d800*/  ISETP.GT.U32.AND P4, PT, R3, R29, PT ;  /* 0x0000001d0300720c */ /* 0x000fe20003f84070 */
[----:B------:R-:W5:Y:S01]  /*d810*/  LDL.LU R10, [R1+0x84] ;  /* 0x00008400010a7983 */ /* 0x000f620000300800 */
[----:B------:R-:W-:Y:S01]  /*d820*/  @!P5 IMAD.MOV R15, RZ, RZ, -R15 ;  /* 0x000000ffff0fd224 */ /* 0x000fe200078e0a0f */
[----:B------:R-:W0:Y:S02]  /*d830*/  LDCU UR4, c[0x0][0x3a4] ;  /* 0x00007480ff0477ac */ /* 0x000e240008000800 */
[----:B------:R-:W5:Y:S04]  /*d840*/  LDL.LU R0, [R1+0x8c] ;  /* 0x00008c0001007983 */ /* 0x000f680000300800 */
[----:B------:R-:W5:Y:S04]  /*d850*/  LDL.LU R7, [R1+0x354] ;  /* 0x0003540001077983 */ /* 0x000f680000300800 */
[----:B------:R-:W5:Y:S01]  /*d860*/  LDL.LU R6, [R1+0x3d4] ;  /* 0x0003d40001067983 */ /* 0x000f620000300800 */
[----:B------:R-:W-:-:S02]  /*d870*/  @!P6 IMAD.IADD R17, R17, 0x1, -R3 ;  /* 0x000000011111e824 */ /* 0x000fc400078e0a03 */
[----:B------:R-:W-:-:S03]  /*d880*/  @!P4 IMAD.IADD R29, R29, 0x1, -R3 ;  /* 0x000000011d1dc824 */ /* 0x000fc600078e0a03 */
[----:B------:R-:W-:Y:S02]  /*d890*/  ISETP.GT.U32.AND P6, PT, R3, R17, PT ;  /* 0x000000110300720c */ /* 0x000fe40003fc4070 */
[----:B------:R-:W-:Y:S01]  /*d8a0*/  ISETP.GE.AND P4, PT, R5, RZ, PT ;  /* 0x000000ff0500720c */ /* 0x000fe20003f86270 */
[----:B------:R-:W-:Y:S01]  /*d8b0*/  @!P0 IMAD.MOV R29, RZ, RZ, -R29 ;  /* 0x000000ffff1d8224 */ /* 0x000fe200078e0a1d */
[----:B------:R-:W5:Y:S01]  /*d8c0*/  LDL.LU R5, [R1+0x3d8] ;  /* 0x0003d80001057983 */ /* 0x000f620000300800 */
[----:B--2---:R-:W-:-:S03]  /*d8d0*/  @!P2 IMAD.MOV R2, RZ, RZ, -R2 ;  /* 0x000000ffff02a224 */ /* 0x004fc600078e0a02 */
[----:B------:R-:W2:Y:S05]  /*d8e0*/  LDL.LU R4, [R1+0x358] ;  /* 0x0003580001047983 */ /* 0x000eaa0000300800 */
[----:B------:R-:W-:Y:S01]  /*d8f0*/  @!P6 IMAD.IADD R17, R17, 0x1, -R3 ;  /* 0x000000011111e824 */ /* 0x000fe200078e0a03 */
[----:B------:R-:W-:Y:S01]  /*d900*/  IADD3 R3, P6, PT, R8, UR6, RZ ;  /* 0x0000000608037c10 */ /* 0x000fe2000ffde0ff */
[----:B------:R-:W-:Y:S01]  /*d910*/  @!P4 IMAD.MOV R27, RZ, RZ, -R27 ;  /* 0x000000ffff1bc224 */ /* 0x000fe200078e0a1b */
[----:B------:R-:W1:Y:S01]  /*d920*/  LDCU UR6, c[0x0][0x3ac] ;  /* 0x00007580ff0677ac */ /* 0x000e620008000800 */
[----:B------:R-:W-:Y:S02]  /*d930*/  @!P1 IMAD.MOV R17, RZ, RZ, -R17 ;  /* 0x000000ffff119224 */ /* 0x000fe400078e0a11 */
[----:B------:R-:W-:Y:S04]  /*d940*/  STL [R1+0xd84], R3 ;  /* 0x000d840301007387 */ /* 0x000fe80000100800 */
[----:B------:R-:W-:Y:S04]  /*d950*/  STL [R1+0xe70], R29 ;  /* 0x000e701d01007387 */ /* 0x000fe80000100800 */
[----:B------:R-:W-:Y:S04]  /*d960*/  STL [R1+0xe74], R27 ;  /* 0x000e741b01007387 */ /* 0x000fe80000100800 */
[----:B------:R-:W-:Y:S04]  /*d970*/  STL [R1+0xe78], R15 ;  /* 0x000e780f01007387 */ /* 0x000fe80000100800 */
[----:B------:R-:W-:Y:S04]  /*d980*/  STL [R1+0xe7c], R17 ;  /* 0x000e7c1101007387 */ /* 0x000fe80000100800 */
[----:B------:R5:W-:Y:S01]  /*d990*/  STL [R1+0xe80], R2 ;  /* 0x000e800201007387 */ /* 0x000be20000100800 */
[----:B---3--:R-:W-:-:S02]  /*d9a0*/  ISETP.NE.AND P3, PT, R9, RZ, PT ;  /* 0x000000ff0900720c */ /* 0x008fc40003f65270 */
[----:B------:R-:W-:-:S04]  /*d9b0*/  LOP3.LUT R9, RZ, R9, RZ, 0x33, !PT ;  /* 0x00000009ff097212 */ /* 0x000fc800078e33ff */
[C---:B----4-:R-:W-:Y:S02]  /*d9c0*/  SEL R8, R9.reuse, R20, !P3 ;  /* 0x0000001409087207 */ /* 0x050fe40005800000 */
[----:B-----5:R-:W-:-:S03]  /*d9d0*/  SEL R2, R9, R19, !P3 ;  /* 0x0000001309027207 */ /* 0x020fc60005800000 */
[----:B------:R3:W-:Y:S01]  /*d9e0*/  STL [R1+0x8], R8 ;  /* 0x0000080801007387 */ /* 0x0007e20000100800 */
[----:B------:R-:W-:-:S03]  /*d9f0*/  SEL R3, R9, R18, !P3 ;  /* 0x0000001209037207 */ /* 0x000fc60005800000 */
[----:B------:R4:W-:Y:S01]  /*da00*/  STL [R1+0x10], R2 ;  /* 0x0000100201007387 */ /* 0x0009e20000100800 */
[----:B---3--:R-:W-:-:S03]  /*da10*/  SEL R8, R9, R16, !P3 ;  /* 0x0000001009087207 */ /* 0x008fc60005800000 */
[----:B------:R3:W-:Y:S01]  /*da20*/  STL [R1+0x18], R3 ;  /* 0x0000180301007387 */ /* 0x0007e20000100800 */
[----:B----4-:R-:W-:-:S03]  /*da30*/  SEL R2, R9, R14, !P3 ;  /* 0x0000000e09027207 */ /* 0x010fc60005800000 */
[----:B------:R4:W-:Y:S04]  /*da40*/  STL [R1+0x20], R8 ;  /* 0x0000200801007387 */ /* 0x0009e80000100800 */
[----:B------:R5:W-:Y:S01]  /*da50*/  STL [R1+0x28], R2 ;  /* 0x0000280201007387 */ /* 0x000be20000100800 */
[C---:B---3--:R-:W-:Y:S02]  /*da60*/  SEL R3, R9.reuse, R13, !P3 ;  /* 0x0000000d09037207 */ /* 0x048fe40005800000 */
[----:B----4-:R-:W-:-:S03]  /*da70*/  SEL R8, R9, R11, !P3 ;  /* 0x0000000b09087207 */ /* 0x010fc60005800000 */
[----:B------:R3:W-:Y:S01]  /*da80*/  STL [R1+0x34], R3 ;  /* 0x0000340301007387 */ /* 0x0007e20000100800 */
[----:B-----5:R-:W-:-:S03]  /*da90*/  SEL R2, R9, R10, !P3 ;  /* 0x0000000a09027207 */ /* 0x020fc60005800000 */
[----:B------:R-:W-:Y:S04]  /*daa0*/  STL [R1+0x44], R8 ;  /* 0x0000440801007387 */ /* 0x000fe80000100800 */
[----:B------:R4:W-:Y:S01]  /*dab0*/  STL [R1+0x4c], R2 ;  /* 0x00004c0201007387 */ /* 0x0009e20000100800 */
[C---:B---3--:R-:W-:Y:S02]  /*dac0*/  SEL R3, R9.reuse, R0, !P3 ;  /* 0x0000000009037207 */ /* 0x048fe40005800000 */
[----:B------:R-:W-:-:S03]  /*dad0*/  SEL R0, R9, R7, !P3 ;  /* 0x0000000709007207 */ /* 0x000fc60005800000 */
[----:B------:R-:W-:Y:S01]  /*dae0*/  STL [R1+0x54], R3 ;  /* 0x0000540301007387 */ /* 0x000fe20000100800 */
[----:B----4-:R-:W-:-:S03]  /*daf0*/  SEL R2, R9, R6, !P3 ;  /* 0x0000000609027207 */ /* 0x010fc60005800000 */
[----:B------:R-:W-:Y:S04]  /*db00*/  STL [R1+0x5c], R0 ;  /* 0x00005c0001007387 */ /* 0x000fe80000100800 */
[----:B------:R3:W-:Y:S04]  /*db10*/  STL [R1+0x60], R2 ;  /* 0x0000600201007387 */ /* 0x0007e80000100800 */
[----:B---3--:R-:W3:Y:S01]  /*db20*/  LDL.LU R2, [R1+0x2e4] ;  /* 0x0002e40001027983 */ /* 0x008ee20000300800 */
[C---:B------:R-:W-:Y:S02]  /*db30*/  SEL R3, R9.reuse, R5, !P3 ;  /* 0x0000000509037207 */ /* 0x040fe40005800000 */
[----:B--2---:R-:W-:-:S03]  /*db40*/  SEL R0, R9, R4, !P3 ;  /* 0x0000000409007207 */ /* 0x004fc60005800000 */
[----:B------:R-:W-:Y:S04]  /*db50*/  STL [R1+0x68], R3 ;  /* 0x0000680301007387 */ /* 0x000fe80000100800 */
[----:B---3--:R2:W-:Y:S04]  /*db60*/  STL [R1+0xecc], R2 ;  /* 0x000ecc0201007387 */ /* 0x0085e80000100800 */
[----:B------:R-:W-:Y:S04]  /*db70*/  STL [R1+0x6c], R0 ;  /* 0x00006c0001007387 */ /* 0x000fe80000100800 */
[----:B--2---:R-:W2:Y:S04]  /*db80*/  LDL.LU R2, [R1+0x3cc] ;  /* 0x0003cc0001027983 */ /* 0x004ea80000300800 */
[----:B--2---:R2:W-:Y:S04]  /*db90*/  STL [R1+0xed0], R2 ;  /* 0x000ed00201007387 */ /* 0x0045e80000100800 */
[----:B--2---:R-:W2:Y:S04]  /*dba0*/  LDL.LU R2, [R1+0x3d0] ;  /* 0x0003d00001027983 */ /* 0x004ea80000300800 */
[----:B--2---:R2:W-:Y:S04]  /*dbb0*/  STL [R1+0xed4], R2 ;  /* 0x000ed40201007387 */ /* 0x0045e80000100800 */
[----:B--2---:R-:W2:Y:S04]  /*dbc0*/  LDL.LU R2, [R1+0x3c8] ;  /* 0x0003c80001027983 */ /* 0x004ea80000300800 */
[----:B------:R-:W3:Y:S04]  /*dbd0*/  LDL.LU R17, [R1+0x2e0] ;  /* 0x0002e00001117983 */ /* 0x000ee80000300800 */
[----:B------:R-:W4:Y:S04]  /*dbe0*/  LDL.LU R15, [R1+0x90] ;  /* 0x00009000010f7983 */ /* 0x000f280000300800 */
[----:B------:R-:W5:Y:S04]  /*dbf0*/  LDL.LU R27, [R1+0xa8] ;  /* 0x0000a800011b7983 */ /* 0x000f680000300800 */
[----:B------:R-:W3:Y:S04]  /*dc00*/  LDL.LU R29, [R1+0xac] ;  /* 0x0000ac00011d7983 */ /* 0x000ee80000300800 */
        /* <DEDUP_REMOVED lines=22> */
[----:B------:R-:W3:Y:S01]  /*dd70*/  LDL.LU R4, [R1+0x1a0] ;  /* 0x0001a00001047983 */ /* 0x000ee20000300800 */
[----:B--2---:R-:W-:-:S05]  /*dd80*/  SEL R2, R9, R2, !P3 ;  /* 0x0000000209027207 */ /* 0x004fca0005800000 */
[----:B------:R2:W-:Y:S04]  /*dd90*/  STL [R1+0x74], R2 ;  /* 0x0000740201007387 */ /* 0x0005e80000100800 */
[----:B--2---:R-:W2:Y:S02]  /*dda0*/  LDL.LU R2, [R1+0xed4] ;  /* 0x000ed40001027983 */ /* 0x004ea40000300800 */
[----:B--2---:R-:W-:-:S05]  /*ddb0*/  SEL R2, R9, R2, !P3 ;  /* 0x0000000209027207 */ /* 0x004fca0005800000 */
[----:B------:R2:W-:Y:S04]  /*ddc0*/  STL [R1+0x78], R2 ;  /* 0x0000780201007387 */ /* 0x0005e80000100800 */
[----:B--2---:R-:W2:Y:S02]  /*ddd0*/  LDL.LU R2, [R1+0xed0] ;  /* 0x000ed00001027983 */ /* 0x004ea40000300800 */
[----:B--2---:R-:W-:-:S05]  /*dde0*/  SEL R2, R9, R2, !P3 ;  /* 0x0000000209027207 */ /* 0x004fca0005800000 */
[----:B------:R2:W-:Y:S04]  /*ddf0*/  STL [R1+0x7c], R2 ;  /* 0x00007c0201007387 */ /* 0x0005e80000100800 */
[----:B--2---:R-:W2:Y:S01]  /*de00*/  LDL.LU R2, [R1+0xecc] ;  /* 0x000ecc0001027983 */ /* 0x004ea20000300800 */
[C---:B---3--:R-:W-:Y:S02]  /*de10*/  SEL R3, R9.reuse, R3, !P3 ;  /* 0x0000000309037207 */ /* 0x048fe40005800000 */
[C---:B------:R-:W-:Y:S02]  /*de20*/  SEL R12, R9.reuse, R12, !P3 ;  /* 0x0000000c090c7207 */ /* 0x040fe40005800000 */
[----:B--2---:R-:W-:-:S05]  /*de30*/  SEL R2, R9, R2, !P3 ;  /* 0x0000000209027207 */ /* 0x004fca0005800000 */
[----:B------:R2:W-:Y:S02]  /*de40*/  STL [R1+0x84], R2 ;  /* 0x0000840201007387 */ /* 0x0005e40000100800 */
[C---:B--2---:R-:W-:Y:S02]  /*de50*/  SEL R2, R9.reuse, R17, !P3 ;  /* 0x0000001109027207 */ /* 0x044fe40005800000 */
[C---:B----4-:R-:W-:Y:S02]  /*de60*/  SEL R17, R9.reuse, R15, !P3 ;  /* 0x0000000f09117207 */ /* 0x050fe40005800000 */
[C---:B-----5:R-:W-:Y:S01]  /*de70*/  SEL R15, R9.reuse, R27, !P3 ;  /* 0x0000001b090f7207 */ /* 0x060fe20005800000 */
[----:B------:R2:W-:Y:S04]  /*de80*/  STL [R1+0x8c], R2 ;  /* 0x00008c0201007387 */ /* 0x0005e80000100800 */
[----:B------:R-:W-:Y:S01]  /*de90*/  STL [R1+0x90], R17 ;  /* 0x0000901101007387 */ /* 0x000fe20000100800 */
[----:B--2---:R-:W-:-:S03]  /*dea0*/  SEL R2, R9, R29, !P3 ;  /* 0x0000001d09027207 */ /* 0x004fc60005800000 */
[----:B------:R-:W-:Y:S04]  /*deb0*/  STL [R1+0xa8], R15 ;  /* 0x0000a80f01007387 */ /* 0x000fe80000100800 */
[----:B------:R2:W-:Y:S04]  /*dec0*/  STL [R1+0xac], R2 ;  /* 0x0000ac0201007387 */ /* 0x0005e80000100800 */
[----:B------:R3:W-:Y:S01]  /*ded0*/  STL [R1+0xf8], R3 ;  /* 0x0000f80301007387 */ /* 0x0007e20000100800 */
[----:B--2---:R-:W-:-:S03]  /*dee0*/  SEL R2, R9, R8, !P3 ;  /* 0x0000000809027207 */ /* 0x004fc60005800000 */
[----:B------:R-:W-:Y:S01]  /*def0*/  STL [R1+0xfc], R12 ;  /* 0x0000fc0c01007387 */ /* 0x000fe20000100800 */
[C---:B------:R-:W-:Y:S02]  /*df00*/  SEL R8, R9.reuse, R26, !P3 ;  /* 0x0000001a09087207 */ /* 0x040fe40005800000 */
[C---:B---3--:R-:W-:Y:S01]  /*df10*/  SEL R3, R9.reuse, R28, !P3 ;  /* 0x0000001c09037207 */ /* 0x048fe20005800000 */
[----:B------:R2:W-:Y:S04]  /*df20*/  STL [R1+0x100], R2 ;  /* 0x0001000201007387 */ /* 0x0005e80000100800 */
[----:B------:R3:W-:Y:S01]  /*df30*/  STL [R1+0x10c], R3 ;  /* 0x00010c0301007387 */ /* 0x0007e20000100800 */
[----:B--2---:R-:W-:-:S03]  /*df40*/  SEL R2, R9, R25, !P3 ;  /* 0x0000001909027207 */ /* 0x004fc60005800000 */
[----:B------:R2:W-:Y:S01]  /*df50*/  STL [R1+0x114], R8 ;  /* 0x0001140801007387 */ /* 0x0005e20000100800 */
[----:B---3--:R-:W-:-:S03]  /*df60*/  SEL R3, R9, R24, !P3 ;  /* 0x0000001809037207 */ /* 0x008fc60005800000 */
[----:B------:R3:W-:Y:S01]  /*df70*/  STL [R1+0x118], R2 ;  /* 0x0001180201007387 */ /* 0x0007e20000100800 */
[----:B--2---:R-:W-:-:S03]  /*df80*/  SEL R8, R9, R23, !P3 ;  /* 0x0000001709087207 */ /* 0x004fc60005800000 */
[----:B------:R2:W-:Y:S01]  /*df90*/  STL [R1+0x11c], R3 ;  /* 0x00011c0301007387 */ /* 0x0005e20000100800 */
[----:B---3--:R-:W-:-:S03]  /*dfa0*/  SEL R2, R9, R22, !P3 ;  /* 0x0000001609027207 */ /* 0x008fc60005800000 */
[----:B------:R3:W-:Y:S04]  /*dfb0*/  STL [R1+0x120], R8 ;  /* 0x0001200801007387 */ /* 0x0007e80000100800 */
[----:B------:R4:W-:Y:S01]  /*dfc0*/  STL [R1+0x124], R2 ;  /* 0x0001240201007387 */ /* 0x0009e20000100800 */
[C---:B--2---:R-:W-:Y:S02]  /*dfd0*/  SEL R3, R9.reuse, R21, !P3 ;  /* 0x0000001509037207 */ /* 0x044fe40005800000 */
[----:B---3--:R-:W-:-:S03]  /*dfe0*/  SEL R8, R9, R20, !P3 ;  /* 0x0000001409087207 */ /* 0x008fc60005800000 */
[----:B------:R2:W-:Y:S01]  /*dff0*/  STL [R1+0x128], R3 ;  /* 0x0001280301007387 */ /* 0x0005e20000100800 */
[----:B----4-:R-:W-:-:S03]  /*e000*/  SEL R2, R9, R19, !P3 ;  /* 0x0000001309027207 */ /* 0x010fc60005800000 */
        /* <DEDUP_REMOVED lines=12> */
[----:B------:R-:W-:Y:S04]  /*e0d0*/  STL [R1+0x174], R8 ;  /* 0x0001740801007387 */ /* 0x000fe80000100800 */
[----:B------:R3:W-:Y:S01]  /*e0e0*/  STL [R1+0x18c], R2 ;  /* 0x00018c0201007387 */ /* 0x0007e20000100800 */
[C---:B--2---:R-:W-:Y:S02]  /*e0f0*/  SEL R3, R9.reuse, R0, !P3 ;  /* 0x0000000009037207 */ /* 0x044fe40005800000 */
[----:B------:R-:W-:-:S03]  /*e100*/  SEL R0, R9, R7, !P3 ;  /* 0x0000000709007207 */ /* 0x000fc60005800000 */
[----:B------:R-:W-:Y:S01]  /*e110*/  STL [R1+0x190], R3 ;  /* 0x0001900301007387 */ /* 0x000fe20000100800 */
[----:B---3--:R-:W-:-:S03]  /*e120*/  SEL R2, R9, R6, !P3 ;  /* 0x0000000609027207 */ /* 0x008fc60005800000 */
[----:B------:R-:W-:Y:S04]  /*e130*/  STL [R1+0x194], R0 ;  /* 0x0001940001007387 */ /* 0x000fe80000100800 */
[----:B------:R2:W-:Y:S04]  /*e140*/  STL [R1+0x198], R2 ;  /* 0x0001980201007387 */ /* 0x0005e80000100800 */
[----:B--2---:R-:W2:Y:S01]  /*e150*/  LDL.LU R2, [R1+0x1b0] ;  /* 0x0001b00001027983 */ /* 0x004ea20000300800 */
[C---:B------:R-:W-:Y:S02]  /*e160*/  SEL R3, R9.reuse, R5, !P3 ;  /* 0x0000000509037207 */ /* 0x040fe40005800000 */
[----:B------:R-:W-:-:S03]  /*e170*/  SEL R0, R9, R4, !P3 ;  /* 0x0000000409007207 */ /* 0x000fc60005800000 */
[----:B------:R-:W-:Y:S04]  /*e180*/  STL [R1+0x19c], R3 ;  /* 0x00019c0301007387 */ /* 0x000fe80000100800 */
[----:B--2---:R2:W-:Y:S04]  /*e190*/  STL [R1+0xec0], R2 ;  /* 0x000ec00201007387 */ /* 0x0045e80000100800 */
        /* <DEDUP_REMOVED lines=538> */
[C---:B----4-:R-:W-:Y:S02]  /*10340*/  SEL R15, R9.reuse, R15, !P3 ;  /* 0x0000000f090f7207 */ /* 0x050fe40005800000 */
[C---:B-----5:R-:W-:Y:S02]  /*10350*/  SEL R27, R9.reuse, R27, !P3 ;  /* 0x0000001b091b7207 */ /* 0x060fe40005800000 */
[----:B------:R-:W-:-:S02]  /*10360*/  SEL R29, R9, R29, !P3 ;  /* 0x0000001d091d7207 */ /* 0x000fc40005800000 */
[C---:B------:R-:W-:Y:S02]  /*10370*/  SEL R12, R9.reuse, R12, !P3 ;  /* 0x0000000c090c7207 */ /* 0x040fe40005800000 */
[C---:B------:R-:W-:Y:S02]  /*10380*/  SEL R8, R9.reuse, R8, !P3 ;  /* 0x0000000809087207 */ /* 0x040fe40005800000 */
[C---:B------:R-:W-:Y:S02]  /*10390*/  SEL R28, R9.reuse, R28, !P3 ;  /* 0x0000001c091c7207 */ /* 0x040fe40005800000 */
[C---:B------:R-:W-:Y:S02]  /*103a0*/  SEL R26, R9.reuse, R26, !P3 ;  /* 0x0000001a091a7207 */ /* 0x040fe40005800000 */
[C---:B------:R-:W-:Y:S02]  /*103b0*/  SEL R25, R9.reuse, R25, !P3 ;  /* 0x0000001909197207 */ /* 0x040fe40005800000 */
        /* <DEDUP_REMOVED lines=16> */
[----:B--2---:R-:W-:-:S05]  /*104c0*/  SEL R2, R9, R2, !P3 ;  /* 0x0000000209027207 */ /* 0x004fca0005800000 */
[----:B------:R2:W-:Y:S04]  /*104d0*/  STL [R1+0x108], R2 ;  /* 0x0001080201007387 */ /* 0x0005e80000100800 */
[----:B--2---:R-:W2:Y:S04]  /*104e0*/  LDL.LU R2, [R1+0xe80] ;  /* 0x000e800001027983 */ /* 0x004ea80000300800 */
[----:B------:R3:W-:Y:S04]  /*104f0*/  STL [R1+0x104], R17 ;  /* 0x0001041101007387 */ /* 0x0007e80000100800 */
[----:B---3--:R-:W3:Y:S04]  /*10500*/  LDL.LU R17, [R1+0xe7c] ;  /* 0x000e7c0001117983 */ /* 0x008ee80000300800 */
[----:B------:R4:W-:Y:S04]  /*10510*/  STL [R1+0xf4], R15 ;  /* 0x0000f40f01007387 */ /* 0x0009e80000100800 */
[----:B----4-:R-:W4:Y:S04]  /*10520*/  LDL.LU R15, [R1+0xe78] ;  /* 0x000e7800010f7983 */ /* 0x010f280000300800 */
[----:B------:R5:W-:Y:S04]  /*10530*/  STL [R1+0xf0], R27 ;  /* 0x0000f01b01007387 */ /* 0x000be80000100800 */
[----:B-----5:R-:W5:Y:S04]  /*10540*/  LDL.LU R27, [R1+0xe74] ;  /* 0x000e7400011b7983 */ /* 0x020f680000300800 */
[----:B------:R0:W-:Y:S04]  /*10550*/  STL [R1+0xec], R29 ;  /* 0x0000ec1d01007387 */ /* 0x0001e80000100800 */
[----:B0-----:R-:W2:Y:S04]  /*10560*/  LDL.LU R29, [R1+0xe70] ;  /* 0x000e7000011d7983 */ /* 0x001ea80000300800 */
        /* <DEDUP_REMOVED lines=39> */
[----:B0-----:R-:W3:Y:S04]  /*107e0*/  LDL.LU R5, [R1+0xe20] ;  /* 0x000e200001057983 */ /* 0x001ee80000300800 */
[----:B------:R0:W-:Y:S04]  /*107f0*/  STL [R1+0x88], R4 ;  /* 0x0000880401007387 */ /* 0x0001e80000100800 */
[----:B0-----:R-:W3:Y:S01]  /*10800*/  LDL.LU R4, [R1+0xe1c] ;  /* 0x000e1c0001047983 */ /* 0x001ee20000300800 */
[----:B------:R-:W-:-:S05]  /*10810*/  SEL R3, R9, R3, !P3 ;  /* 0x0000000309037207 */ /* 0x000fca0005800000 */
[----:B------:R0:W-:Y:S02]  /*10820*/  STL [R1+0x80], R3 ;  /* 0x0000800301007387 */ /* 0x0001e40000100800 */
[----:B0-----:R-:W-:-:S05]  /*10830*/  SEL R3, R9, R0, !P3 ;  /* 0x0000000009037207 */ /* 0x001fca0005800000 */
[----:B------:R2:W-:Y:S02]  /*10840*/  STL [R1+0x70], R3 ;  /* 0x0000700301007387 */ /* 0x0005e40000100800 */
[C---:B--2---:R-:W-:Y:S02]  /*10850*/  SEL R3, R9.reuse, R6, !P3 ;  /* 0x0000000609037207 */ /* 0x044fe40005800000 */
[C---:B---3--:R-:W-:Y:S02]  /*10860*/  SEL R0, R9.reuse, R4, !P3 ;  /* 0x0000000409007207 */ /* 0x048fe40005800000 */
[----:B------:R-:W-:-:S03]  /*10870*/  SEL R4, R9, R5, !P3 ;  /* 0x0000000509047207 */ /* 0x000fc60005800000 */
[----:B------:R0:W-:Y:S04]  /*10880*/  STL [R1+0x64], R0 ;  /* 0x0000640001007387 */ /* 0x0001e80000100800 */
[----:B------:R2:W-:Y:S01]  /*10890*/  STL [R1+0x58], R4 ;  /* 0x0000580401007387 */ /* 0x0005e20000100800 */
[----:B0-----:R-:W-:-:S03]  /*108a0*/  SEL R0, R9, R7, !P3 ;  /* 0x0000000709007207 */ /* 0x001fc60005800000 */
[----:B------:R0:W-:Y:S01]  /*108b0*/  STL [R1+0x50], R3 ;  /* 0x0000500301007387 */ /* 0x0001e20000100800 */
[----:B--2---:R-:W-:-:S03]  /*108c0*/  SEL R4, R9, R10, !P3 ;  /* 0x0000000a09047207 */ /* 0x004fc60005800000 */
[----:B------:R2:W-:Y:S01]  /*108d0*/  STL [R1+0x48], R0 ;  /* 0x0000480001007387 */ /* 0x0005e20000100800 */
[----:B0-----:R-:W-:-:S03]  /*108e0*/  SEL R3, R9, R11, !P3 ;  /* 0x0000000b09037207 */ /* 0x001fc60005800000 */
[----:B------:R0:W-:Y:S01]  /*108f0*/  STL [R1+0x40], R4 ;  /* 0x0000400401007387 */ /* 0x0001e20000100800 */
[----:B--2---:R-:W-:-:S03]  /*10900*/  SEL R0, R9, R13, !P3 ;  /* 0x0000000d09007207 */ /* 0x004fc60005800000 */
[----:B------:R2:W-:Y:S04]  /*10910*/  STL [R1+0x3c], R3 ;  /* 0x00003c0301007387 */ /* 0x0005e80000100800 */
[----:B------:R3:W-:Y:S01]  /*10920*/  STL [R1+0x38], R0 ;  /* 0x0000380001007387 */ /* 0x0007e20000100800 */
[C---:B0-----:R-:W-:Y:S02]  /*10930*/  SEL R4, R9.reuse, R14, !P3 ;  /* 0x0000000e09047207 */ /* 0x041fe40005800000 */
[----:B--2---:R-:W-:-:S03]  /*10940*/  SEL R3, R9, R16, !P3 ;  /* 0x0000001009037207 */ /* 0x004fc60005800000 */
[----:B------:R0:W-:Y:S01]  /*10950*/  STL [R1+0x30], R4 ;  /* 0x0000300401007387 */ /* 0x0001e20000100800 */
[----:B---3--:R-:W-:-:S05]  /*10960*/  SEL R0, R9, R18, !P3 ;  /* 0x0000001209007207 */ /* 0x008fca0005800000 */
[----:B------:R-:W-:Y:S01]  /*10970*/  STL [R1+0xd90], R0 ;  /* 0x000d900001007387 */ /* 0x000fe20000100800 */
[----:B0-----:R-:W-:-:S03]  /*10980*/  SEL R4, R9, R19, !P3 ;  /* 0x0000001309047207 */ /* 0x001fc60005800000 */
[----:B------:R0:W-:Y:S04]  /*10990*/  STL [R1+0x2c], R3 ;  /* 0x00002c0301007387 */ /* 0x0001e80000100800 */
[----:B------:R2:W-:Y:S04]  /*109a0*/  STL [R1+0x1c], R4 ;  /* 0x00001c0401007387 */ /* 0x0005e80000100800 */
[----:B------:R-:W3:Y:S01]  /*109b0*/  LDL.LU R5, [R1+0x8] ;  /* 0x0000080001057983 */ /* 0x000ee20000300800 */
[----:B0-----:R-:W-:-:S05]  /*109c0*/  SEL R3, R9, R20, !P3 ;  /* 0x0000001409037207 */ /* 0x001fca0005800000 */
[----:B------:R0:W-:Y:S04]  /*109d0*/  STL [R1+0x14], R3 ;  /* 0x0000140301007387 */ /* 0x0001e80000100800 */
[----:B------:R-:W3:Y:S01]  /*109e0*/  LDL.LU R6, [R1+0x10] ;  /* 0x0000100001067983 */ /* 0x000ee20000300800 */
[----:B------:R-:W1:Y:S01]  /*109f0*/  S2R R13, SR_TID.X ;  /* 0x00000000000d7919 */ /* 0x000e620000002100 */
[----:B--2---:R-:W2:Y:S01]  /*10a00*/  S2R R4, SR_TID.X ;  /* 0x0000000000047919 */ /* 0x004ea20000002100 */
[C---:B------:R-:W-:Y:S02]  /*10a10*/  SEL R0, R9.reuse, R21, !P3 ;  /* 0x0000001509007207 */ /* 0x040fe40005800000 */
[C---:B0-----:R-:W-:Y:S02]  /*10a20*/  SEL R3, R9.reuse, R22, !P3 ;  /* 0x0000001609037207 */ /* 0x041fe40005800000 */
[C---:B------:R-:W-:Y:S01]  /*10a30*/  SEL R23, R9.reuse, R23, !P3 ;  /* 0x0000001709177207 */ /* 0x040fe20005800000 */
[----:B------:R0:W-:Y:S01]  /*10a40*/  STL [R1+0xc], R0 ;  /* 0x00000c0001007387 */ /* 0x0001e20000100800 */
[----:B------:R-:W-:-:S03]  /*10a50*/  SEL R24, R9, R24, !P3 ;  /* 0x0000001809187207 */ /* 0x000fc60005800000 */
[----:B------:R-:W3:Y:S01]  /*10a60*/  LDL.LU R7, [R1+0x18] ;  /* 0x0000180001077983 */ /* 0x000ee20000300800 */
[C---:B------:R-:W-:Y:S02]  /*10a70*/  SEL R25, R9.reuse, R25, !P3 ;  /* 0x0000001909197207 */ /* 0x040fe40005800000 */
[C---:B------:R-:W-:Y:S01]  /*10a80*/  SEL R26, R9.reuse, R26, !P3 ;  /* 0x0000001a091a7207 */ /* 0x040fe20005800000 */
[----:B0-----:R-:W3:Y:S01]  /*10a90*/  LDL.LU R0, [R1+0x20] ;  /* 0x0000200001007983 */ /* 0x001ee20000300800 */
[----:B------:R-:W-:-:S03]  /*10aa0*/  SEL R28, R9, R28, !P3 ;  /* 0x0000001c091c7207 */ /* 0x000fc60005800000 */
[----:B------:R-:W3:Y:S01]  /*10ab0*/  LDL.LU R10, [R1+0x28] ;  /* 0x00002800010a7983 */ /* 0x000ee20000300800 */
[----:B------:R-:W-:-:S03]  /*10ac0*/  SEL R8, R9, R8, !P3 ;  /* 0x0000000809087207 */ /* 0x000fc60005800000 */
[----:B------:R-:W3:Y:S01]  /*10ad0*/  LDL.LU R11, [R1+0x34] ;  /* 0x00003400010b7983 */ /* 0x000ee20000300800 */
[----:B-1----:R-:W-:-:S03]  /*10ae0*/  SHF.R.U32.HI R16, RZ, 0x4, R13 ;  /* 0x00000004ff107819 */ /* 0x002fc6000001160d */
[----:B------:R-:W-:Y:S01]  /*10af0*/  STL [R1+0xd88], R3 ;  /* 0x000d880301007387 */ /* 0x000fe20000100800 */
[C---:B------:R-:W-:Y:S02]  /*10b00*/  SEL R12, R9.reuse, R12, !P3 ;  /* 0x0000000c090c7207 */ /* 0x040fe40005800000 */
[----:B------:R-:W-:Y:S01]  /*10b10*/  SGXT.U32 R16, R16, 0x4 ;  /* 0x000000041010781a */ /* 0x000fe20000000000 */
[----:B------:R-:W-:Y:S01]  /*10b20*/  STL [R1+0xd94], R23 ;  /* 0x000d941701007387 */ /* 0x000fe20000100800 */
[----:B--2---:R-:W-:Y:S02]  /*10b30*/  LOP3.LUT R4, R4, 0x7f, RZ, 0xc0, !PT ;  /* 0x0000007f04047812 */ /* 0x004fe400078ec0ff */
[C---:B------:R-:W-:Y:S01]  /*10b40*/  SEL R29, R9.reuse, R29, !P3 ;  /* 0x0000001d091d7207 */ /* 0x040fe20005800000 */
[----:B------:R-:W-:Y:S01]  /*10b50*/  STL [R1+0xd98], R24 ;  /* 0x000d981801007387 */ /* 0x000fe20000100800 */
[C---:B-----5:R-:W-:Y:S02]  /*10b60*/  SEL R27, R9.reuse, R27, !P3 ;  /* 0x0000001b091b7207 */ /* 0x060fe40005800000 */
[----:B------:R-:W-:Y:S01]  /*10b70*/  LOP3.LUT R19, R16, 0x60, RZ, 0xfc, !PT ;  /* 0x0000006010137812 */ /* 0x000fe200078efcff */
[----:B------:R-:W-:Y:S01]  /*10b80*/  STL [R1+0xd9c], R25 ;  /* 0x000d9c1901007387 */ /* 0x000fe20000100800 */
[----:B----4-:R-:W-:Y:S01]  /*10b90*/  SEL R15, R9, R15, !P3 ;  /* 0x0000000f090f7207 */ /* 0x010fe20005800000 */
[----:B------:R-:W-:-:S02]  /*10ba0*/  IMAD R4, R4, UR6, RZ ;  /* 0x0000000604047c24 */ /* 0x000fc4000f8e02ff */
[----:B------:R-:W-:Y:S01]  /*10bb0*/  STL [R1+0xda0], R26 ;  /* 0x000da01a01007387 */ /* 0x000fe20000100800 */
[----:B------:R-:W-:-:S03]  /*10bc0*/  SEL R17, R9, R17, !P3 ;  /* 0x0000001109117207 */ /* 0x000fc60005800000 */
[----:B------:R-:W-:Y:S01]  /*10bd0*/  STL [R1+0xda4], R28 ;  /* 0x000da41c01007387 */ /* 0x000fe20000100800 */
[----:B------:R-:W-:-:S03]  /*10be0*/  SEL R2, R9, R2, !P3 ;  /* 0x0000000209027207 */ /* 0x000fc60005800000 */
[----:B------:R-:W-:Y:S01]  /*10bf0*/  STL [R1+0xda8], R8 ;  /* 0x000da80801007387 */ /* 0x000fe20000100800 */
[----:B------:R-:W-:-:S03]  /*10c00*/  IMAD R18, RZ, RZ, -UR8 ;  /* 0x80000008ff127e24 */ /* 0x000fc6000f8e02ff */
[----:B------:R-:W-:Y:S01]  /*10c10*/  STL [R1+0xdac], R12 ;  /* 0x000dac0c01007387 */ /* 0x000fe20000100800 */
[----:B------:R-:W-:-:S03]  /*10c20*/  IMAD R19, R19, UR8, RZ ;  /* 0x0000000813137c24 */ /* 0x000fc6000f8e02ff */
[----:B------:R-:W-:Y:S01]  /*10c30*/  STL [R1+0xdb0], R29 ;  /* 0x000db01d01007387 */ /* 0x000fe20000100800 */
[----:B------:R-:W-:Y:S01]  /*10c40*/  LEA.HI.X.SX32 R4, R4, UR7, 0x1, P6 ;  /* 0x0000000704047c11 */ /* 0x000fe2000b0f0eff */
[----:B------:R-:W0:Y:S02]  /*10c50*/  LDCU.64 UR6, c[0x0][0x380] ;  /* 0x00007000ff0677ac */ /* 0x000e240008000a00 */
[----:B------:R-:W-:Y:S04]  /*10c60*/  STL [R1+0xdb4], R27 ;  /* 0x000db41b01007387 */ /* 0x000fe80000100800 */
[----:B------:R-:W-:Y:S04]  /*10c70*/  STL [R1+0xdb8], R15 ;  /* 0x000db80f01007387 */ /* 0x000fe80000100800 */
[----:B------:R-:W-:Y:S04]  /*10c80*/  STL [R1+0xdbc], R17 ;  /* 0x000dbc1101007387 */ /* 0x000fe80000100800 */
[----:B------:R1:W-:Y:S04]  /*10c90*/  STL [R1+0xdc0], R2 ;  /* 0x000dc00201007387 */ /* 0x0003e80000100800 */
[----:B------:R-:W2:Y:S04]  /*10ca0*/  LDL.LU R13, [R1+0x44] ;  /* 0x00004400010d7983 */ /* 0x000ea80000300800 */
[----:B------:R-:W4:Y:S01]  /*10cb0*/  LDL.LU R14, [R1+0x4c] ;  /* 0x00004c00010e7983 */ /* 0x000f220000300800 */
[----:B-1----:R-:W-:-:S03]  /*10cc0*/  IMAD R2, R18, 0x10, R19 ;  /* 0x0000001012027824 */ /* 0x002fc600078e0213 */
[----:B------:R-:W5:Y:S04]  /*10cd0*/  LDL.LU R16, [R1+0x54] ;  /* 0x0000540001107983 */ /* 0x000f680000300800 */
[----:B------:R1:W-:Y:S04]  /*10ce0*/  STL [R1+0xdc4], R4 ;  /* 0x000dc40401007387 */ /* 0x0003e80000100800 */
[----:B------:R-:W5:Y:S04]  /*10cf0*/  LDL.LU R18, [R1+0x5c] ;  /* 0x00005c0001127983 */ /* 0x000f680000300800 */
[----:B------:R0:W-:Y:S04]  /*10d00*/  STL [R1+0x3dc], R2 ;  /* 0x0003dc0201007387 */ /* 0x0001e80000100800 */
[----:B------:R-:W5:Y:S01]  /*10d10*/  LDL.LU R19, [R1+0x60] ;  /* 0x0000600001137983 */ /* 0x000f620000300800 */
[----:B---3--:R-:W-:-:S05]  /*10d20*/  IMAD R5, R5, UR5, RZ ;  /* 0x0000000505057c24 */ /* 0x008fca000f8e02ff */
[----:B------:R3:W-:Y:S04]  /*10d30*/  STL [R1+0xdc8], R5 ;  /* 0x000dc80501007387 */ /* 0x0007e80000100800 */
[----:B------:R-:W3:Y:S01]  /*10d40*/  LDL.LU R20, [R1+0x68] ;  /* 0x0000680001147983 */ /* 0x000ee20000300800 */
[----:B------:R-:W-:-:S03]  /*10d50*/  IMAD R6, R6, UR5, RZ ;  /* 0x0000000506067c24 */ /* 0x000fc6000f8e02ff */
[----:B------:R-:W3:Y:S04]  /*10d60*/  LDL.LU R21, [R1+0x6c] ;  /* 0x00006c0001157983 */ /* 0x000ee80000300800 */
[----:B------:R-:W-:Y:S04]  /*10d70*/  STL [R1+0xdcc], R6 ;  /* 0x000dcc0601007387 */ /* 0x000fe80000100800 */
[----:B------:R-:W3:Y:S04]  /*10d80*/  LDL.LU R22, [R1+0x74] ;  /* 0x0000740001167983 */ /* 0x000ee80000300800 */
[----:B------:R-:W1:Y:S04]  /*10d90*/  LDL.LU R12, [R1+0x78] ;  /* 0x00007800010c7983 */ /* 0x000e680000300800 */
[----:B------:R-:W0:Y:S04]  /*10da0*/  LDL.LU R8, [R1+0x7c] ;  /* 0x00007c0001087983 */ /* 0x000e280000300800 */
[----:B------:R-:W3:Y:S04]  /*10db0*/  LDL.LU R28, [R1+0x84] ;  /* 0x00008400011c7983 */ /* 0x000ee80000300800 */
[----:B------:R-:W3:Y:S04]  /*10dc0*/  LDL.LU R26, [R1+0x8c] ;  /* 0x00008c00011a7983 */ /* 0x000ee80000300800 */
[----:B------:R-:W3:Y:S04]  /*10dd0*/  LDL.LU R25, [R1+0x90] ;  /* 0x0000900001197983 */ /* 0x000ee80000300800 */
[----:B------:R-:W3:Y:S01]  /*10de0*/  LDL.LU R24, [R1+0xa8] ;  /* 0x0000a80001187983 */ /* 0x000ee20000300800 */
[----:B------:R-:W-:-:S02]  /*10df0*/  IMAD R7, R7, UR5, RZ ;  /* 0x0000000507077c24 */ /* 0x000fc4000f8e02ff */
[----:B------:R-:W-:Y:S01]  /*10e00*/  IMAD R9, R0, UR5, RZ ;  /* 0x0000000500097c24 */ /* 0x000fe2000f8e02ff */
[----:B------:R-:W3:Y:S01]  /*10e10*/  LDL.LU R23, [R1+0xac] ;  /* 0x0000ac0001177983 */ /* 0x000ee20000300800 */
[----:B------:R-:W-:Y:S02]  /*10e20*/  IMAD R10, R10, UR5, RZ ;  /* 0x000000050a0a7c24 */ /* 0x000fe4000f8e02ff */
[----:B------:R-:W-:Y:S01]  /*10e30*/  IMAD R11, R11, UR5, RZ ;  /* 0x000000050b0b7c24 */ /* 0x000fe2000f8e02ff */
[----:B------:R-:W3:Y:S04]  /*10e40*/  LDL.LU R3, [R1+0xf8] ;  /* 0x0000f80001037983 */ /* 0x000ee80000300800 */
[----:B------:R-:W-:Y:S04]  /*10e50*/  STL [R1+0xdd0], R7 ;  /* 0x000dd00701007387 */ /* 0x000fe80000100800 */
[----:B------:R-:W-:Y:S04]  /*10e60*/  STL [R1+0xdd4], R9 ;  /* 0x000dd40901007387 */ /* 0x000fe80000100800 */
[----:B------:R-:W-:Y:S04]  /*10e70*/  STL [R1+0xdd8], R10 ;  /* 0x000dd80a01007387 */ /* 0x000fe80000100800 */
[----:B------:R-:W-:Y:S01]  /*10e80*/  STL [R1+0xddc], R11 ;  /* 0x000ddc0b01007387 */ /* 0x000fe20000100800 */
[----:B--2---:R-:W-:-:S02]  /*10e90*/  IMAD R13, R13, UR5, RZ ;  /* 0x000000050d0d7c24 */ /* 0x004fc4000f8e02ff */
[----:B----4-:R-:W-:-:S03]  /*10ea0*/  IMAD R14, R14, UR5, RZ ;  /* 0x000000050e0e7c24 */ /* 0x010fc6000f8e02ff */
[----:B------:R-:W-:Y:S01]  /*10eb0*/  STL [R1+0xde0], R13 ;  /* 0x000de00d01007387 */ /* 0x000fe20000100800 */
[----:B-----5:R-:W-:-:S03]  /*10ec0*/  IMAD R16, R16, UR5, RZ ;  /* 0x0000000510107c24 */ /* 0x020fc6000f8e02ff */
[----:B------:R-:W-:Y:S04]  /*10ed0*/  STL [R1+0xde4], R14 ;  /* 0x000de40e01007387 */ /* 0x000fe80000100800 */
[----:B------:R-:W2:Y:S01]  /*10ee0*/  LDL.LU R0, [R1+0xfc] ;  /* 0x0000fc0001007983 */ /* 0x000ea20000300800 */
[----:B------:R-:W-:-:S03]  /*10ef0*/  IMAD R18, R18, UR5, RZ ;  /* 0x0000000512127c24 */ /* 0x000fc6000f8e02ff */
[----:B------:R-:W-:Y:S01]  /*10f00*/  STL [R1+0xde8], R16 ;  /* 0x000de81001007387 */ /* 0x000fe20000100800 */
[----:B------:R-:W-:-:S03]  /*10f10*/  IMAD R19, R19, UR5, RZ ;  /* 0x0000000513137c24 */ /* 0x000fc6000f8e02ff */
[----:B------:R-:W-:Y:S04]  /*10f20*/  STL [R1+0xdec], R18 ;  /* 0x000dec1201007387 */ /* 0x000fe80000100800 */
[----:B------:R-:W-:Y:S01]  /*10f30*/  STL [R1+0xdf0], R19 ;  /* 0x000df01301007387 */ /* 0x000fe20000100800 */
[----:B---3--:R-:W-:Y:S02]  /*10f40*/  IMAD R20, R20, UR5, RZ ;  /* 0x0000000514147c24 */ /* 0x008fe4000f8e02ff */
[----:B------:R-:W-:-:S03]  /*10f50*/  IMAD R21, R21, UR5, RZ ;  /* 0x0000000515157c24 */ /* 0x000fc6000f8e02ff */
[----:B------:R-:W-:Y:S01]  /*10f60*/  STL [R1+0xdf4], R20 ;  /* 0x000df41401007387 */ /* 0x000fe20000100800 */
[----:B------:R-:W-:-:S03]  /*10f70*/  IMAD R22, R22, UR5, RZ ;  /* 0x0000000516167c24 */ /* 0x000fc6000f8e02ff */
[----:B------:R-:W-:Y:S01]  /*10f80*/  STL [R1+0xdf8], R21 ;  /* 0x000df81501007387 */ /* 0x000fe20000100800 */
[----:B-1----:R-:W-:-:S03]  /*10f90*/  IMAD R4, R12, UR5, RZ ;  /* 0x000000050c047c24 */ /* 0x002fc6000f8e02ff */
[----:B------:R-:W-:Y:S01]  /*10fa0*/  STL [R1+0xdfc], R22 ;  /* 0x000dfc1601007387 */ /* 0x000fe20000100800 */
[----:B0-----:R-:W-:-:S03]  /*10fb0*/  IMAD R2, R8, UR5, RZ ;  /* 0x0000000508027c24 */ /* 0x001fc6000f8e02ff */
[----:B------:R0:W-:Y:S01]  /*10fc0*/  STL [R1], R4 ;  /* 0x0000000401007387 */ /* 0x0001e20000100800 */
[----:B------:R-:W-:-:S03]  /*10fd0*/  IMAD R5, R28, UR5, RZ ;  /* 0x000000051c057c24 */ /* 0x000fc6000f8e02ff */
[----:B------:R1:W-:Y:S04]  /*10fe0*/  STL [R1+0x8], R2 ;  /* 0x0000080201007387 */ /* 0x0003e80000100800 */
[----:B------:R3:W-:Y:S01]  /*10ff0*/  STL [R1+0x10], R5 ;  /* 0x0000100501007387 */ /* 0x0007e20000100800 */
[----:B0-----:R-:W-:Y:S02]  /*11000*/  IMAD R4, R26, UR5, RZ ;  /* 0x000000051a047c24 */ /* 0x001fe4000f8e02ff */
[----:B-1----:R-:W-:-:S03]  /*11010*/  IMAD R2, R25, UR5, RZ ;  /* 0x0000000519027c24 */ /* 0x002fc6000f8e02ff */
[----:B------:R0:W-:Y:S01]  /*11020*/  STL [R1+0x18], R4 ;  /* 0x0000180401007387 */ /* 0x0001e20000100800 */
[----:B---3--:R-:W-:-:S03]  /*11030*/  IMAD R5, R24, UR5, RZ ;  /* 0x0000000518057c24 */ /* 0x008fc6000f8e02ff */
[----:B------:R1:W-:Y:S04]  /*11040*/  STL [R1+0x20], R2 ;  /* 0x0000200201007387 */ /* 0x0003e80000100800 */
[----:B------:R-:W-:Y:S04]  /*11050*/  STL [R1+0x28], R5 ;  /* 0x0000280501007387 */ /* 0x000fe80000100800 */
[----:B------:R-:W3:Y:S01]  /*11060*/  LDL.LU R22, [R1+0x10c] ;  /* 0x00010c0001167983 */ /* 0x000ee20000300800 */
[----:B0-----:R-:W-:Y:S02]  /*11070*/  IMAD R4, R23, UR5, RZ ;  /* 0x0000000517047c24 */ /* 0x001fe4000f8e02ff */
[----:B-1----:R-:W-:-:S03]  /*11080*/  IMAD R2, R3, UR5, RZ ;  /* 0x0000000503027c24 */ /* 0x002fc6000f8e02ff */
[----:B------:R-:W-:Y:S04]  /*11090*/  STL [R1+0x34], R4 ;  /* 0x0000340401007387 */ /* 0x000fe80000100800 */
[----:B---3--:R0:W-:Y:S04]  /*110a0*/  STL [R1+0xe18], R22 ;  /* 0x000e181601007387 */ /* 0x0081e80000100800 */
[----:B------:R1:W-:Y:S04]  /*110b0*/  STL [R1+0x44], R2 ;  /* 0x0000440201007387 */ /* 0x0003e80000100800 */
[----:B0-----:R-:W3:Y:S04]  /*110c0*/  LDL.LU R22, [R1+0x100] ;  /* 0x0001000001167983 */ /* 0x001ee80000300800 */
[----:B------:R-:W4:Y:S04]  /*110d0*/  LDL.LU R21, [R1+0x114] ;  /* 0x0001140001157983 */ /* 0x000f280000300800 */
[----:B------:R-:W5:Y:S04]  /*110e0*/  LDL.LU R20, [R1+0x118] ;  /* 0x0001180001147983 */ /* 0x000f680000300800 */
[----:B------:R-:W4:Y:S01]  /*110f0*/  LDL.LU R19, [R1+0x11c] ;  /* 0x00011c0001137983 */ /* 0x000f220000300800 */
[----:B--2---:R-:W-:-:S03]  /*11100*/  IMAD R0, R0, UR5, RZ ;  /* 0x0000000500007c24 */ /* 0x004fc6000f8e02ff */
[----:B------:R-:W2:Y:S04]  /*11110*/  LDL.LU R18, [R1+0x120] ;  /* 0x0001200001127983 */ /* 0x000ea80000300800 */
[----:B------:R-:W2:Y:S04]  /*11120*/  LDL.LU R16, [R1+0x124] ;  /* 0x0001240001107983 */ /* 0x000ea80000300800 */
[----:B------:R-:W2:Y:S04]  /*11130*/  LDL.LU R14, [R1+0x128] ;  /* 0x00012800010e7983 */ /* 0x000ea80000300800 */
[----:B------:R-:W2:Y:S04]  /*11140*/  LDL.LU R13, [R1+0x12c] ;  /* 0x00012c00010d7983 */ /* 0x000ea80000300800 */
[----:B------:R-:W2:Y:S04]  /*11150*/  LDL.LU R11, [R1+0x130] ;  /* 0x00013000010b7983 */ /* 0x000ea80000300800 */
[----:B------:R-:W2:Y:S04]  /*11160*/  LDL.LU R3, [R1+0x150] ;  /* 0x0001500001037983 */ /* 0x000ea80000300800 */
[----:B------:R-:W2:Y:S04]  /*11170*/  LDL.LU R10, [R1+0x154] ;  /* 0x00015400010a7983 */ /* 0x000ea80000300800 */
[----:B------:R-:W2:Y:S04]  /*11180*/  LDL.LU R9, [R1+0x16c] ;  /* 0x00016c0001097983 */ /* 0x000ea80000300800 */
[----:B------:R0:W-:Y:S04]  /*11190*/  STL [R1+0x4c], R0 ;  /* 0x00004c0001007387 */ /* 0x0001e80000100800 */
[----:B------:R-:W2:Y:S04]  /*111a0*/  LDL.LU R7, [R1+0x170] ;  /* 0x0001700001077983 */ /* 0x000ea80000300800 */
[----:B------:R-:W2:Y:S04]  /*111b0*/  LDL.LU R6, [R1+0x174] ;  /* 0x0001740001067983 */ /* 0x000ea80000300800 */
[----:B------:R-:W2:Y:S04]  /*111c0*/  LDL.LU R5, [R1+0x18c] ;  /* 0x00018c0001057983 */ /* 0x000ea80000300800 */
[----:B------:R-:W2:Y:S04]  /*111d0*/  LDL.LU R4, [R1+0x190] ;  /* 0x0001900001047983 */ /* 0x000ea80000300800 */
[----:B-1----:R-:W2:Y:S04]  /*111e0*/  LDL.LU R2, [R1+0x194] ;  /* 0x0001940001027983 */ /* 0x002ea80000300800 */
        /* <DEDUP_REMOVED lines=11> */
[----:B0-----:R-:W2:Y:S01]  /*112a0*/  LDL.LU R0, [R1+0x1c4] ;  /* 0x0001c40001007983 */ /* 0x001ea20000300800 */
[----:B---3--:R-:W-:-:S05]  /*112b0*/  IMAD R22, R22, UR5, RZ ;  /* 0x0000000516167c24 */ /* 0x008fca000f8e02ff */
[----:B------:R0:W-:Y:S04]  /*112c0*/  STL [R1+0x54], R22 ;  /* 0x0000541601007387 */ /* 0x0001e80000100800 */
[----:B0-----:R-:W3:Y:S02]  /*112d0*/  LDL.LU R22, [R1+0xe18] ;  /* 0x000e180001167983 */ /* 0x001ee40000300800 */
[----:B---3--:R-:W-:-:S05]  /*112e0*/  IMAD R22, R22, UR5, RZ ;  /* 0x0000000516167c24 */ /* 0x008fca000f8e02ff */
[----:B------:R4:W-:Y:S02]  /*112f0*/  STL [R1+0x5c], R22 ;  /* 0x00005c1601007387 */ /* 0x0009e40000100800 */
[----:B----4-:R-:W-:Y:S02]  /*11300*/  IMAD R22, R21, UR5, RZ ;  /* 0x0000000515167c24 */ /* 0x010fe4000f8e02ff */
[----:B-----5:R-:W-:Y:S02]  /*11310*/  IMAD R21, R20, UR5, RZ ;  /* 0x0000000514157c24 */ /* 0x020fe4000f8e02ff */
[----:B------:R-:W-:Y:S02]  /*11320*/  IMAD R20, R19, UR5, RZ ;  /* 0x0000000513147c24 */ /* 0x000fe4000f8e02ff */
[----:B--2---:R-:W-:Y:S01]  /*11330*/  IMAD R19, R18, UR5, RZ ;  /* 0x0000000512137c24 */ /* 0x004fe2000f8e02ff */
[----:B------:R-:W-:Y:S01]  /*11340*/  STL [R1+0x60], R22 ;  /* 0x0000601601007387 */ /* 0x000fe20000100800 */
[----:B------:R-:W-:-:S02]  /*11350*/  IMAD R18, R16, UR5, RZ ;  /* 0x0000000510127c24 */ /* 0x000fc4000f8e02ff */
[----:B------:R-:W-:Y:S01]  /*11360*/  IMAD R16, R14, UR5, RZ ;  /* 0x000000050e107c24 */ /* 0x000fe2000f8e02ff */
[----:B------:R-:W-:Y:S01]  /*11370*/  STL [R1+0x68], R21 ;  /* 0x0000681501007387 */ /* 0x000fe20000100800 */
[----:B------:R-:W-:Y:S02]  /*11380*/  IMAD R14, R13, UR5, RZ ;  /* 0x000000050d0e7c24 */ /* 0x000fe4000f8e02ff */
[----:B------:R-:W-:Y:S01]  /*11390*/  IMAD R13, R11, UR5, RZ ;  /* 0x000000050b0d7c24 */ /* 0x000fe2000f8e02ff */
[----:B------:R-:W-:Y:S01]  /*113a0*/  STL [R1+0x6c], R20 ;  /* 0x00006c1401007387 */ /* 0x000fe20000100800 */
[----:B------:R-:W-:-:S03]  /*113b0*/  IMAD R11, R3, UR5, RZ ;  /* 0x00000005030b7c24 */ /* 0x000fc6000f8e02ff */
[----:B------:R-:W-:Y:S04]  /*113c0*/  STL [R1+0x74], R19 ;  /* 0x0000741301007387 */ /* 0x000fe80000100800 */
[----:B------:R-:W-:Y:S04]  /*113d0*/  STL [R1+0x78], R18 ;  /* 0x0000781201007387 */ /* 0x000fe80000100800 */
[----:B------:R-:W-:Y:S04]  /*113e0*/  STL [R1+0x7c], R16 ;  /* 0x00007c1001007387 */ /* 0x000fe80000100800 */
[----:B------:R-:W-:Y:S04]  /*113f0*/  STL [R1+0x84], R14 ;  /* 0x0000840e01007387 */ /* 0x000fe80000100800 */
[----:B------:R-:W2:Y:S04]  /*11400*/  LDL.LU R3, [R1+0x1c8] ;  /* 0x0001c80001037983 */ /* 0x000ea80000300800 */
[----:B------:R0:W-:Y:S04]  /*11410*/  STL [R1+0x8c], R13 ;  /* 0x00008c0d01007387 */ /* 0x0001e80000100800 */
[----:B------:R1:W-:Y:S01]  /*11420*/  STL [R1+0x90], R11 ;  /* 0x0000900b01007387 */ /* 0x0003e20000100800 */
[----:B0-----:R-:W-:-:S02]  /*11430*/  IMAD R13, R10, UR5, RZ ;  /* 0x000000050a0d7c24 */ /* 0x001fc4000f8e02ff */
[----:B------:R-:W-:Y:S02]  /*11440*/  IMAD R10, R7, UR5, RZ ;  /* 0x00000005070a7c24 */ /* 0x000fe4000f8e02ff */
[----:B-1----:R-:W-:Y:S02]  /*11450*/  IMAD R11, R9, UR5, RZ ;  /* 0x00000005090b7c24 */ /* 0x002fe4000f8e02ff */
[----:B------:R-:W-:Y:S01]  /*11460*/  IMAD R9, R6, UR5, RZ ;  /* 0x0000000506097c24 */ /* 0x000fe2000f8e02ff */
[----:B------:R-:W-:Y:S01]  /*11470*/  STL [R1+0xa8], R13 ;  /* 0x0000a80d01007387 */ /* 0x000fe20000100800 */
[----:B------:R-:W-:Y:S02]  /*11480*/  IMAD R7, R5, UR5, RZ ;  /* 0x0000000505077c24 */ /* 0x000fe4000f8e02ff */
[----:B------:R-:W-:Y:S01]  /*11490*/  IMAD R6, R4, UR5, RZ ;  /* 0x0000000504067c24 */ /* 0x000fe2000f8e02ff */
[----:B------:R-:W-:Y:S01]  /*114a0*/  STL [R1+0xac], R11 ;  /* 0x0000ac0b01007387 */ /* 0x000fe20000100800 */
[----:B------:R-:W-:-:S02]  /*114b0*/  IMAD R5, R2, UR5, RZ ;  /* 0x0000000502057c24 */ /* 0x000fc4000f8e02ff */
[----:B------:R-:W-:Y:S01]  /*114c0*/  IMAD R4, R17, UR5, RZ ;  /* 0x0000000511047c24 */ /* 0x000fe2000f8e02ff */
[----:B------:R-:W-:Y:S01]  /*114d0*/  STL [R1+0xf8], R10 ;  /* 0x0000f80a01007387 */ /* 0x000fe20000100800 */
[----:B------:R-:W-:-:S03]  /*114e0*/  IMAD R2, R15, UR5, RZ ;  /* 0x000000050f027c24 */ /* 0x000fc6000f8e02ff */
[----:B------:R-:W-:Y:S04]  /*114f0*/  STL [R1+0xfc], R9 ;  /* 0x0000fc0901007387 */ /* 0x000fe80000100800 */
[----:B------:R-:W-:Y:S04]  /*11500*/  STL [R1+0x100], R7 ;  /* 0x0001000701007387 */ /* 0x000fe80000100800 */
[----:B------:R-:W-:Y:S04]  /*11510*/  STL [R1+0x10c], R6 ;  /* 0x00010c0601007387 */ /* 0x000fe80000100800 */
[----:B------:R0:W-:Y:S04]  /*11520*/  STL [R1+0x114], R5 ;  /* 0x0001140501007387 */ /* 0x0001e80000100800 */
[----:B------:R1:W-:Y:S01]  /*11530*/  STL [R1+0x118], R4 ;  /* 0x0001180401007387 */ /* 0x0003e20000100800 */
[----:B0-----:R-:W-:-:S03]  /*11540*/  IMAD R5, R27, UR5, RZ ;  /* 0x000000051b057c24 */ /* 0x001fc6000f8e02ff */
[----:B------:R0:W-:Y:S01]  /*11550*/  STL [R1+0x11c], R2 ;  /* 0x00011c0201007387 */ /* 0x0001e20000100800 */
[----:B-1----:R-:W-:-:S03]  /*11560*/  IMAD R4, R29, UR5, RZ ;  /* 0x000000051d047c24 */ /* 0x002fc6000f8e02ff */
[----:B------:R1:W-:Y:S04]  /*11570*/  STL [R1+0x120], R5 ;  /* 0x0001200501007387 */ /* 0x0003e80000100800 */
[----:B------:R3:W-:Y:S01]  /*11580*/  STL [R1+0x124], R4 ;  /* 0x0001240401007387 */ /* 0x0007e20000100800 */
[----:B0-----:R-:W-:Y:S02]  /*11590*/  IMAD R2, R12, UR5, RZ ;  /* 0x000000050c027c24 */ /* 0x001fe4000f8e02ff */
[----:B-1----:R-:W-:-:S03]  /*115a0*/  IMAD R5, R8, UR5, RZ ;  /* 0x0000000508057c24 */ /* 0x002fc6000f8e02ff */
[----:B------:R0:W-:Y:S01]  /*115b0*/  STL [R1+0x128], R2 ;  /* 0x0001280201007387 */ /* 0x0001e20000100800 */
[----:B---3--:R-:W-:-:S03]  /*115c0*/  IMAD R4, R28, UR5, RZ ;  /* 0x000000051c047c24 */ /* 0x008fc6000f8e02ff */
[----:B------:R1:W-:Y:S04]  /*115d0*/  STL [R1+0x12c], R5 ;  /* 0x00012c0501007387 */ /* 0x0003e80000100800 */
[----:B------:R3:W-:Y:S01]  /*115e0*/  STL [R1+0x130], R4 ;  /* 0x0001300401007387 */ /* 0x0007e20000100800 */
[----:B0-----:R-:W-:Y:S02]  /*115f0*/  IMAD R2, R26, UR5, RZ ;  /* 0x000000051a027c24 */ /* 0x001fe4000f8e02ff */
[----:B-1----:R-:W-:-:S03]  /*11600*/  IMAD R5, R25, UR5, RZ ;  /* 0x0000000519057c24 */ /* 0x002fc6000f8e02ff */
[----:B------:R0:W-:Y:S01]  /*11610*/  STL [R1+0x134], R2 ;  /* 0x0001340201007387 */ /* 0x0001e20000100800 */
[----:B---3--:R-:W-:-:S03]  /*11620*/  IMAD R4, R24, UR5, RZ ;  /* 0x0000000518047c24 */ /* 0x008fc6000f8e02ff */
[----:B------:R-:W-:Y:S04]  /*11630*/  STL [R1+0x150], R5 ;  /* 0x0001500501007387 */ /* 0x000fe80000100800 */
[----:B------:R-:W-:Y:S04]  /*11640*/  STL [R1+0x154], R4 ;  /* 0x0001540401007387 */ /* 0x000fe80000100800 */
[----:B------:R-:W3:Y:S01]  /*11650*/  LDL.LU R22, [R1+0x1d8] ;  /* 0x0001d80001167983 */ /* 0x000ee20000300800 */
[----:B0-----:R-:W-:Y:S02]  /*11660*/  IMAD R2, R23, UR5, RZ ;  /* 0x0000000517027c24 */ /* 0x001fe4000f8e02ff */
[----:B------:R-:W-:-:S03]  /*11670*/  IMAD R0, R0, UR5, RZ ;  /* 0x0000000500007c24 */ /* 0x000fc6000f8e02ff */
[----:B------:R-:W-:Y:S04]  /*11680*/  STL [R1+0x16c], R2 ;  /* 0x00016c0201007387 */ /* 0x000fe80000100800 */
[----:B---3--:R0:W-:Y:S04]  /*11690*/  STL [R1+0xe14], R22 ;  /* 0x000e141601007387 */ /* 0x0081e80000100800 */
[----:B------:R1:W-:Y:S04]  /*116a0*/  STL [R1+0x170], R0 ;  /* 0x0001700001007387 */ /* 0x0003e80000100800 */
[----:B0-----:R-:W3:Y:S04]  /*116b0*/  LDL.LU R22, [R1+0x1d0] ;  /* 0x0001d00001167983 */ /* 0x001ee80000300800 */
[----:B------:R-:W4:Y:S04]  /*116c0*/  LDL.LU R21, [R1+0x1dc] ;  /* 0x0001dc0001157983 */ /* 0x000f280000300800 */
[----:B------:R-:W5:Y:S01]  /*116d0*/  LDL.LU R20, [R1+0x1e0] ;  /* 0x0001e00001147983 */ /* 0x000f620000300800 */
[----:B--2---:R-:W-:-:S03]  /*116e0*/  IMAD R2, R3, UR5, RZ ;  /* 0x0000000503027c24 */ /* 0x004fc6000f8e02ff */
[----:B------:R-:W2:Y:S04]  /*116f0*/  LDL.LU R19, [R1+0x1e8] ;  /* 0x0001e80001137983 */ /* 0x000ea80000300800 */
[----:B------:R-:W2:Y:S04]  /*11700*/  LDL.LU R18, [R1+0x234] ;  /* 0x0002340001127983 */ /* 0x000ea80000300800 */
[----:B------:R-:W2:Y:S04]  /*11710*/  LDL.LU R16, [R1+0x238] ;  /* 0x0002380001107983 */ /* 0x000ea80000300800 */
[----:B------:R-:W2:Y:S04]  /*11720*/  LDL.LU R14, [R1+0x23c] ;  /* 0x00023c00010e7983 */ /* 0x000ea80000300800 */
[----:B------:R-:W2:Y:S04]  /*11730*/  LDL.LU R13, [R1+0x240] ;  /* 0x00024000010d7983 */ /* 0x000ea80000300800 */
[----:B-1----:R-:W2:Y:S04]  /*11740*/  LDL.LU R0, [R1+0x244] ;  /* 0x0002440001007983 */ /* 0x002ea80000300800 */
[----:B------:R-:W2:Y:S04]  /*11750*/  LDL.LU R11, [R1+0x248] ;  /* 0x00024800010b7983 */ /* 0x000ea80000300800 */
[----:B------:R-:W4:Y:S04]  /*11760*/  LDL.LU R10, [R1+0x24c] ;  /* 0x00024c00010a7983 */ /* 0x000f280000300800 */
[----:B------:R0:W-:Y:S04]  /*11770*/  STL [R1+0x174], R2 ;  /* 0x0001740201007387 */ /* 0x0001e80000100800 */
[----:B------:R-:W5:Y:S04]  /*11780*/  LDL.LU R9, [R1+0x250] ;  /* 0x0002500001097983 */ /* 0x000f680000300800 */
[----:B------:R-:W5:Y:S04]  /*11790*/  LDL.LU R7, [R1+0x260] ;  /* 0x0002600001077983 */ /* 0x000f680000300800 */
[----:B------:R-:W5:Y:S04]  /*117a0*/  LDL.LU R6, [R1+0x264] ;  /* 0x0002640001067983 */ /* 0x000f680000300800 */
[----:B------:R-:W5:Y:S04]  /*117b0*/  LDL.LU R5, [R1+0x268] ;  /* 0x0002680001057983 */ /* 0x000f680000300800 */
[----:B------:R-:W5:Y:S04]  /*117c0*/  LDL.LU R4, [R1+0x288] ;  /* 0x0002880001047983 */ /* 0x000f680000300800 */
[----:B0-----:R-:W5:Y:S04]  /*117d0*/  LDL.LU R2, [R1+0x2bc] ;  /* 0x0002bc0001027983 */ /* 0x001f680000300800 */
[----:B------:R-:W5:Y:S04]  /*117e0*/  LDL.LU R17, [R1+0x2d0] ;  /* 0x0002d00001117983 */ /* 0x000f680000300800 */
        /* <DEDUP_REMOVED lines=10> */
[----:B------:R-:W5:Y:S01]  /*11890*/  LDL.LU R3, [R1+0x2fc] ;  /* 0x0002fc0001037983 */ /* 0x000f620000300800 */
[----:B---3--:R-:W-:-:S05]  /*118a0*/  IMAD R22, R22, UR5, RZ ;  /* 0x0000000516167c24 */ /* 0x008fca000f8e02ff */
[----:B------:R0:W-:Y:S04]  /*118b0*/  STL [R1+0x18c], R22 ;  /* 0x00018c1601007387 */ /* 0x0001e80000100800 */
[----:B0-----:R-:W3:Y:S01]  /*118c0*/  LDL.LU R22, [R1+0xe14] ;  /* 0x000e140001167983 */ /* 0x001ee20000300800 */
[----:B--2---:R-:W-:Y:S02]  /*118d0*/  IMAD R11, R11, UR5, RZ ;  /* 0x000000050b0b7c24 */ /* 0x004fe4000f8e02ff */
[----:B----4-:R-:W-:Y:S02]  /*118e0*/  IMAD R10, R10, UR5, RZ ;  /* 0x000000050a0a7c24 */ /* 0x010fe4000f8e02ff */
[----:B-----5:R-:W-:Y:S02]  /*118f0*/  IMAD R9, R9, UR5, RZ ;  /* 0x0000000509097c24 */ /* 0x020fe4000f8e02ff */
[----:B------:R-:W-:-:S02]  /*11900*/  IMAD R7, R7, UR5, RZ ;  /* 0x0000000507077c24 */ /* 0x000fc4000f8e02ff */
[----:B------:R-:W-:Y:S02]  /*11910*/  IMAD R6, R6, UR5, RZ ;  /* 0x0000000506067c24 */ /* 0x000fe4000f8e02ff */
[----:B------:R-:W-:Y:S02]  /*11920*/  IMAD R5, R5, UR5, RZ ;  /* 0x0000000505057c24 */ /* 0x000fe4000f8e02ff */
[----:B------:R-:W-:Y:S02]  /*11930*/  IMAD R4, R4, UR5, RZ ;  /* 0x0000000504047c24 */ /* 0x000fe4000f8e02ff */
[----:B------:R-:W-:Y:S02]  /*11940*/  IMAD R2, R2, UR5, RZ ;  /* 0x0000000502027c24 */ /* 0x000fe4000f8e02ff */
[----:B---3--:R-:W-:-:S05]  /*11950*/  IMAD R22, R22, UR5, RZ ;  /* 0x0000000516167c24 */ /* 0x008fca000f8e02ff */
[----:B------:R0:W-:Y:S02]  /*11960*/  STL [R1+0x190], R22 ;  /* 0x0001901601007387 */ /* 0x0001e40000100800 */
[----:B0-----:R-:W-:Y:S02]  /*11970*/  IMAD R22, R21, UR5, RZ ;  /* 0x0000000515167c24 */ /* 0x001fe4000f8e02ff */
[----:B------:R-:W-:Y:S02]  /*11980*/  IMAD R21, R20, UR5, RZ ;  /* 0x0000000514157c24 */ /* 0x000fe4000f8e02ff */
[----:B------:R-:W-:Y:S02]  /*11990*/  IMAD R20, R19, UR5, RZ ;  /* 0x0000000513147c24 */ /* 0x000fe4000f8e02ff */
[----:B------:R-:W-:Y:S01]  /*119a0*/  IMAD R19, R18, UR5, RZ ;  /* 0x0000000512137c24 */ /* 0x000fe2000f8e02ff */
[----:B------:R-:W-:Y:S01]  /*119b0*/  STL [R1+0x194], R22 ;  /* 0x0001941601007387 */ /* 0x000fe20000100800 */
[----:B------:R-:W-:-:S02]  /*119c0*/  IMAD R18, R16, UR5, RZ ;  /* 0x0000000510127c24 */ /* 0x000fc4000f8e02ff */
[----:B------:R-:W-:Y:S01]  /*119d0*/  IMAD R16, R14, UR5, RZ ;  /* 0x000000050e107c24 */ /* 0x000fe2000f8e02ff */
[----:B------:R-:W-:Y:S01]  /*119e0*/  STL [R1+0x198], R21 ;  /* 0x0001981501007387 */ /* 0x000fe20000100800 */
[----:B------:R-:W-:Y:S02]  /*119f0*/  IMAD R14, R13, UR5, RZ ;  /* 0x000000050d0e7c24 */ /* 0x000fe4000f8e02ff */
[----:B------:R-:W-:Y:S01]  /*11a00*/  IMAD R13, R0, UR5, RZ ;  /* 0x00000005000d7c24 */ /* 0x000fe2000f8e02ff */
[----:B------:R-:W-:Y:S04]  /*11a10*/  STL [R1+0x19c], R20 ;  /* 0x00019c1401007387 */ /* 0x000fe80000100800 */
[----:B------:R-:W-:Y:S04]  /*11a20*/  STL [R1+0x1a0], R19 ;  /* 0x0001a01301007387 */ /* 0x000fe80000100800 */
[----:B------:R-:W-:Y:S04]  /*11a30*/  STL [R1+0x1a4], R18 ;  /* 0x0001a41201007387 */ /* 0x000fe80000100800 */
[----:B------:R-:W-:Y:S04]  /*11a40*/  STL [R1+0x1a8], R16 ;  /* 0x0001a81001007387 */ /* 0x000fe80000100800 */
[----:B------:R-:W2:Y:S04]  /*11a50*/  LDL.LU R0, [R1+0x318] ;  /* 0x0003180001007983 */ /* 0x000ea80000300800 */
[----:B------:R-:W-:Y:S04]  /*11a60*/  STL [R1+0x1ac], R14 ;  /* 0x0001ac0e01007387 */ /* 0x000fe80000100800 */
[----:B------:R-:W-:Y:S04]  /*11a70*/  STL [R1+0x1b0], R13 ;  /* 0x0001b00d01007387 */ /* 0x000fe80000100800 */
[----:B------:R-:W-:Y:S04]  /*11a80*/  STL [R1+0x1b4], R11 ;  /* 0x0001b40b01007387 */ /* 0x000fe80000100800 */
[----:B------:R-:W-:Y:S04]  /*11a90*/  STL [R1+0x1b8], R10 ;  /* 0x0001b80a01007387 */ /* 0x000fe80000100800 */
        /* <DEDUP_REMOVED lines=33> */
[----:B------:R-:W4:Y:S01]  /*11cb0*/  LDL.LU R21, [R1+0x354] ;  /* 0x0003540001157983 */ /* 0x000f220000300800 */
[----:B--2---:R-:W-:-:S03]  /*11cc0*/  IMAD R0, R0, UR5, RZ ;  /* 0x0000000500007c24 */ /* 0x004fc6000f8e02ff */
[----:B------:R-:W2:Y:S04]  /*11cd0*/  LDL.LU R20, [R1+0x350] ;  /* 0x0003500001147983 */ /* 0x000ea80000300800 */
[----:B------:R-:W5:Y:S04]  /*11ce0*/  LDL.LU R19, [R1+0x34c] ;  /* 0x00034c0001137983 */ /* 0x000f680000300800 */
        /* <DEDUP_REMOVED lines=32> */
[----:B--2---:R-:W-:Y:S02]  /*11ef0*/  IMAD R21, R20, UR5, RZ ;  /* 0x0000000514157c24 */ /* 0x004fe4000f8e02ff */
[----:B-----5:R-:W-:Y:S02]  /*11f00*/  IMAD R20, R19, UR5, RZ ;  /* 0x0000000513147c24 */ /* 0x020fe4000f8e02ff */
        /* <DEDUP_REMOVED lines=56> */
[----:B0-----:R-:W3:Y:S01]  /*12290*/  LDL.LU R22, [R1+0x388] ;  /* 0x0003880001167983 */ /* 0x001ee20000300800 */
[----:B--2---:R-:W-:-:S03]  /*122a0*/  IMAD R2, R3, UR5, RZ ;  /* 0x0000000503027c24 */ /* 0x004fc6000f8e02ff */
[----:B------:R-:W2:Y:S04]  /*122b0*/  LDL.LU R21, [R1+0x380] ;  /* 0x0003800001157983 */ /* 0x000ea80000300800 */
[----:B------:R-:W4:Y:S04]  /*122c0*/  LDL.LU R20, [R1+0x37c] ;  /* 0x00037c0001147983 */ /* 0x000f280000300800 */
[----:B------:R-:W5:Y:S04]  /*122d0*/  LDL.LU R19, [R1+0x370] ;  /* 0x0003700001137983 */ /* 0x000f680000300800 */
        /* <DEDUP_REMOVED lines=37> */
[----:B------:R-:W-:Y:S02]  /*12530*/  IMAD R4, R4, UR5, RZ ;  /* 0x0000000504047c24 */ /* 0x000fe4000f8e02ff */
[----:B------:R-:W-:-:S02]  /*12540*/  IMAD R2, R2, UR5, RZ ;  /* 0x0000000502027c24 */ /* 0x000fc4000f8e02ff */
        /* <DEDUP_REMOVED lines=87> */
[----:B--2---:R-:W-:Y:S02]  /*12ac0*/  IMAD R22, R21, UR5, RZ ;  /* 0x0000000515167c24 */ /* 0x004fe4000f8e02ff */
[----:B----4-:R-:W-:Y:S02]  /*12ad0*/  IMAD R21, R20, UR5, RZ ;  /* 0x0000000514157c24 */ /* 0x010fe4000f8e02ff */
[----:B-----5:R-:W-:Y:S01]  /*12ae0*/  IMAD R20, R19, UR5, RZ ;  /* 0x0000000513147c24 */ /* 0x020fe2000f8e02ff */
[----:B------:R-:W-:Y:S01]  /*12af0*/  STL [R1+0x2a0], R22 ;  /* 0x0002a01601007387 */ /* 0x000fe20000100800 */
[----:B------:R-:W-:Y:S02]  /*12b00*/  IMAD R19, R18, UR5, RZ ;  /* 0x0000000512137c24 */ /* 0x000fe4000f8e02ff */
[----:B------:R-:W-:Y:S01]  /*12b10*/  IMAD R18, R3, UR5, RZ ;  /* 0x0000000503127c24 */ /* 0x000fe2000f8e02ff */
        /* <DEDUP_REMOVED lines=20> */
[----:B------:R-:W-:Y:S01]  /*12c60*/  STL [R1+0x278], R13 ;  /* 0x0002780d01007387 */ /* 0x000fe20000100800 */
[----:B------:R-:W-:-:S03]  /*12c70*/  IMAD R4, R17, UR5, RZ ;  /* 0x0000000511047c24 */ /* 0x000fc6000f8e02ff */
        /* <DEDUP_REMOVED lines=75> */
[----:B------:R-:W-:Y:S02]  /*13130*/  IMAD R4, R4, UR5, RZ ;  /* 0x0000000504047c24 */ /* 0x000fe4000f8e02ff */
[----:B------:R-:W-:Y:S02]  /*13140*/  IMAD R2, R2, UR5, RZ ;  /* 0x0000000502027c24 */ /* 0x000fe4000f8e02ff */
[----:B---3--:R-:W-:-:S05]  /*13150*/  IMAD R22, R22, UR5, RZ ;  /* 0x0000000516167c24 */ /* 0x008fca000f8e02ff */
[----:B------:R0:W-:Y:S02]  /*13160*/  STL [R1+0x1f8], R22 ;  /* 0x0001f81601007387 */ /* 0x0001e40000100800 */
[----:B0-----:R-:W-:Y:S02]  /*13170*/  IMAD R22, R21, UR5, RZ ;  /* 0x0000000515167c24 */ /* 0x001fe4000f8e02ff */
[----:B------:R-:W-:Y:S02]  /*13180*/  IMAD R21, R20, UR5, RZ ;  /* 0x0000000514157c24 */ /* 0x000fe4000f8e02ff */
[----:B------:R-:W-:Y:S01]  /*13190*/  IMAD R20, R19, UR5, RZ ;  /* 0x0000000513147c24 */ /* 0x000fe2000f8e02ff */
[----:B------:R-:W-:Y:S01]  /*131a0*/  STL [R1+0x1f4], R22 ;  /* 0x0001f41601007387 */ /* 0x000fe20000100800 */
[----:B------:R-:W-:-:S03]  /*131b0*/  IMAD R19, R0, UR5, RZ ;  /* 0x0000000500137c24 */ /* 0x000fc6000f8e02ff */
        /* <DEDUP_REMOVED lines=48> */
[----:B------:R-:W5:Y:S04]  /*134c0*/  LDL.LU R18, [R1+0xc8] ;  /* 0x0000c80001127983 */ /* 0x000f680000300800 */
        /* <DEDUP_REMOVED lines=11> */
[----:B-1----:R-:W5:Y:S04]  /*13580*/  LDL.LU R2, [R1+0x94] ;  /* 0x0000940001027983 */ /* 0x002f680000300800 */
        /* <DEDUP_REMOVED lines=11> */
[----:B0-----:R-:W5:Y:S01]  /*13640*/  LDL.LU R0, [R1+0x2c] ;  /* 0x00002c0001007983 */ /* 0x001f620000300800 */
        /* <DEDUP_REMOVED lines=32> */
[----:B------:R0:W-:Y:S04]  /*13850*/  STL [R1+0xdc], R22 ;  /* 0x0000dc1601007387 */ /* 0x0001e80000100800 */
[----:B0-----:R-:W2:Y:S04]  /*13860*/  LDL.LU R22, [R1+0xdfc] ;  /* 0x000dfc0001167983 */ /* 0x001ea80000300800 */
[----:B------:R0:W-:Y:S04]  /*13870*/  STL [R1+0xd8], R21 ;  /* 0x0000d81501007387 */ /* 0x0001e80000100800 */
[----:B0-----:R-:W3:Y:S04]  /*13880*/  LDL.LU R21, [R1+0xdf8] ;  /* 0x000df80001157983 */ /* 0x001ee80000300800 */
[----:B------:R0:W-:Y:S04]  /*13890*/  STL [R1+0xd4], R20 ;  /* 0x0000d41401007387 */ /* 0x0001e80000100800 */
[----:B0-----:R-:W4:Y:S04]  /*138a0*/  LDL.LU R20, [R1+0xdf4] ;  /* 0x000df40001147983 */ /* 0x001f280000300800 */
[----:B------:R0:W-:Y:S04]  /*138b0*/  STL [R1+0xd0], R3 ;  /* 0x0000d00301007387 */ /* 0x0001e80000100800 */
[----:B0-----:R-:W5:Y:S04]  /*138c0*/  LDL.LU R3, [R1+0x14] ;  /* 0x0000140001037983 */ /* 0x001f680000300800 */
        /* <DEDUP_REMOVED lines=49> */
[----:B0-----:R-:W2:Y:S02]  /*13be0*/  LDL.LU R0, [R1+0xd90] ;  /* 0x000d900001007983 */ /* 0x001ea40000300800 */
[----:B--2---:R-:W-:-:S05]  /*13bf0*/  IMAD R0, R0, UR5, RZ ;  /* 0x0000000500007c24 */ /* 0x004fca000f8e02ff */
[----:B------:R0:W-:Y:S04]  /*13c00*/  STL [R1+0x398], R0 ;  /* 0x0003980001007387 */ /* 0x0001e80000100800 */
[----:B0-----:R-:W2:Y:S02]  /*13c10*/  LDL.LU R0, [R1+0xd8c] ;  /* 0x000d8c0001007983 */ /* 0x001ea40000300800 */
[----:B--2---:R-:W-:-:S05]  /*13c20*/  IMAD R0, R0, UR4, RZ ;  /* 0x0000000400007c24 */ /* 0x004fca000f8e02ff */
[----:B------:R0:W-:Y:S04]  /*13c30*/  STL [R1+0x24], R0 ;  /* 0x0000240001007387 */ /* 0x0001e80000100800 */
[----:B0-----:R-:W2:Y:S01]  /*13c40*/  LDL.LU R0, [R1+0x1c] ;  /* 0x00001c0001007983 */ /* 0x001ea20000300800 */
[----:B-----5:R-:W-:Y:S02]  /*13c50*/  IMAD R3, R3, UR5, RZ ;  /* 0x0000000503037c24 */ /* 0x020fe4000f8e02ff */
[----:B--2---:R-:W-:-:S05]  /*13c60*/  IMAD R0, R0, UR5, RZ ;  /* 0x0000000500007c24 */ /* 0x004fca000f8e02ff */
[----:B------:R0:W-:Y:S04]  /*13c70*/  STL [R1+0xd68], R0 ;  /* 0x000d680001007387 */ /* 0x0001e80000100800 */
[----:B0-----:R-:W2:Y:S04]  /*13c80*/  LDL.LU R0, [R1+0xc] ;  /* 0x00000c0001007983 */ /* 0x001ea80000300800 */
[----:B------:R0:W-:Y:S04]  /*13c90*/  STL [R1+0x14], R3 ;  /* 0x0000140301007387 */ /* 0x0001e80000100800 */
[----:B0-----:R-:W5:Y:S01]  /*13ca0*/  LDL.LU R3, [R1+0xd88] ;  /* 0x000d880001037983 */ /* 0x001f620000300800 */
[----:B--2---:R-:W-:-:S05]  /*13cb0*/  IMAD R0, R0, UR5, RZ ;  /* 0x0000000500007c24 */ /* 0x004fca000f8e02ff */
[----:B------:R5:W-:Y:S02]  /*13cc0*/  STL [R1+0xc], R0 ;  /* 0x00000c0001007387 */ /* 0x000be40000100800 */
[----:B-----5:R-:W-:Y:S02]  /*13cd0*/  IMAD R0, R3, UR5, RZ ;  /* 0x0000000503007c24 */ /* 0x020fe4000f8e02ff */
[----:B------:R-:W2:Y:S01]  /*13ce0*/  LDL.LU R3, [R1+0xd84] ;  /* 0x000d840001037983 */ /* 0x000ea20000300800 */
[----:B------:R-:W-:Y:S02]  /*13cf0*/  IMAD R23, R23, UR5, RZ ;  /* 0x0000000517177c24 */ /* 0x000fe4000f8e02ff */
        /* <DEDUP_REMOVED lines=10> */
[----:B------:R-:W-:Y:S04]  /*13da0*/  STL [R1+0xd7c], R28 ;  /* 0x000d7c1c01007387 */ /* 0x000fe80000100800 */
[----:B------:R0:W-:Y:S04]  /*13db0*/  STL [R1+0xd80], R8 ;  /* 0x000d800801007387 */ /* 0x0001e80000100800 */
[----:B0-----:R-:W5:Y:S01]  /*13dc0*/  LDL.LU R8, [R1] ;  /* 0x0000000001087983 */ /* 0x001f620000300800 */
[----:B--2---:R-:W-:-:S02]  /*13dd0*/  IADD3 R0, P1, PT, R5, R3, RZ ;  /* 0x0000000305007210 */ /* 0x004fc40007f3e0ff */
[-C--:B------:R-:W-:Y:S02]  /*13de0*/  IADD3 R24, P2, PT, R6, R3.reuse, RZ ;  /* 0x0000000306187210 */ /* 0x080fe40007f5e0ff */
[-C--:B------:R-:W-:Y:S01]  /*13df0*/  IADD3 R23, P3, PT, R7, R3.reuse, RZ ;  /* 0x0000000307177210 */ /* 0x080fe20007f7e0ff */
[----:B------:R0:W-:Y:S04]  /*13e00*/  STL [R1+0xd00], R0 ;  /* 0x000d000001007387 */ /* 0x0001e80000100800 */
[----:B------:R1:W-:Y:S01]  /*13e10*/  STL [R1+0xd04], R24 ;  /* 0x000d041801007387 */ /* 0x0003e20000100800 */
[----:B0-----:R-:W-:-:S03]  /*13e20*/  IADD3 R0, P4, PT, R9, R3, RZ ;  /* 0x0000000309007210 */ /* 0x001fc60007f9e0ff */
[----:B------:R0:W-:Y:S01]  /*13e30*/  STL [R1+0xd08], R23 ;  /* 0x000d081701007387 */ /* 0x0001e20000100800 */
[----:B-1----:R-:W-:-:S03]  /*13e40*/  IADD3 R24, P5, PT, R10, R3, RZ ;  /* 0x000000030a187210 */ /* 0x002fc60007fbe0ff */
[----:B------:R1:W-:Y:S01]  /*13e50*/  STL [R1+0xd0c], R0 ;  /* 0x000d0c0001007387 */ /* 0x0003e20000100800 */
[----:B------:R-:W-:Y:S02]  /*13e60*/  LEA.HI.X.SX32 R5, R5, R4, 0x1, P1 ;  /* 0x0000000405057211 */ /* 0x000fe400008f0eff */
[-C--:B0-----:R-:W-:Y:S01]  /*13e70*/  IADD3 R23, P6, PT, R11, R3.reuse, RZ ;  /* 0x000000030b177210 */ /* 0x081fe20007fde0ff */
[----:B------:R-:W-:Y:S01]  /*13e80*/  STL [R1+0xd10], R24 ;  /* 0x000d101801007387 */ /* 0x000fe20000100800 */
[----:B-1----:R-:W-:-:S03]  /*13e90*/  IADD3 R0, P0, PT, R13, R3, RZ ;  /* 0x000000030d007210 */ /* 0x002fc60007f1e0ff */
[----:B------:R0:W-:Y:S04]  /*13ea0*/  STL [R1+0xd14], R23 ;  /* 0x000d141701007387 */ /* 0x0001e80000100800 */
[----:B------:R1:W-:Y:S01]  /*13eb0*/  STL [R1+0xd18], R0 ;  /* 0x000d180001007387 */ /* 0x0003e20000100800 */
[----:B0-----:R-:W-:-:S03]  /*13ec0*/  IADD3 R23, P1, PT, R14, R3, RZ ;  /* 0x000000030e177210 */ /* 0x001fc60007f3e0ff */
[----:B------:R0:W-:Y:S01]  /*13ed0*/  STL [R1+0xcf8], R5 ;  /* 0x000cf80501007387 */ /* 0x0001e20000100800 */
[-C--:B-1----:R-:W-:Y:S02]  /*13ee0*/  LEA.HI.X.SX32 R0, R6, R4.reuse, 0x1, P2 ;  /* 0x0000000406007211 */ /* 0x082fe400010f0eff */
[----:B------:R-:W-:Y:S01]  /*13ef0*/  IADD3 R6, P2, PT, R16, R3, RZ ;  /* 0x0000000310067210 */ /* 0x000fe20007f5e0ff */
[----:B0-----:R-:W2:Y:S04]  /*13f00*/  LDL.LU R5, [R1+0x20] ;  /* 0x0000200001057983 */ /* 0x001ea80000300800 */
[----:B------:R-:W-:Y:S04]  /*13f10*/  STL [R1+0xcfc], R23 ;  /* 0x000cfc1701007387 */ /* 0x000fe80000100800 */
[----:B------:R0:W-:Y:S02]  /*13f20*/  STL [R1+0xcf0], R0 ;  /* 0x000cf00001007387 */ /* 0x0001e40000100800 */
[----:B0-----:R-:W-:-:S02]  /*13f30*/  LEA.HI.X.SX32 R0, R7, R4, 0x1, P3 ;  /* 0x0000000407007211 */ /* 0x001fc400018f0eff */
[----:B------:R-:W2:Y:S04]  /*13f40*/  LDL.LU R7, [R1+0x10] ;  /* 0x0000100001077983 */ /* 0x000ea80000300800 */
[----:B------:R0:W-:Y:S04]  /*13f50*/  STL [R1+0xcf4], R6 ;  /* 0x000cf40601007387 */ /* 0x0001e80000100800 */
[----:B------:R-:W2:Y:S04]  /*13f60*/  LDL.LU R28, [R1+0x28] ;  /* 0x00002800011c7983 */ /* 0x000ea80000300800 */
[----:B------:R1:W-:Y:S01]  /*13f70*/  STL [R1+0xce8], R0 ;  /* 0x000ce80001007387 */ /* 0x0003e20000100800 */
[----:B0-----:R-:W-:-:S03]  /*13f80*/  IADD3 R6, P3, PT, R18, R3, RZ ;  /* 0x0000000312067210 */ /* 0x001fc60007f7e0ff */
[----:B------:R-:W2:Y:S01]  /*13f90*/  LDL.LU R26, [R1+0x34] ;  /* 0x00003400011a7983 */ /* 0x000ea20000300800 */
[----:B-1----:R-:W-:-:S03]  /*13fa0*/  LEA.HI.X.SX32 R0, R9, R4, 0x1, P4 ;  /* 0x0000000409007211 */ /* 0x002fc600020f0eff */
[----:B------:R0:W-:Y:S04]  /*13fb0*/  STL [R1+0xcec], R6 ;  /* 0x000cec0601007387 */ /* 0x0001e80000100800 */
[----:B------:R1:W-:Y:S01]  /*13fc0*/  STL [R1+0xce0], R0 ;  /* 0x000ce00001007387 */ /* 0x0003e20000100800 */
[-C--:B0-----:R-:W-:Y:S02]  /*13fd0*/  IADD3 R6, P4, PT, R19, R3.reuse, RZ ;  /* 0x0000000313067210 */ /* 0x081fe40007f9e0ff */
[----:B-1----:R-:W-:Y:S02]  /*13fe0*/  LEA.HI.X.SX32 R0, R10, R4, 0x1, P5 ;  /* 0x000000040a007211 */ /* 0x002fe400028f0eff */
[----:B------:R-:W2:Y:S04]  /*13ff0*/  LDL.LU R10, [R1+0x8] ;  /* 0x00000800010a7983 */ /* 0x000ea80000300800 */
[----:B------:R4:W-:Y:S04]  /*14000*/  STL [R1+0xce4], R6 ;  /* 0x000ce40601007387 */ /* 0x0009e80000100800 */
[----:B------:R-:W2:Y:S04]  /*14010*/  LDL.LU R25, [R1+0x44] ;  /* 0x0000440001197983 */ /* 0x000ea80000300800 */
[----:B------:R0:W-:Y:S01]  /*14020*/  STL [R1+0xcd8], R0 ;  /* 0x000cd80001007387 */ /* 0x0001e20000100800 */
[----:B----4-:R-:W-:-:S03]  /*14030*/  IADD3 R6, P5, PT, R20, R3, RZ ;  /* 0x0000000314067210 */ /* 0x010fc60007fbe0ff */
[----:B------:R-:W4:Y:S04]  /*14040*/  LDL.LU R24, [R1+0x4c] ;  /* 0x00004c0001187983 */ /* 0x000f280000300800 */
[----:B------:R3:W-:Y:S01]  /*14050*/  STL [R1+0xcdc], R6 ;  /* 0x000cdc0601007387 */ /* 0x0007e20000100800 */
[----:B0-----:R-:W-:-:S05]  /*14060*/  LEA.HI.X.SX32 R0, R11, R4, 0x1, P6 ;  /* 0x000000040b007211 */ /* 0x001fca00030f0eff */
[----:B------:R0:W-:Y:S01]  /*14070*/  STL [R1+0xcd0], R0 ;  /* 0x000cd00001007387 */ /* 0x0001e20000100800 */
[----:B---3--:R-:W-:-:S03]  /*14080*/  IADD3 R6, P6, PT, R21, R3, RZ ;  /* 0x0000000315067210 */ /* 0x008fc60007fde0ff */
[----:B------:R-:W3:Y:S04]  /*14090*/  LDL.LU R23, [R1+0x54] ;  /* 0x0000540001177983 */ /* 0x000ee80000300800 */
[----:B------:R1:W-:Y:S01]  /*140a0*/  STL [R1+0xcd4], R6 ;  /* 0x000cd40601007387 */ /* 0x0003e20000100800 */
[----:B0-----:R-:W-:Y:S02]  /*140b0*/  LEA.HI.X.SX32 R0, R13, R4, 0x1, P0 ;  /* 0x000000040d007211 */ /* 0x001fe400000f0eff */
[----:B------:R-:W-:-:S03]  /*140c0*/  IADD3 R9, P0, PT, R22, R3, RZ ;  /* 0x0000000316097210 */ /* 0x000fc60007f1e0ff */
[----:B------:R0:W-:Y:S01]  /*140d0*/  STL [R1+0xcc8], R0 ;  /* 0x000cc80001007387 */ /* 0x0001e20000100800 */
[----:B-1----:R-:W-:-:S03]  /*140e0*/  LEA.HI.X.SX32 R6, R14, R4, 0x1, P1 ;  /* 0x000000040e067211 */ /* 0x002fc600008f0eff */
[----:B0-----:R-:W3:Y:S04]  /*140f0*/  LDL.LU R0, [R1+0x5c] ;  /* 0x00005c0001007983 */ /* 0x001ee80000300800 */
[----:B------:R-:W-:Y:S04]  /*14100*/  STL [R1+0xccc], R9 ;  /* 0x000ccc0901007387 */ /* 0x000fe80000100800 */
[----:B------:R0:W-:Y:S02]  /*14110*/  STL [R1+0xcc0], R6 ;  /* 0x000cc00601007387 */ /* 0x0001e40000100800 */
[----:B0-----:R-:W-:-:S02]  /*14120*/  LEA.HI.X.SX32 R6, R16, R4, 0x1, P2 ;  /* 0x0000000410067211 */ /* 0x001fc400010f0eff */
[----:B------:R-:W3:Y:S01]  /*14130*/  LDL.LU R16, [R1+0x18] ;  /* 0x0000180001107983 */ /* 0x000ee20000300800 */
[----:B-----5:R-:W-:-:S05]  /*14140*/  IADD3 R9, P1, PT, R8, R3, RZ ;  /* 0x0000000308097210 */ /* 0x020fca0007f3e0ff */
[----:B------:R-:W-:Y:S04]  /*14150*/  STL [R1+0xcc4], R9 ;  /* 0x000cc40901007387 */ /* 0x000fe80000100800 */
[----:B------:R-:W5:Y:S04]  /*14160*/  LDL.LU R14, [R1+0x60] ;  /* 0x00006000010e7983 */ /* 0x000f680000300800 */
[----:B------:R0:W-:Y:S02]  /*14170*/  STL [R1+0xcb8], R6 ;  /* 0x000cb80601007387 */ /* 0x0001e40000100800 */
[----:B0-----:R-:W-:-:S02]  /*14180*/  LEA.HI.X.SX32 R6, R18, R4, 0x1, P3 ;  /* 0x0000000412067211 */ /* 0x001fc400018f0eff */
[----:B------:R-:W4:Y:S01]  /*14190*/  LDL.LU R18, [R1+0x68] ;  /* 0x0000680001127983 */ /* 0x000f220000300800 */
[----:B--2---:R-:W-:-:S05]  /*141a0*/  IADD3 R9, P2, PT, R10, R3, RZ ;  /* 0x000000030a097210 */ /* 0x004fca0007f5e0ff */
[----:B------:R0:W-:Y:S04]  /*141b0*/  STL [R1+0xcbc], R9 ;  /* 0x000cbc0901007387 */ /* 0x0001e80000100800 */
[----:B------:R1:W-:Y:S04]  /*141c0*/  STL [R1+0xcb0], R6 ;  /* 0x000cb00601007387 */ /* 0x0003e80000100800 */
[----:B------:R-:W2:Y:S01]  /*141d0*/  LDL.LU R13, [R1+0x6c] ;  /* 0x00006c00010d7983 */ /* 0x000ea20000300800 */
[----:B0-----:R-:W-:Y:S02]  /*141e0*/  IADD3 R9, P3, PT, R7, R3, RZ ;  /* 0x0000000307097210 */ /* 0x001fe40007f7e0ff */
[----:B-1----:R-:W-:-:S03]  /*141f0*/  LEA.HI.X.SX32 R6, R19, R4, 0x1, P4 ;  /* 0x0000000413067211 */ /* 0x002fc600020f0eff */
[----:B------:R-:W-:Y:S04]  /*14200*/  STL [R1+0xcb4], R9 ;  /* 0x000cb40901007387 */ /* 0x000fe80000100800 */
[----:B------:R0:W-:Y:S04]  /*14210*/  STL [R1+0xca8], R6 ;  /* 0x000ca80601007387 */ /* 0x0001e80000100800 */
[----:B0-----:R-:W2:Y:S01]  /*14220*/  LDL.LU R6, [R1+0x74] ;  /* 0x0000740001067983 */ /* 0x001ea20000300800 */
[----:B------:R-:W-:Y:S02]  /*14230*/  LEA.HI.X.SX32 R9, R20, R4, 0x1, P5 ;  /* 0x0000000414097211 */ /* 0x000fe400028f0eff */
[----:B------:R-:W-:-:S02]  /*14240*/  IADD3 R19, P5, PT, R5, R3, RZ ;  /* 0x0000000305137210 */ /* 0x000fc40007fbe0ff */
[----:B---3--:R-:W-:-:S05]  /*14250*/  IADD3 R11, P4, PT, R16, R3, RZ ;  /* 0x00000003100b7210 */ /* 0x008fca0007f9e0ff */
[----:B------:R0:W-:Y:S04]  /*14260*/  STL [R1+0xcac], R11 ;  /* 0x000cac0b01007387 */ /* 0x0001e80000100800 */
[----:B------:R1:W-:Y:S04]  /*14270*/  STL [R1+0xca0], R9 ;  /* 0x000ca00901007387 */ /* 0x0003e80000100800 */
[----:B0-----:R-:W3:Y:S01]  /*14280*/  LDL.LU R11, [R1+0x78] ;  /* 0x00007800010b7983 */ /* 0x001ee20000300800 */
[----:B-1----:R-:W-:-:S03]  /*14290*/  LEA.HI.X.SX32 R9, R21, R4, 0x1, P6 ;  /* 0x0000000415097211 */ /* 0x002fc600030f0eff */
[----:B------:R-:W-:Y:S04]  /*142a0*/  STL [R1+0xca4], R19 ;  /* 0x000ca41301007387 */ /* 0x000fe80000100800 */
[----:B------:R0:W-:Y:S04]  /*142b0*/  STL [R1+0xc98], R9 ;  /* 0x000c980901007387 */ /* 0x0001e80000100800 */
[----:B0-----:R-:W3:Y:S01]  /*142c0*/  LDL.LU R9, [R1+0x7c] ;  /* 0x00007c0001097983 */ /* 0x001ee20000300800 */
[----:B------:R-:W-:Y:S02]  /*142d0*/  IADD3 R20, P6, PT, R28, R3, RZ ;  /* 0x000000031c147210 */ /* 0x000fe40007fde0ff */
[----:B------:R-:W-:-:S03]  /*142e0*/  LEA.HI.X.SX32 R19, R22, R4, 0x1, P0 ;  /* 0x0000000416137211 */ /* 0x000fc600000f0eff */
[----:B------:R0:W-:Y:S04]  /*142f0*/  STL [R1+0xc9c], R20 ;  /* 0x000c9c1401007387 */ /* 0x0001e80000100800 */
[----:B------:R1:W-:Y:S01]  /*14300*/  STL [R1+0x53c], R19 ;  /* 0x00053c1301007387 */ /* 0x0003e20000100800 */
[-C--:B0-----:R-:W-:Y:S02]  /*14310*/  IADD3 R20, P0, PT, R26, R3.reuse, RZ ;  /* 0x000000031a147210 */ /* 0x081fe40007f1e0ff */
[----:B-1----:R-:W-:Y:S02]  /*14320*/  LEA.HI.X.SX32 R19, R8, R4, 0x1, P1 ;  /* 0x0000000408137211 */ /* 0x002fe400008f0eff */
[----:B------:R-:W3:Y:S04]  /*14330*/  LDL.LU R8, [R1+0x84] ;  /* 0x0000840001087983 */ /* 0x000ee80000300800 */
[----:B------:R0:W-:Y:S04]  /*14340*/  STL [R1+0x55c], R20 ;  /* 0x00055c1401007387 */ /* 0x0001e80000100800 */
[----:B------:R1:W-:Y:S01]  /*14350*/  STL [R1+0x540], R19 ;  /* 0x0005401301007387 */ /* 0x0003e20000100800 */
[----:B0-----:R-:W-:-:S02]  /*14360*/  IADD3 R20, P1, PT, R25, R3, RZ ;  /* 0x0000000319147210 */ /* 0x001fc40007f3e0ff */
[----:B-1----:R-:W-:Y:S02]  /*14370*/  LEA.HI.X.SX32 R19, R10, R4, 0x1, P2 ;  /* 0x000000040a137211 */ /* 0x002fe400010f0eff */
[----:B------:R-:W3:Y:S04]  /*14380*/  LDL.LU R10, [R1+0x8c] ;  /* 0x00008c00010a7983 */ /* 0x000ee80000300800 */
[----:B------:R4:W-:Y:S04]  /*14390*/  STL [R1+0x564], R20 ;  /* 0x0005641401007387 */ /* 0x0009e80000100800 */
[----:B------:R0:W-:Y:S01]  /*143a0*/  STL [R1+0x544], R19 ;  /* 0x0005441301007387 */ /* 0x0001e20000100800 */
[----:B----4-:R-:W-:-:S02]  /*143b0*/  IADD3 R20, P2, PT, R24, R3, RZ ;  /* 0x0000000318147210 */ /* 0x010fc40007f5e0ff */
[----:B0-----:R-:W-:Y:S02]  /*143c0*/  LEA.HI.X.SX32 R19, R7, R4, 0x1, P3 ;  /* 0x0000000407137211 */ /* 0x001fe400018f0eff */
[----:B------:R-:W4:Y:S04]  /*143d0*/  LDL.LU R7, [R1+0x90] ;  /* 0x0000900001077983 */ /* 0x000f280000300800 */
[----:B------:R0:W-:Y:S04]  /*143e0*/  STL [R1+0x56c], R20 ;  /* 0x00056c1401007387 */ /* 0x0001e80000100800 */
[----:B------:R1:W-:Y:S01]  /*143f0*/  STL [R1+0x548], R19 ;  /* 0x0005481301007387 */ /* 0x0003e20000100800 */
[----:B0-----:R-:W-:-:S02]  /*14400*/  IADD3 R20, P3, PT, R23, R3, RZ ;  /* 0x0000000317147210 */ /* 0x001fc40007f7e0ff */
[----:B-1----:R-:W-:Y:S02]  /*14410*/  LEA.HI.X.SX32 R19, R16, R4, 0x1, P4 ;  /* 0x0000000410137211 */ /* 0x002fe400020f0eff */
[----:B------:R-:W4:Y:S04]  /*14420*/  LDL.LU R16, [R1+0xa8] ;  /* 0x0000a80001107983 */ /* 0x000f280000300800 */
[----:B------:R0:W-:Y:S04]  /*14430*/  STL [R1+0x574], R20 ;  /* 0x0005741401007387 */ /* 0x0001e80000100800 */
[----:B------:R1:W-:Y:S01]  /*14440*/  STL [R1+0x54c], R19 ;  /* 0x00054c1301007387 */ /* 0x0003e20000100800 */
[----:B0-----:R-:W-:-:S02]  /*14450*/  IADD3 R20, P4, PT, R0, R3, RZ ;  /* 0x0000000300147210 */ /* 0x001fc40007f9e0ff */
[-C--:B-1----:R-:W-:Y:S02]  /*14460*/  LEA.HI.X.SX32 R19, R5, R4.reuse, 0x1, P5 ;  /* 0x0000000405137211 */ /* 0x082fe400028f0eff */
[----:B------:R-:W4:Y:S04]  /*14470*/  LDL.LU R5, [R1+0xac] ;  /* 0x0000ac0001057983 */ /* 0x000f280000300800 */
[----:B------:R-:W-:Y:S04]  /*14480*/  STL [R1+0x57c], R20 ;  /* 0x00057c1401007387 */ /* 0x000fe80000100800 */
[----:B------:R0:W-:Y:S02]  /*14490*/  STL [R1+0x550], R19 ;  /* 0x0005501301007387 */ /* 0x0001e40000100800 */
[----:B0-----:R-:W-:-:S02]  /*144a0*/  LEA.HI.X.SX32 R19, R28, R4, 0x1, P6 ;  /* 0x000000041c137211 */ /* 0x001fc400030f0eff */
[----:B------:R-:W4:Y:S01]  /*144b0*/  LDL.LU R28, [R1+0xf8] ;  /* 0x0000f800011c7983 */ /* 0x000f220000300800 */
[----:B-----5:R-:W-:-:S05]  /*144c0*/  IADD3 R20, P5, PT, R14, R3, RZ ;  /* 0x000000030e147210 */ /* 0x020fca0007fbe0ff */
[----:B------:R0:W-:Y:S04]  /*144d0*/  STL [R1+0x584], R20 ;  /* 0x0005841401007387 */ /* 0x0001e80000100800 */
[----:B------:R1:W-:Y:S01]  /*144e0*/  STL [R1+0x554], R19 ;  /* 0x0005541301007387 */ /* 0x0003e20000100800 */
[----:B0-----:R-:W-:Y:S02]  /*144f0*/  IADD3 R20, P6, PT, R18, R3, RZ ;  /* 0x0000000312147210 */ /* 0x001fe40007fde0ff */
[-C--:B-1----:R-:W-:Y:S02]  /*14500*/  LEA.HI.X.SX32 R19, R26, R4.reuse, 0x1, P0 ;  /* 0x000000041a137211 */ /* 0x082fe400000f0eff */
[----:B------:R-:W5:Y:S04]  /*14510*/  LDL.LU R26, [R1+0xfc] ;  /* 0x0000fc00011a7983 */ /* 0x000f680000300800 */
[----:B------:R-:W-:Y:S04]  /*14520*/  STL [R1+0x58c], R20 ;  /* 0x00058c1401007387 */ /* 0x000fe80000100800 */
[----:B------:R0:W-:Y:S02]  /*14530*/  STL [R1+0x558], R19 ;  /* 0x0005581301007387 */ /* 0x0001e40000100800 */
[----:B0-----:R-:W-:-:S02]  /*14540*/  LEA.HI.X.SX32 R19, R25, R4, 0x1, P1 ;  /* 0x0000000419137211 */ /* 0x001fc400008f0eff */
[----:B------:R-:W5:Y:S01]  /*14550*/  LDL.LU R25, [R1+0x100] ;  /* 0x0001000001197983 */ /* 0x000f620000300800 */
[----:B--2---:R-:W-:-:S05]  /*14560*/  IADD3 R20, P0, PT, R13, R3, RZ ;  /* 0x000000030d147210 */ /* 0x004fca0007f1e0ff */
[----:B------:R-:W-:Y:S04]  /*14570*/  STL [R1+0x594], R20 ;  /* 0x0005941401007387 */ /* 0x000fe80000100800 */
[----:B------:R0:W-:Y:S02]  /*14580*/  STL [R1+0x560], R19 ;  /* 0x0005601301007387 */ /* 0x0001e40000100800 */
[----:B0-----:R-:W-:Y:S02]  /*14590*/  LEA.HI.X.SX32 R19, R24, R4, 0x1, P2 ;  /* 0x0000000418137211 */ /* 0x001fe400010f0eff */
[----:B------:R-:W2:Y:S01]  /*145a0*/  LDL.LU R24, [R1+0x10c] ;  /* 0x00010c0001187983 */ /* 0x000ea20000300800 */
[----:B------:R-:W-:-:S05]  /*145b0*/  IADD3 R20, P1, PT, R6, R3, RZ ;  /* 0x0000000306147210 */ /* 0x000fca0007f3e0ff */
[----:B------:R-:W-:Y:S04]  /*145c0*/  STL [R1+0x59c], R20 ;  /* 0x00059c1401007387 */ /* 0x000fe80000100800 */
[----:B------:R0:W-:Y:S02]  /*145d0*/  STL [R1+0x568], R19 ;  /* 0x0005681301007387 */ /* 0x0001e40000100800 */
[----:B0-----:R-:W-:Y:S02]  /*145e0*/  LEA.HI.X.SX32 R19, R23, R4, 0x1, P3 ;  /* 0x0000000417137211 */ /* 0x001fe400018f0eff */
[----:B------:R-:W2:Y:S01]  /*145f0*/  LDL.LU R23, [R1+0x114] ;  /* 0x0001140001177983 */ /* 0x000ea20000300800 */
[----:B---3--:R-:W-:-:S05]  /*14600*/  IADD3 R20, P2, PT, R11, R3, RZ ;  /* 0x000000030b147210 */ /* 0x008fca0007f5e0ff */
[----:B------:R-:W-:Y:S04]  /*14610*/  STL [R1+0x5a4], R20 ;  /* 0x0005a41401007387 */ /* 0x000fe80000100800 */
[----:B------:R0:W-:Y:S02]  /*14620*/  STL [R1+0x570], R19 ;  /* 0x0005701301007387 */ /* 0x0001e40000100800 */
[----:B0-----:R-:W-:Y:S02]  /*14630*/  LEA.HI.X.SX32 R19, R0, R4, 0x1, P4 ;  /* 0x0000000400137211 */ /* 0x001fe400020f0eff */
[----:B------:R-:W3:Y:S01]  /*14640*/  LDL.LU R0, [R1+0x118] ;  /* 0x0001180001007983 */ /* 0x000ee20000300800 */
[----:B------:R-:W-:-:S05]  /*14650*/  IADD3 R20, P3, PT, R9, R3, RZ ;  /* 0x0000000309147210 */ /* 0x000fca0007f7e0ff */
[----:B------:R-:W-:Y:S04]  /*14660*/  STL [R1+0x5ac], R20 ;  /* 0x0005ac1401007387 */ /* 0x000fe80000100800 */
[----:B------:R0:W-:Y:S02]  /*14670*/  STL [R1+0x578], R19 ;  /* 0x0005781301007387 */ /* 0x0001e40000100800 */
[----:B0-----:R-:W-:Y:S02]  /*14680*/  LEA.HI.X.SX32 R19, R14, R4, 0x1, P5 ;  /* 0x000000040e137211 */ /* 0x001fe400028f0eff */
[----:B------:R-:W3:Y:S01]  /*14690*/  LDL.LU R14, [R1+0x11c] ;  /* 0x00011c00010e7983 */ /* 0x000ee20000300800 */
[----:B------:R-:W-:-:S05]  /*146a0*/  IADD3 R20, P4, PT, R8, R3, RZ ;  /* 0x0000000308147210 */ /* 0x000fca0007f9e0ff */
[----:B------:R0:W-:Y:S04]  /*146b0*/  STL [R1+0x5b4], R20 ;  /* 0x0005b41401007387 */ /* 0x0001e80000100800 */
[----:B------:R1:W-:Y:S01]  /*146c0*/  STL [R1+0x580], R19 ;  /* 0x0005801301007387 */ /* 0x0003e20000100800 */
[-C--:B0-----:R-:W-:Y:S02]  /*146d0*/  IADD3 R20, P5, PT, R10, R3.reuse, RZ ;  /* 0x000000030a147210 */ /* 0x081fe40007fbe0ff */
        /* <DEDUP_REMOVED lines=60> */
[-C--:B----4-:R-:W-:Y:S01]  /*14aa0*/  IADD3 R20, P3, PT, R13, R3.reuse, RZ ;  /* 0x000000030d147210 */ /* 0x090fe20007f7e0ff */
        /* <DEDUP_REMOVED lines=55> */
[----:B----4-:R-:W-:-:S05]  /*14e20*/  IADD3 R20, P0, PT, R25, R3, RZ ;  /* 0x0000000319147210 */ /* 0x010fca0007f1e0ff */
[----:B------:R-:W-:Y:S04]  /*14e30*/  STL [R1+0x674], R20 ;  /* 0x0006741401007387 */ /* 0x000fe80000100800 */
[----:B------:R0:W-:Y:S02]  /*14e40*/  STL [R1+0x640], R19 ;  /* 0x0006401301007387 */ /* 0x0001e40000100800 */
[----:B0-----:R-:W-:Y:S02]  /*14e50*/  LEA.HI.X.SX32 R19, R7, R4, 0x1, P2 ;  /* 0x0000000407137211 */ /* 0x001fe400010f0eff */
[----:B------:R-:W4:Y:S01]  /*14e60*/  LDL.LU R7, [R1+0x1c0] ;  /* 0x0001c00001077983 */ /* 0x000f220000300800 */
[----:B------:R-:W-:-:S05]  /*14e70*/  IADD3 R20, P1, PT, R24, R3, RZ ;  /* 0x0000000318147210 */ /* 0x000fca0007f3e0ff */
[----:B------:R-:W-:Y:S04]  /*14e80*/  STL [R1+0x67c], R20 ;  /* 0x00067c1401007387 */ /* 0x000fe80000100800 */
[----:B------:R0:W-:Y:S02]  /*14e90*/  STL [R1+0x648], R19 ;  /* 0x0006481301007387 */ /* 0x0001e40000100800 */
[-C--:B0-----:R-:W-:Y:S02]  /*14ea0*/  LEA.HI.X.SX32 R19, R16, R4.reuse, 0x1, P3 ;  /* 0x0000000410137211 */ /* 0x081fe400018f0eff */
[----:B------:R-:W-:Y:S01]  /*14eb0*/  IADD3 R20, P2, PT, R23, R3, RZ ;  /* 0x0000000317147210 */ /* 0x000fe20007f5e0ff */
[----:B------:R-:W4:Y:S04]  /*14ec0*/  LDL.LU R16, [R1+0x1c4] ;  /* 0x0001c40001107983 */ /* 0x000f280000300800 */
[----:B------:R-:W-:Y:S04]  /*14ed0*/  STL [R1+0x684], R20 ;  /* 0x0006841401007387 */ /* 0x000fe80000100800 */
[----:B------:R0:W-:Y:S02]  /*14ee0*/  STL [R1+0x650], R19 ;  /* 0x0006501301007387 */ /* 0x0001e40000100800 */
[----:B0-----:R-:W-:-:S02]  /*14ef0*/  LEA.HI.X.SX32 R19, R5, R4, 0x1, P4 ;  /* 0x0000000405137211 */ /* 0x001fc400020f0eff */
[-C--:B------:R-:W-:Y:S01]  /*14f00*/  IADD3 R20, P3, PT, R0, R3.reuse, RZ ;  /* 0x0000000300147210 */ /* 0x080fe20007f7e0ff */
        /* <DEDUP_REMOVED lines=136> */
[----:B------:R-:W-:Y:S04]  /*15790*/  STL [R1+0x764], R20 ;  /* 0x0007641401007387 */ /* 0x000fe80000100800 */
[----:B------:R0:W-:Y:S02]  /*157a0*/  STL [R1+0x730], R19 ;  /* 0x0007301301007387 */ /* 0x0001e40000100800 */
[-C--:B0-----:R-:W-:Y:S02]  /*157b0*/  LEA.HI.X.SX32 R19, R11, R4.reuse, 0x1, P4 ;  /* 0x000000040b137211 */ /* 0x081fe400020f0eff */
[----:B------:R-:W-:Y:S01]  /*157c0*/  IADD3 R20, P3, PT, R5, R3, RZ ;  /* 0x0000000305147210 */ /* 0x000fe20007f7e0ff */
        /* <DEDUP_REMOVED lines=402> */
[----:B------:R0:W-:Y:S01]  /*170f0*/  STL [R1+0x9b8], R19 ;  /* 0x0009b81301007387 */ /* 0x0001e20000100800 */
[----:B------:R-:W-:-:S02]  /*17100*/  LEA.HI.X.SX32 R18, R18, R4, 0x1, P2 ;  /* 0x0000000412127211 */ /* 0x000fc400010f0eff */
[----:B0-----:R-:W-:Y:S02]  /*17110*/  LEA.HI.X.SX32 R19, R14, R4, 0x1, P1 ;  /* 0x000000040e137211 */ /* 0x001fe400008f0eff */
[-C--:B------:R-:W-:Y:S01]  /*17120*/  IADD3 R20, P0, PT, R8, R3.reuse, RZ ;  /* 0x0000000308147210 */ /* 0x080fe20007f1e0ff */
[----:B------:R-:W4:Y:S04]  /*17130*/  LDL.LU R14, [R1+0x1fc] ;  /* 0x0001fc00010e7983 */ /* 0x000f280000300800 */
[----:B------:R-:W-:Y:S04]  /*17140*/  STL [R1+0x9f4], R20 ;  /* 0x0009f41401007387 */ /* 0x000fe80000100800 */
[----:B------:R0:W-:Y:S04]  /*17150*/  STL [R1+0x9c0], R19 ;  /* 0x0009c01301007387 */ /* 0x0001e80000100800 */
[----:B0-----:R-:W4:Y:S01]  /*17160*/  LDL.LU R19, [R1+0x1f8] ;  /* 0x0001f80001137983 */ /* 0x001f220000300800 */
[----:B------:R-:W-:-:S05]  /*17170*/  IADD3 R20, P1, PT, R10, R3, RZ ;  /* 0x000000030a147210 */ /* 0x000fca0007f3e0ff */
[----:B------:R-:W-:Y:S04]  /*17180*/  STL [R1+0x9fc], R20 ;  /* 0x0009fc1401007387 */ /* 0x000fe80000100800 */
[----:B------:R0:W-:Y:S02]  /*17190*/  STL [R1+0x9c8], R18 ;  /* 0x0009c81201007387 */ /* 0x0001e40000100800 */
[----:B0-----:R-:W-:Y:S02]  /*171a0*/  LEA.HI.X.SX32 R18, R13, R4, 0x1, P3 ;  /* 0x000000040d127211 */ /* 0x001fe400018f0eff */
        /* <DEDUP_REMOVED lines=29> */
[-C--:B0-----:R-:W-:Y:S02]  /*17380*/  LEA.HI.X.SX32 R18, R7, R4.reuse, 0x1, P2 ;  /* 0x0000000407127211 */ /* 0x081fe400010f0eff */
[----:B------:R-:W3:Y:S01]  /*17390*/  LDL.LU R7, [R1+0x184] ;  /* 0x0001840001077983 */ /* 0x000ee20000300800 */
[----:B----4-:R-:W-:Y:S02]  /*173a0*/  IADD3 R20, P1, PT, R24, R3, RZ ;  /* 0x0000000318147210 */ /* 0x010fe40007f3e0ff */
[----:B------:R-:W-:-:S03]  /*173b0*/  LEA.HI.X.SX32 R16, R16, R4, 0x1, P3 ;  /* 0x0000000410107211 */ /* 0x000fc600018f0eff */
[----:B------:R-:W-:Y:S04]  /*173c0*/  STL [R1+0xa34], R20 ;  /* 0x000a341401007387 */ /* 0x000fe80000100800 */
[----:B------:R0:W-:Y:S04]  /*173d0*/  STL [R1+0xa00], R18 ;  /* 0x000a001201007387 */ /* 0x0001e80000100800 */
[----:B0-----:R-:W4:Y:S01]  /*173e0*/  LDL.LU R18, [R1+0x180] ;  /* 0x0001800001127983 */ /* 0x001f220000300800 */
        /* <DEDUP_REMOVED lines=20> */
[----:B------:R-:W-:-:S05]  /*17530*/  IADD3 R20, P6, PT, R13, R3, RZ ;  /* 0x000000030d147210 */ /* 0x000fca0007fde0ff */
[----:B------:R-:W-:Y:S04]  /*17540*/  STL [R1+0xa5c], R20 ;  /* 0x000a5c1401007387 */ /* 0x000fe80000100800 */
[----:B------:R0:W-:Y:S02]  /*17550*/  STL [R1+0xa28], R16 ;  /* 0x000a281001007387 */ /* 0x0001e40000100800 */
[----:B0-----:R-:W-:Y:S02]  /*17560*/  LEA.HI.X.SX32 R16, R24, R4, 0x1, P1 ;  /* 0x0000000418107211 */ /* 0x001fe400008f0eff */
        /* <DEDUP_REMOVED lines=11> */
[----:B------:R-:W-:Y:S02]  /*17620*/  LEA.HI.X.SX32 R21, R14, R4, 0x1, P4 ;  /* 0x000000040e157211 */ /* 0x000fe400020f0eff */
[----:B--2---:R-:W-:-:S05]  /*17630*/  IADD3 R20, P2, PT, R9, R3, RZ ;  /* 0x0000000309147210 */ /* 0x004fca0007f5e0ff */
[----:B------:R-:W-:Y:S04]  /*17640*/  STL [R1+0xa74], R20 ;  /* 0x000a741401007387 */ /* 0x000fe80000100800 */
[----:B------:R0:W-:Y:S04]  /*17650*/  STL [R1+0xa40], R16 ;  /* 0x000a401001007387 */ /* 0x0001e80000100800 */
[----:B0-----:R-:W2:Y:S01]  /*17660*/  LDL.LU R16, [R1+0x14c] ;  /* 0x00014c0001107983 */ /* 0x001ea20000300800 */
[----:B------:R-:W-:-:S05]  /*17670*/  IADD3 R20, P3, PT, R8, R3, RZ ;  /* 0x0000000308147210 */ /* 0x000fca0007f7e0ff */
[----:B------:R-:W-:Y:S04]  /*17680*/  STL [R1+0xa7c], R20 ;  /* 0x000a7c1401007387 */ /* 0x000fe80000100800 */
[----:B------:R-:W2:Y:S04]  /*17690*/  LDL.LU R14, [R1+0x148] ;  /* 0x00014800010e7983 */ /* 0x000ea80000300800 */
[----:B------:R0:W-:Y:S02]  /*176a0*/  STL [R1+0xa48], R21 ;  /* 0x000a481501007387 */ /* 0x0001e40000100800 */
[----:B0-----:R-:W-:-:S02]  /*176b0*/  LEA.HI.X.SX32 R21, R19, R4, 0x1, P5 ;  /* 0x0000000413157211 */ /* 0x001fc400028f0eff */
[----:B------:R-:W-:Y:S02]  /*176c0*/  LEA.HI.X.SX32 R19, R13, R4, 0x1, P6 ;  /* 0x000000040d137211 */ /* 0x000fe400030f0eff */
[----:B---3--:R-:W-:-:S05]  /*176d0*/  IADD3 R20, P4, PT, R10, R3, RZ ;  /* 0x000000030a147210 */ /* 0x008fca0007f9e0ff */
[----:B------:R0:W-:Y:S04]  /*176e0*/  STL [R1+0xa84], R20 ;  /* 0x000a841401007387 */ /* 0x0001e80000100800 */
[----:B------:R-:W-:Y:S04]  /*176f0*/  STL [R1+0xa50], R21 ;  /* 0x000a501501007387 */ /* 0x000fe80000100800 */
[----:B------:R-:W3:Y:S01]  /*17700*/  LDL.LU R13, [R1+0x144] ;  /* 0x00014400010d7983 */ /* 0x000ee20000300800 */
[----:B0-----:R-:W-:-:S05]  /*17710*/  IADD3 R20, P5, PT, R7, R3, RZ ;  /* 0x0000000307147210 */ /* 0x001fca0007fbe0ff */
        /* <DEDUP_REMOVED lines=29> */
[----:B------:R-:W-:-:S05]  /*178f0*/  IADD3 R20, P4, PT, R24, R3, RZ ;  /* 0x0000000318147210 */ /* 0x000fca0007f9e0ff */
[----:B------:R-:W-:Y:S04]  /*17900*/  STL [R1+0xabc], R20 ;  /* 0x000abc1401007387 */ /* 0x000fe80000100800 */
[----:B------:R0:W-:Y:S04]  /*17910*/  STL [R1+0xa88], R19 ;  /* 0x000a881301007387 */ /* 0x0001e80000100800 */
[----:B0-----:R-:W4:Y:S01]  /*17920*/  LDL.LU R19, [R1+0xf4] ;  /* 0x0000f40001137983 */ /* 0x001f220000300800 */
[----:B------:R-:W-:Y:S02]  /*17930*/  LEA.HI.X.SX32 R18, R18, R4, 0x1, P6 ;  /* 0x0000000412127211 */ /* 0x000fe400030f0eff */
[----:B-----5:R-:W-:-:S05]  /*17940*/  IADD3 R20, P5, PT, R23, R3, RZ ;  /* 0x0000000317147210 */ /* 0x020fca0007fbe0ff */
[----:B------:R-:W-:Y:S04]  /*17950*/  STL [R1+0xac4], R20 ;  /* 0x000ac41401007387 */ /* 0x000fe80000100800 */
[----:B------:R0:W-:Y:S01]  /*17960*/  STL [R1+0xa90], R18 ;  /* 0x000a901201007387 */ /* 0x0001e20000100800 */
[----:B------:R-:W-:Y:S02]  /*17970*/  IADD3 R21, P6, PT, R0, R3, RZ ;  /* 0x0000000300157210 */ /* 0x000fe40007fde0ff */
[----:B0-----:R-:W-:-:S03]  /*17980*/  LEA.HI.X.SX32 R18, R5, R4, 0x1, P0 ;  /* 0x0000000405127211 */ /* 0x001fc600000f0eff */
[----:B------:R-:W-:Y:S04]  /*17990*/  STL [R1+0xacc], R21 ;  /* 0x000acc1501007387 */ /* 0x000fe80000100800 */
[----:B------:R-:W5:Y:S04]  /*179a0*/  LDL.LU R5, [R1+0xf0] ;  /* 0x0000f00001057983 */ /* 0x000f680000300800 */
[----:B------:R0:W-:Y:S02]  /*179b0*/  STL [R1+0xa98], R18 ;  /* 0x000a981201007387 */ /* 0x0001e40000100800 */
[----:B0-----:R-:W-:-:S02]  /*179c0*/  LEA.HI.X.SX32 R18, R28, R4, 0x1, P1 ;  /* 0x000000041c127211 */ /* 0x001fc400008f0eff */
[----:B--2---:R-:W-:-:S05]  /*179d0*/  IADD3 R20, P0, PT, R16, R3, RZ ;  /* 0x0000000310147210 */ /* 0x004fca0007f1e0ff */
[----:B------:R0:W-:Y:S04]  /*179e0*/  STL [R1+0xad4], R20 ;  /* 0x000ad41401007387 */ /* 0x0001e80000100800 */
[----:B------:R-:W2:Y:S01]  /*179f0*/  LDL.LU R28, [R1+0xec] ;  /* 0x0000ec00011c7983 */ /* 0x000ea20000300800 */
[----:B0-----:R-:W-:-:S03]  /*17a00*/  IADD3 R20, P1, PT, R14, R3, RZ ;  /* 0x000000030e147210 */ /* 0x001fc60007f3e0ff */
[----:B------:R0:W-:Y:S04]  /*17a10*/  STL [R1+0xaa0], R18 ;  /* 0x000aa01201007387 */ /* 0x0001e80000100800 */
[----:B------:R-:W-:Y:S01]  /*17a20*/  STL [R1+0xadc], R20 ;  /* 0x000adc1401007387 */ /* 0x000fe20000100800 */
[----:B0-----:R-:W-:-:S03]  /*17a30*/  LEA.HI.X.SX32 R18, R26, R4, 0x1, P2 ;  /* 0x000000041a127211 */ /* 0x001fc600010f0eff */
[----:B------:R-:W2:Y:S04]  /*17a40*/  LDL.LU R26, [R1+0xe8] ;  /* 0x0000e800011a7983 */ /* 0x000ea80000300800 */
        /* <DEDUP_REMOVED lines=15> */
[----:B------:R0:W-:Y:S01]  /*17b40*/  STL [R1+0xac0], R18 ;  /* 0x000ac01201007387 */ /* 0x0001e20000100800 */
[-C--:B------:R-:W-:Y:S02]  /*17b50*/  LEA.HI.X.SX32 R16, R16, R4.reuse, 0x1, P0 ;  /* 0x0000000410107211 */ /* 0x080fe400000f0eff */
[----:B0-----:R-:W-:Y:S02]  /*17b60*/  LEA.HI.X.SX32 R18, R0, R4, 0x1, P6 ;  /* 0x0000000400127211 */ /* 0x001fe400030f0eff */
[----:B------:R-:W4:Y:S01]  /*17b70*/  LDL.LU R0, [R1+0xd8] ;  /* 0x0000d80001007983 */ /* 0x000f220000300800 */
[----:B------:R-:W-:-:S05]  /*17b80*/  IADD3 R20, P5, PT, R9, R3, RZ ;  /* 0x0000000309147210 */ /* 0x000fca0007fbe0ff */
[----:B------:R-:W-:Y:S04]  /*17b90*/  STL [R1+0xafc], R20 ;  /* 0x000afc1401007387 */ /* 0x000fe80000100800 */
[----:B------:R0:W-:Y:S04]  /*17ba0*/  STL [R1+0xac8], R18 ;  /* 0x000ac81201007387 */ /* 0x0001e80000100800 */
[----:B0-----:R-:W4:Y:S01]  /*17bb0*/  LDL.LU R18, [R1+0xd4] ;  /* 0x0000d40001127983 */ /* 0x001f220000300800 */
[----:B------:R-:W-:-:S05]  /*17bc0*/  IADD3 R20, P6, PT, R8, R3, RZ ;  /* 0x0000000308147210 */ /* 0x000fca0007fde0ff */
[----:B------:R-:W-:Y:S04]  /*17bd0*/  STL [R1+0xb04], R20 ;  /* 0x000b041401007387 */ /* 0x000fe80000100800 */
[----:B------:R0:W-:Y:S04]  /*17be0*/  STL [R1+0xad0], R16 ;  /* 0x000ad01001007387 */ /* 0x0001e80000100800 */
[----:B0-----:R-:W4:Y:S01]  /*17bf0*/  LDL.LU R16, [R1+0xd0] ;  /* 0x0000d00001107983 */ /* 0x001f220000300800 */
[----:B------:R-:W-:Y:S02]  /*17c00*/  IADD3 R21, P0, PT, R10, R3, RZ ;  /* 0x000000030a157210 */ /* 0x000fe40007f1e0ff */
[----:B------:R-:W-:-:S03]  /*17c10*/  LEA.HI.X.SX32 R20, R14, R4, 0x1, P1 ;  /* 0x000000040e147211 */ /* 0x000fc600008f0eff */
[----:B------:R0:W-:Y:S04]  /*17c20*/  STL [R1+0xb0c], R21 ;  /* 0x000b0c1501007387 */ /* 0x0001e80000100800 */
[----:B------:R-:W4:Y:S04]  /*17c30*/  LDL.LU R14, [R1+0xcc] ;  /* 0x0000cc00010e7983 */ /* 0x000f280000300800 */
[----:B------:R1:W-:Y:S01]  /*17c40*/  STL [R1+0xad8], R20 ;  /* 0x000ad81401007387 */ /* 0x0003e20000100800 */
[----:B0-----:R-:W-:Y:S02]  /*17c50*/  IADD3 R21, P1, PT, R7, R3, RZ ;  /* 0x0000000307157210 */ /* 0x001fe40007f3e0ff */
[----:B-1----:R-:W-:-:S03]  /*17c60*/  LEA.HI.X.SX32 R20, R13, R4, 0x1, P2 ;  /* 0x000000040d147211 */ /* 0x002fc600010f0eff */
[----:B------:R0:W-:Y:S04]  /*17c70*/  STL [R1+0xb14], R21 ;  /* 0x000b141501007387 */ /* 0x0001e80000100800 */
[----:B------:R-:W4:Y:S04]  /*17c80*/  LDL.LU R13, [R1+0xc8] ;  /* 0x0000c800010d7983 */ /* 0x000f280000300800 */
[----:B------:R1:W-:Y:S01]  /*17c90*/  STL [R1+0xae0], R20 ;  /* 0x000ae01401007387 */ /* 0x0003e20000100800 */
[----:B0-----:R-:W-:Y:S02]  /*17ca0*/  IADD3 R21, P2, PT, R19, R3, RZ ;  /* 0x0000000313157210 */ /* 0x001fe40007f5e0ff */
[----:B-1----:R-:W-:-:S03]  /*17cb0*/  LEA.HI.X.SX32 R20, R6, R4, 0x1, P3 ;  /* 0x0000000406147211 */ /* 0x002fc600018f0eff */
[----:B------:R-:W-:Y:S04]  /*17cc0*/  STL [R1+0xb1c], R21 ;  /* 0x000b1c1501007387 */ /* 0x000fe80000100800 */
[----:B------:R-:W4:Y:S04]  /*17cd0*/  LDL.LU R6, [R1+0xc4] ;  /* 0x0000c40001067983 */ /* 0x000f280000300800 */
[----:B------:R0:W-:Y:S02]  /*17ce0*/  STL [R1+0xae8], R20 ;  /* 0x000ae81401007387 */ /* 0x0001e40000100800 */
[----:B0-----:R-:W-:-:S02]  /*17cf0*/  LEA.HI.X.SX32 R20, R11, R4, 0x1, P4 ;  /* 0x000000040b147211 */ /* 0x001fc400020f0eff */
[----:B------:R-:W4:Y:S01]  /*17d00*/  LDL.LU R11, [R1+0xc0] ;  /* 0x0000c000010b7983 */ /* 0x000f220000300800 */
[----:B-----5:R-:W-:-:S05]  /*17d10*/  IADD3 R21, P3, PT, R5, R3, RZ ;  /* 0x0000000305157210 */ /* 0x020fca0007f7e0ff */
[----:B------:R0:W-:Y:S04]  /*17d20*/  STL [R1+0xb24], R21 ;  /* 0x000b241501007387 */ /* 0x0001e80000100800 */
[----:B------:R1:W-:Y:S01]  /*17d30*/  STL [R1+0xaf0], R20 ;  /* 0x000af01401007387 */ /* 0x0003e20000100800 */
[----:B0-----:R-:W-:Y:S02]  /*17d40*/  LEA.HI.X.SX32 R21, R9, R4, 0x1, P5 ;  /* 0x0000000409157211 */ /* 0x001fe400028f0eff */
[----:B--2---:R-:W-:-:S05]  /*17d50*/  IADD3 R22, P4, PT, R28, R3, RZ ;  /* 0x000000031c167210 */ /* 0x004fca0007f9e0ff */
[----:B------:R-:W-:Y:S04]  /*17d60*/  STL [R1+0xb2c], R22 ;  /* 0x000b2c1601007387 */ /* 0x000fe80000100800 */
[----:B------:R-:W2:Y:S04]  /*17d70*/  LDL.LU R9, [R1+0xbc] ;  /* 0x0000bc0001097983 */ /* 0x000ea80000300800 */
[----:B------:R0:W-:Y:S01]  /*17d80*/  STL [R1+0xaf8], R21 ;  /* 0x000af81501007387 */ /* 0x0001e20000100800 */
[----:B-1----:R-:W-:Y:S02]  /*17d90*/  IADD3 R20, P5, PT, R26, R3, RZ ;  /* 0x000000031a147210 */ /* 0x002fe40007fbe0ff */
[----:B0-----:R-:W-:-:S03]  /*17da0*/  LEA.HI.X.SX32 R21, R8, R4, 0x1, P6 ;  /* 0x0000000408157211 */ /* 0x001fc600030f0eff */
[----:B------:R0:W-:Y:S04]  /*17db0*/  STL [R1+0xb34], R20 ;  /* 0x000b341401007387 */ /* 0x0001e80000100800 */
[----:B------:R-:W5:Y:S01]  /*17dc0*/  LDL.LU R8, [R1+0xb8] ;  /* 0x0000b80001087983 */ /* 0x000f620000300800 */
[----:B0-----:R-:W-:-:S03]  /*17dd0*/  IADD3 R20, P6, PT, R25, R3, RZ ;  /* 0x0000000319147210 */ /* 0x001fc60007fde0ff */
[----:B------:R0:W-:Y:S04]  /*17de0*/  STL [R1+0xb00], R21 ;  /* 0x000b001501007387 */ /* 0x0001e80000100800 */
[----:B------:R-:W-:Y:S01]  /*17df0*/  STL [R1+0xb3c], R20 ;  /* 0x000b3c1401007387 */ /* 0x000fe20000100800 */
[----:B0-----:R-:W-:-:S03]  /*17e00*/  LEA.HI.X.SX32 R21, R10, R4, 0x1, P0 ;  /* 0x000000040a157211 */ /* 0x001fc600000f0eff */
[----:B------:R-:W5:Y:S04]  /*17e10*/  LDL.LU R10, [R1+0xb4] ;  /* 0x0000b400010a7983 */ /* 0x000f680000300800 */
[----:B------:R0:W-:Y:S02]  /*17e20*/  STL [R1+0xb08], R21 ;  /* 0x000b081501007387 */ /* 0x0001e40000100800 */
[----:B0-----:R-:W-:Y:S02]  /*17e30*/  LEA.HI.X.SX32 R21, R7, R4, 0x1, P1 ;  /* 0x0000000407157211 */ /* 0x001fe400008f0eff */
[----:B---3--:R-:W-:-:S05]  /*17e40*/  IADD3 R20, P0, PT, R24, R3, RZ ;  /* 0x0000000318147210 */ /* 0x008fca0007f1e0ff */
[----:B------:R-:W-:Y:S04]  /*17e50*/  STL [R1+0xb44], R20 ;  /* 0x000b441401007387 */ /* 0x000fe80000100800 */
[----:B------:R-:W3:Y:S04]  /*17e60*/  LDL.LU R7, [R1+0xb0] ;  /* 0x0000b00001077983 */ /* 0x000ee80000300800 */
[----:B------:R0:W-:Y:S02]  /*17e70*/  STL [R1+0xb10], R21 ;  /* 0x000b101501007387 */ /* 0x0001e40000100800 */
[----:B0-----:R-:W-:-:S02]  /*17e80*/  LEA.HI.X.SX32 R21, R19, R4, 0x1, P2 ;  /* 0x0000000413157211 */ /* 0x001fc400010f0eff */
[----:B------:R-:W-:Y:S02]  /*17e90*/  IADD3 R20, P1, PT, R23, R3, RZ ;  /* 0x0000000317147210 */ /* 0x000fe40007f3e0ff */
[----:B------:R-:W-:-:S03]  /*17ea0*/  LEA.HI.X.SX32 R19, R5, R4, 0x1, P3 ;  /* 0x0000000405137211 */ /* 0x000fc600018f0eff */
[----:B------:R4:W-:Y:S04]  /*17eb0*/  STL [R1+0xb4c], R20 ;  /* 0x000b4c1401007387 */ /* 0x0009e80000100800 */
[----:B------:R-:W-:Y:S04]  /*17ec0*/  STL [R1+0xb18], R21 ;  /* 0x000b181501007387 */ /* 0x000fe80000100800 */
[----:B------:R-:W3:Y:S01]  /*17ed0*/  LDL.LU R5, [R1+0xa4] ;  /* 0x0000a40001057983 */ /* 0x000ee20000300800 */
[----:B----4-:R-:W-:-:S05]  /*17ee0*/  IADD3 R20, P2, PT, R0, R3, RZ ;  /* 0x0000000300147210 */ /* 0x010fca0007f5e0ff */
[----:B------:R0:W-:Y:S04]  /*17ef0*/  STL [R1+0xb54], R20 ;  /* 0x000b541401007387 */ /* 0x0001e80000100800 */
[----:B------:R-:W-:Y:S01]  /*17f00*/  STL [R1+0xb20], R19 ;  /* 0x000b201301007387 */ /* 0x000fe20000100800 */
[----:B0-----:R-:W-:Y:S02]  /*17f10*/  LEA.HI.X.SX32 R20, R28, R4, 0x1, P4 ;  /* 0x000000041c147211 */ /* 0x001fe400020f0eff */
[----:B------:R-:W-:-:S05]  /*17f20*/  IADD3 R21, P3, PT, R18, R3, RZ ;  /* 0x0000000312157210 */ /* 0x000fca0007f7e0ff */
[----:B------:R0:W-:Y:S04]  /*17f30*/  STL [R1+0xb5c], R21 ;  /* 0x000b5c1501007387 */ /* 0x0001e80000100800 */
[----:B------:R-:W4:Y:S01]  /*17f40*/  LDL.LU R28, [R1+0xa0] ;  /* 0x0000a000011c7983 */ /* 0x000f220000300800 */
[----:B0-----:R-:W-:-:S03]  /*17f50*/  LEA.HI.X.SX32 R21, R26, R4, 0x1, P5 ;  /* 0x000000041a157211 */ /* 0x001fc600028f0eff */
[----:B------:R0:W-:Y:S01]  /*17f60*/  STL [R1+0xb28], R20 ;  /* 0x000b281401007387 */ /* 0x0001e20000100800 */
[----:B------:R-:W-:-:S05]  /*17f70*/  IADD3 R19, P4, PT, R16, R3, RZ ;  /* 0x0000000310137210 */ /* 0x000fca0007f9e0ff */
[----:B------:R1:W-:Y:S04]  /*17f80*/  STL [R1+0xb64], R19 ;  /* 0x000b641301007387 */ /* 0x0003e80000100800 */
[----:B------:R1:W-:Y:S04]  /*17f90*/  STL [R1+0xb30], R21 ;  /* 0x000b301501007387 */ /* 0x0003e80000100800 */
[----:B------:R-:W4:Y:S01]  /*17fa0*/  LDL.LU R26, [R1+0x9c] ;  /* 0x00009c00011a7983 */ /* 0x000f220000300800 */
[----:B0-----:R-:W-:Y:S02]  /*17fb0*/  IADD3 R20, P5, PT, R14, R3, RZ ;  /* 0x000000030e147210 */ /* 0x001fe40007fbe0ff */
[----:B-1----:R-:W-:-:S03]  /*17fc0*/  LEA.HI.X.SX32 R19, R25, R4, 0x1, P6 ;  /* 0x0000000419137211 */ /* 0x002fc600030f0eff */
[----:B------:R0:W-:Y:S04]  /*17fd0*/  STL [R1+0xb6c], R20 ;  /* 0x000b6c1401007387 */ /* 0x0001e80000100800 */
[----:B------:R1:W-:Y:S01]  /*17fe0*/  STL [R1+0xb38], R19 ;  /* 0x000b381301007387 */ /* 0x0003e20000100800 */
[----:B------:R-:W-:Y:S02]  /*17ff0*/  IADD3 R21, P6, PT, R13, R3, RZ ;  /* 0x000000030d157210 */ /* 0x000fe40007fde0ff */
[----:B0-----:R-:W-:-:S03]  /*18000*/  LEA.HI.X.SX32 R20, R24, R4, 0x1, P0 ;  /* 0x0000000418147211 */ /* 0x001fc600000f0eff */
[----:B------:R-:W-:Y:S04]  /*18010*/  STL [R1+0xb74], R21 ;  /* 0x000b741501007387 */ /* 0x000fe80000100800 */
[----:B------:R-:W4:Y:S04]  /*18020*/  LDL.LU R25, [R1+0x98] ;  /* 0x0000980001197983 */ /* 0x000f280000300800 */
[----:B------:R0:W-:Y:S01]  /*18030*/  STL [R1+0xb40], R20 ;  /* 0x000b401401007387 */ /* 0x0001e20000100800 */
[----:B-1----:R-:W-:Y:S02]  /*18040*/  IADD3 R19, P0, PT, R6, R3, RZ ;  /* 0x0000000306137210 */ /* 0x002fe40007f1e0ff */
[----:B0-----:R-:W-:-:S03]  /*18050*/  LEA.HI.X.SX32 R20, R23, R4, 0x1, P1 ;  /* 0x0000000417147211 */ /* 0x001fc600008f0eff */
[----:B------:R0:W-:Y:S04]  /*18060*/  STL [R1+0xb7c], R19 ;  /* 0x000b7c1301007387 */ /* 0x0001e80000100800 */
[----:B------:R-:W4:Y:S01]  /*18070*/  LDL.LU R24, [R1+0x94] ;  /* 0x0000940001187983 */ /* 0x000f220000300800 */
[----:B0-----:R-:W-:-:S03]  /*18080*/  IADD3 R19, P1, PT, R11, R3, RZ ;  /* 0x000000030b137210 */ /* 0x001fc60007f3e0ff */
[----:B------:R-:W-:Y:S01]  /*18090*/  STL [R1+0xb48], R20 ;  /* 0x000b481401007387 */ /* 0x000fe20000100800 */
[----:B------:R-:W-:-:S03]  /*180a0*/  LEA.HI.X.SX32 R0, R0, R4, 0x1, P2 ;  /* 0x0000000400007211 */ /* 0x000fc600010f0eff */
[----:B------:R0:W-:Y:S04]  /*180b0*/  STL [R1+0xb84], R19 ;  /* 0x000b841301007387 */ /* 0x0001e80000100800 */
[----:B------:R-:W4:Y:S04]  /*180c0*/  LDL.LU R23, [R1+0x88] ;  /* 0x0000880001177983 */ /* 0x000f280000300800 */
[----:B------:R1:W-:Y:S01]  /*180d0*/  STL [R1+0xb50], R0 ;  /* 0x000b500001007387 */ /* 0x0003e20000100800 */
[----:B0-----:R-:W-:-:S03]  /*180e0*/  LEA.HI.X.SX32 R19, R18, R4, 0x1, P3 ;  /* 0x0000000412137211 */ /* 0x001fc600018f0eff */
[----:B-1----:R-:W4:Y:S01]  /*180f0*/  LDL.LU R0, [R1+0x80] ;  /* 0x0000800001007983 */ /* 0x002f220000300800 */
[----:B------:R-:W-:Y:S02]  /*18100*/  LEA.HI.X.SX32 R16, R16, R4, 0x1, P4 ;  /* 0x0000000410107211 */ /* 0x000fe400020f0eff */
[----:B--2---:R-:W-:-:S05]  /*18110*/  IADD3 R20, P2, PT, R9, R3, RZ ;  /* 0x0000000309147210 */ /* 0x004fca0007f5e0ff */
[----:B------:R-:W-:Y:S04]  /*18120*/  STL [R1+0xb8c], R20 ;  /* 0x000b8c1401007387 */ /* 0x000fe80000100800 */
[----:B------:R-:W-:Y:S04]  /*18130*/  STL [R1+0xb58], R19 ;  /* 0x000b581301007387 */ /* 0x000fe80000100800 */
[----:B------:R-:W2:Y:S01]  /*18140*/  LDL.LU R22, [R1+0x70] ;  /* 0x0000700001167983 */ /* 0x000ea20000300800 */
[----:B-----5:R-:W-:-:S05]  /*18150*/  IADD3 R18, P3, PT, R8, R3, RZ ;  /* 0x0000000308127210 */ /* 0x020fca0007f7e0ff */
[----:B------:R-:W-:Y:S04]  /*18160*/  STL [R1+0xb94], R18 ;  /* 0x000b941201007387 */ /* 0x000fe80000100800 */
[----:B------:R0:W-:Y:S04]  /*18170*/  STL [R1+0xb60], R16 ;  /* 0x000b601001007387 */ /* 0x0001e80000100800 */
[----:B------:R-:W5:Y:S01]  /*18180*/  LDL.LU R21, [R1+0x64] ;  /* 0x0000640001157983 */ /* 0x000f620000300800 */
[----:B0-----:R-:W-:Y:S02]  /*18190*/  LEA.HI.X.SX32 R16, R14, R4, 0x1, P5 ;  /* 0x000000040e107211 */ /* 0x001fe400028f0eff */
[----:B------:R-:W-:-:S05]  /*181a0*/  IADD3 R18, P4, PT, R10, R3, RZ ;  /* 0x000000030a127210 */ /* 0x000fca0007f9e0ff */
[----:B------:R0:W-:Y:S04]  /*181b0*/  STL [R1+0xb9c], R18 ;  /* 0x000b9c1201007387 */ /* 0x0001e80000100800 */
[----:B------:R-:W-:Y:S04]  /*181c0*/  STL [R1+0xb68], R16 ;  /* 0x000b681001007387 */ /* 0x000fe80000100800 */
[----:B------:R-:W5:Y:S01]  /*181d0*/  LDL.LU R20, [R1+0x58] ;  /* 0x0000580001147983 */ /* 0x000f620000300800 */
[----:B------:R-:W-:Y:S02]  /*181e0*/  LEA.HI.X.SX32 R13, R13, R4, 0x1, P6 ;  /* 0x000000040d0d7211 */ /* 0x000fe400030f0eff */
[----:B---3--:R-:W-:-:S05]  /*181f0*/  IADD3 R14, P5, PT, R7, R3, RZ ;  /* 0x00000003070e7210 */ /* 0x008fca0007fbe0ff */
[----:B------:R-:W-:Y:S04]  /*18200*/  STL [R1+0xba4], R14 ;  /* 0x000ba40e01007387 */ /* 0x000fe80000100800 */
[----:B------:R-:W3:Y:S04]  /*18210*/  LDL.LU R19, [R1+0x50] ;  /* 0x0000500001137983 */ /* 0x000ee80000300800 */
[----:B------:R1:W-:Y:S04]  /*18220*/  STL [R1+0xb70], R13 ;  /* 0x000b700d01007387 */ /* 0x0003e80000100800 */
[----:B0-----:R-:W3:Y:S01]  /*18230*/  LDL.LU R18, [R1+0x48] ;  /* 0x0000480001127983 */ /* 0x001ee20000300800 */
[----:B-1----:R-:W-:-:S02]  /*18240*/  LEA.HI.X.SX32 R13, R6, R4, 0x1, P0 ;  /* 0x00000004060d7211 */ /* 0x002fc400000f0eff */
[----:B------:R-:W-:-:S05]  /*18250*/  IADD3 R14, P6, PT, R5, R3, RZ ;  /* 0x00000003050e7210 */ /* 0x000fca0007fde0ff */
[----:B------:R-:W-:Y:S04]  /*18260*/  STL [R1+0xbac], R14 ;  /* 0x000bac0e01007387 */ /* 0x000fe80000100800 */
[----:B------:R-:W3:Y:S04]  /*18270*/  LDL.LU R6, [R1+0x40] ;  /* 0x0000400001067983 */ /* 0x000ee80000300800 */
[----:B------:R0:W-:Y:S04]  /*18280*/  STL [R1+0xb78], R13 ;  /* 0x000b780d01007387 */ /* 0x0001e80000100800 */
[----:B------:R-:W3:Y:S01]  /*18290*/  LDL.LU R16, [R1+0x3c] ;  /* 0x00003c0001107983 */ /* 0x000ee20000300800 */
[----:B0-----:R-:W-:-:S02]  /*182a0*/  LEA.HI.X.SX32 R13, R11, R4, 0x1, P1 ;  /* 0x000000040b0d7211 */ /* 0x001fc400008f0eff */
[----:B------:R-:W-:Y:S02]  /*182b0*/  LEA.HI.X.SX32 R8, R8, R4, 0x1, P3 ;  /* 0x0000000408087211 */ /* 0x000fe400018f0eff */
[----:B----4-:R-:W-:-:S05]  /*182c0*/  IADD3 R14, P0, PT, R28, R3, RZ ;  /* 0x000000031c0e7210 */ /* 0x010fca0007f1e0ff */
[----:B------:R0:W-:Y:S04]  /*182d0*/  STL [R1+0xbb4], R14 ;  /* 0x000bb40e01007387 */ /* 0x0001e80000100800 */
[----:B0-----:R-:W4:Y:S04]  /*182e0*/  LDL.LU R14, [R1+0x38] ;  /* 0x00003800010e7983 */ /* 0x001f280000300800 */
[----:B------:R0:W-:Y:S01]  /*182f0*/  STL [R1+0xb80], R13 ;  /* 0x000b800d01007387 */ /* 0x0001e20000100800 */
[----:B------:R-:W-:-:S03]  /*18300*/  IADD3 R11, P1, PT, R26, R3, RZ ;  /* 0x000000031a0b7210 */ /* 0x000fc60007f3e0ff */
[----:B0-----:R-:W4:Y:S04]  /*18310*/  LDL.LU R13, [R1+0x30] ;  /* 0x00003000010d7983 */ /* 0x001f280000300800 */
[----:B------:R0:W-:Y:S02]  /*18320*/  STL [R1+0xbbc], R11 ;  /* 0x000bbc0b01007387 */ /* 0x0001e40000100800 */
[----:B0-----:R-:W-:Y:S02]  /*18330*/  LEA.HI.X.SX32 R11, R9, R4, 0x1, P2 ;  /* 0x00000004090b7211 */ /* 0x001fe400010f0eff */
[----:B------:R-:W4:Y:S04]  /*18340*/  LDL.LU R9, [R1+0x2c] ;  /* 0x00002c0001097983 */ /* 0x000f280000300800 */
[----:B------:R0:W-:Y:S02]  /*18350*/  STL [R1+0xb88], R11 ;  /* 0x000b880b01007387 */ /* 0x0001e40000100800 */
[----:B0-----:R-:W-:-:S05]  /*18360*/  IADD3 R11, P2, PT, R25, R3, RZ ;  /* 0x00000003190b7210 */ /* 0x001fca0007f5e0ff */
[----:B------:R0:W-:Y:S01]  /*18370*/  STL [R1+0xbc4], R11 ;  /* 0x000bc40b01007387 */ /* 0x0001e20000100800 */
[----:B------:R-:W-:-:S03]  /*18380*/  LEA.HI.X.SX32 R10, R10, R4, 0x1, P4 ;  /* 0x000000040a0a7211 */ /* 0x000fc600020f0eff */
[----:B0-----:R-:W4:Y:S04]  /*18390*/  LDL.LU R11, [R1+0x398] ;  /* 0x00039800010b7983 */ /* 0x001f280000300800 */
[----:B------:R0:W-:Y:S02]  /*183a0*/  STL [R1+0xb90], R8 ;  /* 0x000b900801007387 */ /* 0x0001e40000100800 */
[----:B0-----:R-:W-:-:S05]  /*183b0*/  IADD3 R8, P3, PT, R24, R3, RZ ;  /* 0x0000000318087210 */ /* 0x001fca0007f7e0ff */
[----:B------:R0:W-:Y:S04]  /*183c0*/  STL [R1+0xbcc], R8 ;  /* 0x000bcc0801007387 */ /* 0x0001e80000100800 */
[----:B0-----:R-:W4:Y:S04]  /*183d0*/  LDL.LU R8, [R1+0xd80] ;  /* 0x000d800001087983 */ /* 0x001f280000300800 */
[----:B------:R0:W-:Y:S02]  /*183e0*/  STL [R1+0xb98], R10 ;  /* 0x000b980a01007387 */ /* 0x0001e40000100800 */
[----:B0-----:R-:W-:-:S05]  /*183f0*/  IADD3 R10, P4, PT, R23, R3, RZ ;  /* 0x00000003170a7210 */ /* 0x001fca0007f9e0ff */
[----:B------:R0:W-:Y:S01]  /*18400*/  STL [R1+0xbd4], R10 ;  /* 0x000bd40a01007387 */ /* 0x0001e20000100800 */
[-C--:B------:R-:W-:Y:S02]  /*18410*/  LEA.HI.X.SX32 R5, R5, R4.reuse, 0x1, P6 ;  /* 0x0000000405057211 */ /* 0x080fe400030f0eff */
[----:B0-----:R-:W-:Y:S02]  /*18420*/  LEA.HI.X.SX32 R10, R7, R4, 0x1, P5 ;  /* 0x00000004070a7211 */ /* 0x001fe400028f0eff */
[----:B------:R-:W-:-:S03]  /*18430*/  IADD3 R7, P5, PT, R0, R3, RZ ;  /* 0x0000000300077210 */ /* 0x000fc60007fbe0ff */
[----:B------:R0:W-:Y:S01]  /*18440*/  STL [R1+0xba0], R10 ;  /* 0x000ba00a01007387 */ /* 0x0001e20000100800 */
[----:B------:R-:W-:-:S03]  /*18450*/  LEA.HI.X.SX32 R28, R28, R4, 0x1, P0 ;  /* 0x000000041c1c7211 */ /* 0x000fc600000f0eff */
[----:B0-----:R-:W4:Y:S04]  /*18460*/  LDL.LU R10, [R1+0x14] ;  /* 0x00001400010a7983 */ /* 0x001f280000300800 */
[----:B------:R0:W-:Y:S04]  /*18470*/  STL [R1+0xbdc], R7 ;  /* 0x000bdc0701007387 */ /* 0x0001e80000100800 */
[----:B0-----:R-:W4:Y:S04]  /*18480*/  LDL.LU R7, [R1+0xc] ;  /* 0x00000c0001077983 */ /* 0x001f280000300800 */
[----:B------:R2:W-:Y:S02]  /*18490*/  STL [R1+0xba8], R5 ;  /* 0x000ba80501007387 */ /* 0x0005e40000100800 */
[----:B--2---:R-:W-:-:S05]  /*184a0*/  IADD3 R5, P6, PT, R22, R3, RZ ;  /* 0x0000000316057210 */ /* 0x004fca0007fde0ff */
[----:B------:R0:W-:Y:S01]  /*184b0*/  STL [R1+0xbe4], R5 ;  /* 0x000be40501007387 */ /* 0x0001e20000100800 */
[----:B------:R-:W-:-:S03]  /*184c0*/  LEA.HI.X.SX32 R26, R26, R4, 0x1, P1 ;  /* 0x000000041a1a7211 */ /* 0x000fc600008f0eff */
[----:B0-----:R-:W2:Y:S04]  /*184d0*/  LDL.LU R5, [R1+0x4] ;  /* 0x0000040001057983 */ /* 0x001ea80000300800 */
[----:B------:R5:W-:Y:S02]  /*184e0*/  STL [R1+0xbb0], R28 ;  /* 0x000bb01c01007387 */ /* 0x000be40000100800 */
[----:B-----5:R-:W-:-:S05]  /*184f0*/  IADD3 R28, P0, PT, R21, R3, RZ ;  /* 0x00000003151c7210 */ /* 0x020fca0007f1e0ff */
[----:B------:R0:W-:Y:S01]  /*18500*/  STL [R1+0xbec], R28 ;  /* 0x000bec1c01007387 */ /* 0x0001e20000100800 */
[----:B------:R-:W-:-:S03]  /*18510*/  LEA.HI.X.SX32 R25, R25, R4, 0x1, P2 ;  /* 0x0000000419197211 */ /* 0x000fc600010f0eff */
[----:B0-----:R-:W5:Y:S04]  /*18520*/  LDL.LU R28, [R1+0xd7c] ;  /* 0x000d7c00011c7983 */ /* 0x001f680000300800 */
[----:B------:R0:W-:Y:S02]  /*18530*/  STL [R1+0xbb8], R26 ;  /* 0x000bb81a01007387 */ /* 0x0001e40000100800 */
[----:B0-----:R-:W-:-:S05]  /*18540*/  IADD3 R26, P1, PT, R20, R3, RZ ;  /* 0x00000003141a7210 */ /* 0x001fca0007f3e0ff */
[----:B------:R0:W-:Y:S01]  /*18550*/  STL [R1+0xbf4], R26 ;  /* 0x000bf41a01007387 */ /* 0x0001e20000100800 */
[----:B------:R-:W-:-:S03]  /*18560*/  LEA.HI.X.SX32 R24, R24, R4, 0x1, P3 ;  /* 0x0000000418187211 */ /* 0x000fc600018f0eff */
[----:B0-----:R-:W2:Y:S04]  /*18570*/  LDL.LU R26, [R1+0xd78] ;  /* 0x000d7800011a7983 */ /* 0x001ea80000300800 */
[----:B------:R3:W-:Y:S02]  /*18580*/  STL [R1+0xbc0], R25 ;  /* 0x000bc01901007387 */ /* 0x0007e40000100800 */
[----:B---3--:R-:W-:-:S05]  /*18590*/  IADD3 R25, P2, PT, R19, R3, RZ ;  /* 0x0000000313197210 */ /* 0x008fca0007f5e0ff */
[----:B------:R0:W-:Y:S01]  /*185a0*/  STL [R1+0xbfc], R25 ;  /* 0x000bfc1901007387 */ /* 0x0001e20000100800 */
[----:B------:R-:W-:-:S03]  /*185b0*/  LEA.HI.X.SX32 R23, R23, R4, 0x1, P4 ;  /* 0x0000000417177211 */ /* 0x000fc600020f0eff */
[----:B0-----:R-:W3:Y:S04]  /*185c0*/  LDL.LU R25, [R1+0xd74] ;  /* 0x000d740001197983 */ /* 0x001ee80000300800 */
[----:B------:R0:W-:Y:S02]  /*185d0*/  STL [R1+0xbc8], R24 ;  /* 0x000bc81801007387 */ /* 0x0001e40000100800 */
[----:B0-----:R-:W-:-:S05]  /*185e0*/  IADD3 R24, P3, PT, R18, R3, RZ ;  /* 0x0000000312187210 */ /* 0x001fca0007f7e0ff */
[----:B------:R0:W-:Y:S01]  /*185f0*/  STL [R1+0xc04], R24 ;  /* 0x000c041801007387 */ /* 0x0001e20000100800 */
[----:B------:R-:W-:-:S03]  /*18600*/  LEA.HI.X.SX32 R0, R0, R4, 0x1, P5 ;  /* 0x0000000400007211 */ /* 0x000fc600028f0eff */
[----:B0-----:R-:W2:Y:S04]  /*18610*/  LDL.LU R24, [R1+0xd70] ;  /* 0x000d700001187983 */ /* 0x001ea80000300800 */
[----:B------:R0:W-:Y:S02]  /*18620*/  STL [R1+0xbd0], R23 ;  /* 0x000bd01701007387 */ /* 0x0001e40000100800 */
[----:B0-----:R-:W-:-:S05]  /*18630*/  IADD3 R23, P4, PT, R6, R3, RZ ;  /* 0x0000000306177210 */ /* 0x001fca0007f9e0ff */
[----:B------:R0:W-:Y:S04]  /*18640*/  STL [R1+0xc0c], R23 ;  /* 0x000c0c1701007387 */ /* 0x0001e80000100800 */
[----:B0-----:R-:W2:Y:S04]  /*18650*/  LDL.LU R23, [R1+0xd6c] ;  /* 0x000d6c0001177983 */ /* 0x001ea80000300800 */
[----:B------:R0:W-:Y:S02]  /*18660*/  STL [R1+0xbd8], R0 ;  /* 0x000bd80001007387 */ /* 0x0001e40000100800 */
[----:B0-----:R-:W-:-:S05]  /*18670*/  IADD3 R0, P5, PT, R16, R3, RZ ;  /* 0x0000000310007210 */ /* 0x001fca0007fbe0ff */
[----:B------:R0:W-:Y:S04]  /*18680*/  STL [R1+0xc14], R0 ;  /* 0x000c140001007387 */ /* 0x0001e80000100800 */
[----:B0-----:R-:W2:Y:S01]  /*18690*/  LDL.LU R0, [R1+0xd68] ;  /* 0x000d680001007983 */ /* 0x001ea20000300800 */
[----:B------:R-:W-:-:S05]  /*186a0*/  LEA.HI.X.SX32 R22, R22, R4, 0x1, P6 ;  /* 0x0000000416167211 */ /* 0x000fca00030f0eff */
[----:B------:R4:W-:Y:S01]  /*186b0*/  STL [R1+0xbe0], R22 ;  /* 0x000be01601007387 */ /* 0x0009e20000100800 */
[----:B------:R-:W-:Y:S02]  /*186c0*/  LEA.HI.X.SX32 R21, R21, R4, 0x1, P0 ;  /* 0x0000000415157211 */ /* 0x000fe400000f0eff */
[----:B----4-:R-:W-:-:S05]  /*186d0*/  IADD3 R22, P6, PT, R14, R3, RZ ;  /* 0x000000030e167210 */ /* 0x010fca0007fde0ff */
[----:B------:R0:W-:Y:S04]  /*186e0*/  STL [R1+0xc1c], R22 ;  /* 0x000c1c1601007387 */ /* 0x0001e80000100800 */
[----:B------:R1:W-:Y:S01]  /*186f0*/  STL [R1+0xbe8], R21 ;  /* 0x000be81501007387 */ /* 0x0003e20000100800 */
[----:B0-----:R-:W-:Y:S01]  /*18700*/  IADD3 R22, P0, PT, R13, R3, RZ ;  /* 0x000000030d167210 */ /* 0x001fe20007f1e0ff */
[----:B------:R-:W-:Y:S01]  /*18710*/  IMAD R2, R2, UR5, RZ ;  /* 0x0000000502027c24 */ /* 0x000fe2000f8e02ff */
[----:B-1----:R-:W-:-:S03]  /*18720*/  LEA.HI.X.SX32 R21, R20, R4, 0x1, P1 ;  /* 0x0000000414157211 */ /* 0x002fc600008f0eff */
[----:B------:R0:W-:Y:S01]  /*18730*/  STL [R1+0xc24], R22 ;  /* 0x000c241601007387 */ /* 0x0001e20000100800 */
[----:B------:R-:W-:-:S03]  /*18740*/  LEA.HI.X.SX32 R20, R19, R4, 0x1, P2 ;  /* 0x0000000413147211 */ /* 0x000fc600010f0eff */
[----:B------:R1:W-:Y:S01]  /*18750*/  STL [R1+0xbf0], R21 ;  /* 0x000bf01501007387 */ /* 0x0003e20000100800 */
[-C--:B0-----:R-:W-:Y:S02]  /*18760*/  IADD3 R22, P1, PT, R9, R3.reuse, RZ ;  /* 0x0000000309167210 */ /* 0x081fe40007f3e0ff */
[-C--:B------:R-:W-:Y:S02]  /*18770*/  LEA.HI.X.SX32 R19, R18, R4.reuse, 0x1, P3 ;  /* 0x0000000412137211 */ /* 0x080fe400018f0eff */
[----:B-1----:R-:W-:Y:S01]  /*18780*/  IADD3 R21, P2, PT, R11, R3, RZ ;  /* 0x000000030b157210 */ /* 0x002fe20007f5e0ff */
[----:B------:R-:W-:Y:S04]  /*18790*/  STL [R1+0xc2c], R22 ;  /* 0x000c2c1601007387 */ /* 0x000fe80000100800 */
[----:B------:R0:W-:Y:S01]  /*187a0*/  STL [R1+0xbf8], R20 ;  /* 0x000bf81401007387 */ /* 0x0001e20000100800 */
[----:B------:R-:W-:-:S03]  /*187b0*/  LEA.HI.X.SX32 R18, R6, R4, 0x1, P4 ;  /* 0x0000000406127211 */ /* 0x000fc600020f0eff */
[----:B------:R-:W-:Y:S01]  /*187c0*/  STL [R1+0xc94], R21 ;  /* 0x000c941501007387 */ /* 0x000fe20000100800 */
[----:B0-----:R-:W-:-:S03]  /*187d0*/  IADD3 R20, P3, PT, R2, R3, RZ ;  /* 0x0000000302147210 */ /* 0x001fc60007f7e0ff */
[----:B------:R-:W-:Y:S04]  /*187e0*/  STL [R1+0xc00], R19 ;  /* 0x000c001301007387 */ /* 0x000fe80000100800 */
[----:B------:R-:W-:Y:S04]  /*187f0*/  STL [R1+0xc34], R20 ;  /* 0x000c341401007387 */ /* 0x000fe80000100800 */
[----:B------:R-:W4:Y:S04]  /*18800*/  LDL.LU R6, [R1+0x24] ;  /* 0x0000240001067983 */ /* 0x000f280000300800 */
[----:B------:R0:W-:Y:S01]  /*18810*/  STL [R1+0xc08], R18 ;  /* 0x000c081201007387 */ /* 0x0001e20000100800 */
[----:B------:R-:W-:-:S02]  /*18820*/  LEA.HI.X.SX32 R14, R14, R4, 0x1, P6 ;  /* 0x000000040e0e7211 */ /* 0x000fc400030f0eff */
[----:B0-----:R-:W-:Y:S02]  /*18830*/  LEA.HI.X.SX32 R18, R16, R4, 0x1, P5 ;  /* 0x0000000410127211 */ /* 0x001fe400028f0eff */
[-C--:B------:R-:W-:Y:S02]  /*18840*/  IADD3 R16, P5, PT, R10, R3.reuse, RZ ;  /* 0x000000030a107210 */ /* 0x080fe40007fbe0ff */
[----:B--2---:R-:W-:-:S05]  /*18850*/  IADD3 R19, P4, PT, R0, R3, RZ ;  /* 0x0000000300137210 */ /* 0x004fca0007f9e0ff */
[----:B------:R-:W-:Y:S04]  /*18860*/  STL [R1+0xc3c], R19 ;  /* 0x000c3c1301007387 */ /* 0x000fe80000100800 */
[----:B------:R0:W-:Y:S04]  /*18870*/  STL [R1+0xc10], R18 ;  /* 0x000c101201007387 */ /* 0x0001e80000100800 */
[----:B------:R1:W-:Y:S01]  /*18880*/  STL [R1+0xc44], R16 ;  /* 0x000c441001007387 */ /* 0x0003e20000100800 */
[----:B0-----:R-:W-:-:S03]  /*18890*/  IADD3 R18, P6, PT, R7, R3, RZ ;  /* 0x0000000307127210 */ /* 0x001fc60007fde0ff */
[----:B------:R0:W-:Y:S01]  /*188a0*/  STL [R1+0xc18], R14 ;  /* 0x000c180e01007387 */ /* 0x0001e20000100800 */
[----:B-1----:R-:W-:-:S03]  /*188b0*/  LEA.HI.X.SX32 R16, R13, R4, 0x1, P0 ;  /* 0x000000040d107211 */ /* 0x002fc600000f0eff */
[----:B------:R-:W-:Y:S01]  /*188c0*/  STL [R1+0xc4c], R18 ;  /* 0x000c4c1201007387 */ /* 0x000fe20000100800 */
[----:B------:R-:W-:-:S03]  /*188d0*/  LEA.HI.X.SX32 R13, R9, R4, 0x1, P1 ;  /* 0x00000004090d7211 */ /* 0x000fc600008f0eff */
[----:B------:R-:W-:Y:S04]  /*188e0*/  STL [R1+0xc20], R16 ;  /* 0x000c201001007387 */ /* 0x000fe80000100800 */
[----:B------:R-:W2:Y:S01]  /*188f0*/  LDL.LU R9, [R1+0x3dc] ;  /* 0x0003dc0001097983 */ /* 0x000ea20000300800 */
[----:B0-----:R-:W-:-:S05]  /*18900*/  IADD3 R14, P0, PT, R5, R3, RZ ;  /* 0x00000003050e7210 */ /* 0x001fca0007f1e0ff */
[----:B------:R0:W-:Y:S01]  /*18910*/  STL [R1+0xc54], R14 ;  /* 0x000c540e01007387 */ /* 0x0001e20000100800 */
[----:B------:R-:W-:-:S03]  /*18920*/  LEA.HI.X.SX32 R2, R2, R4, 0x1, P3 ;  /* 0x0000000402027211 */ /* 0x000fc600018f0eff */
[----:B------:R1:W-:Y:S01]  /*18930*/  STL [R1+0xc28], R13 ;  /* 0x000c280d01007387 */ /* 0x0003e20000100800 */
[-C--:B0-----:R-:W-:Y:S02]  /*18940*/  IADD3 R14, P1, PT, R23, R3.reuse, RZ ;  /* 0x00000003170e7210 */ /* 0x081fe40007f3e0ff */
[----:B-1----:R-:W-:Y:S02]  /*18950*/  LEA.HI.X.SX32 R13, R11, R4, 0x1, P2 ;  /* 0x000000040b0d7211 */ /* 0x002fe400010f0eff */
[-C--:B------:R-:W-:Y:S01]  /*18960*/  IADD3 R11, P2, PT, R24, R3.reuse, RZ ;  /* 0x00000003180b7210 */ /* 0x080fe20007f5e0ff */
[----:B------:R-:W-:Y:S04]  /*18970*/  STL [R1+0xc5c], R14 ;  /* 0x000c5c0e01007387 */ /* 0x000fe80000100800 */
[----:B------:R3:W-:Y:S04]  /*18980*/  STL [R1+0xc90], R13 ;  /* 0x000c900d01007387 */ /* 0x0007e80000100800 */
[----:B------:R0:W-:Y:S04]  /*18990*/  STL [R1+0xc64], R11 ;  /* 0x000c640b01007387 */ /* 0x0001e80000100800 */
[----:B------:R1:W-:Y:S01]  /*189a0*/  STL [R1+0xc30], R2 ;  /* 0x000c300201007387 */ /* 0x0003e20000100800 */
[----:B---3--:R-:W-:-:S02]  /*189b0*/  IADD3 R13, P3, PT, R25, R3, RZ ;  /* 0x00000003190d7210 */ /* 0x008fc40007f7e0ff */
[----:B0-----:R-:W-:-:S03]  /*189c0*/  LEA.HI.X.SX32 R11, R0, R4, 0x1, P4 ;  /* 0x00000004000b7211 */ /* 0x001fc600020f0eff */
[----:B------:R-:W-:Y:S01]  /*189d0*/  STL [R1+0xc6c], R13 ;  /* 0x000c6c0d01007387 */ /* 0x000fe20000100800 */
[----:B-1----:R-:W-:-:S03]  /*189e0*/  IADD3 R2, P4, PT, R26, R3, RZ ;  /* 0x000000031a027210 */ /* 0x002fc60007f9e0ff */
[----:B------:R-:W-:Y:S01]  /*189f0*/  STL [R1+0xc38], R11 ;  /* 0x000c380b01007387 */ /* 0x000fe20000100800 */
[----:B------:R-:W-:Y:S02]  /*18a00*/  LEA.HI.X.SX32 R0, R10, R4, 0x1, P5 ;  /* 0x000000040a007211 */ /* 0x000fe400028f0eff */
[----:B-----5:R-:W-:Y:S01]  /*18a10*/  IADD3 R10, P5, PT, R28, R3, RZ ;  /* 0x000000031c0a7210 */ /* 0x020fe20007fbe0ff */
[----:B------:R0:W-:Y:S01]  /*18a20*/  STL [R1+0xc74], R2 ;  /* 0x000c740201007387 */ /* 0x0001e20000100800 */
[----:B------:R-:W-:-:S03]  /*18a30*/  IMAD R12, R12, UR5, RZ ;  /* 0x000000050c0c7c24 */ /* 0x000fc6000f8e02ff */
[----:B------:R1:W-:Y:S01]  /*18a40*/  STL [R1+0xc40], R0 ;  /* 0x000c400001007387 */ /* 0x0003e20000100800 */
[-C--:B------:R-:W-:Y:S02]  /*18a50*/  LEA.HI.X.SX32 R5, R5, R4.reuse, 0x1, P0 ;  /* 0x0000000405057211 */ /* 0x080fe400000f0eff */
[----:B0-----:R-:W-:Y:S01]  /*18a60*/  LEA.HI.X.SX32 R2, R7, R4, 0x1, P6 ;  /* 0x0000000407027211 */ /* 0x001fe200030f0eff */
[----:B------:R-:W-:Y:S01]  /*18a70*/  STL [R1+0xc78], R10 ;  /* 0x000c780a01007387 */ /* 0x000fe20000100800 */
[----:B-1----:R-:W-:Y:S01]  /*18a80*/  IADD3 R0, P6, PT, R8, R3, RZ ;  /* 0x0000000308007210 */ /* 0x002fe20007fde0ff */
[----:B------:R-:W0:Y:S01]  /*18a90*/  S2R R7, SR_TID.X ;  /* 0x0000000000077919 */ /* 0x000e220000002100 */
[----:B------:R-:W-:Y:S01]  /*18aa0*/  IMAD R29, R29, UR5, RZ ;  /* 0x000000051d1d7c24 */ /* 0x000fe2000f8e02ff */
[----:B------:R1:W-:Y:S01]  /*18ab0*/  STL [R1+0xc48], R2 ;  /* 0x000c480201007387 */ /* 0x0003e20000100800 */
[----:B------:R-:W-:-:S03]  /*18ac0*/  IMAD R27, R27, UR5, RZ ;  /* 0x000000051b1b7c24 */ /* 0x000fc6000f8e02ff */
[----:B------:R3:W-:Y:S01]  /*18ad0*/  STL [R1+0xc7c], R0 ;  /* 0x000c7c0001007387 */ /* 0x0007e20000100800 */
[----:B-1----:R-:W-:-:S03]  /*18ae0*/  IADD3 R2, P0, PT, R12, R3, RZ ;  /* 0x000000030c027210 */ /* 0x002fc60007f1e0ff */
[----:B------:R1:W-:Y:S01]  /*18af0*/  STL [R1+0xc50], R5 ;  /* 0x000c500501007387 */ /* 0x0003e20000100800 */
[----:B---3--:R-:W-:-:S03]  /*18b00*/  LEA.HI.X.SX32 R0, R23, R4, 0x1, P1 ;  /* 0x0000000417007211 */ /* 0x008fc600008f0eff */
[----:B------:R3:W-:Y:S01]  /*18b10*/  STL [R1+0xc80], R2 ;  /* 0x000c800201007387 */ /* 0x0007e20000100800 */
[----:B------:R-:W-:Y:S01]  /*18b20*/  IMAD R15, R15, UR5, RZ ;  /* 0x000000050f0f7c24 */ /* 0x000fe2000f8e02ff */
[----:B-1----:R-:W-:Y:S02]  /*18b30*/  IADD3 R5, P1, PT, R29, R3, RZ ;  /* 0x000000031d057210 */ /* 0x002fe40007f3e0ff */
[----:B------:R1:W-:Y:S01]  /*18b40*/  STL [R1+0xc58], R0 ;  /* 0x000c580001007387 */ /* 0x0003e20000100800 */
[----:B---3--:R-:W-:-:S03]  /*18b50*/  LEA.HI.X.SX32 R2, R24, R4, 0x1, P2 ;  /* 0x0000000418027211 */ /* 0x008fc600010f0eff */
[----:B------:R3:W-:Y:S01]  /*18b60*/  STL [R1+0xc84], R5 ;  /* 0x000c840501007387 */ /* 0x0007e20000100800 */
[----:B------:R-:W-:-:S03]  /*18b70*/  IMAD R17, R17, UR5, RZ ;  /* 0x0000000511117c24 */ /* 0x000fc6000f8e02ff */
[----:B------:R5:W-:Y:S01]  /*18b80*/  STL [R1+0xc60], R2 ;  /* 0x000c600201007387 */ /* 0x000be20000100800 */
[----:B-1----:R-:W-:Y:S02]  /*18b90*/  IADD3 R0, P2, PT, R27, R3, RZ ;  /* 0x000000031b007210 */ /* 0x002fe40007f5e0ff */
[----:B---3--:R-:W-:-:S03]  /*18ba0*/  LEA.HI.X.SX32 R5, R25, R4, 0x1, P3 ;  /* 0x0000000419057211 */ /* 0x008fc600018f0eff */
[----:B------:R1:W-:Y:S01]  /*18bb0*/  STL [R1+0xc88], R0 ;  /* 0x000c880001007387 */ /* 0x0003e20000100800 */
[----:B-----5:R-:W-:-:S03]  /*18bc0*/  IADD3 R2, P3, PT, R15, R3, RZ ;  /* 0x000000030f027210 */ /* 0x020fc60007f7e0ff */
[----:B------:R-:W-:Y:S04]  /*18bd0*/  STL [R1+0xc68], R5 ;  /* 0x000c680501007387 */ /* 0x000fe80000100800 */
[----:B------:R3:W-:Y:S01]  /*18be0*/  STL [R1+0xc8c], R2 ;  /* 0x000c8c0201007387 */ /* 0x0007e20000100800 */
[----:B-1----:R-:W-:Y:S02]  /*18bf0*/  LEA.HI.X.SX32 R0, R26, R4, 0x1, P4 ;  /* 0x000000041a007211 */ /* 0x002fe400020f0eff */
[----:B------:R-:W-:-:S03]  /*18c00*/  IADD3 R3, P4, PT, R17, R3, RZ ;  /* 0x0000000311037210 */ /* 0x000fc60007f9e0ff */
[----:B------:R-:W-:Y:S01]  /*18c10*/  STL [R1+0xc70], R0 ;  /* 0x000c700001007387 */ /* 0x000fe20000100800 */
[----:B---3--:R-:W-:-:S03]  /*18c20*/  LEA.HI.X.SX32 R2, R28, R4, 0x1, P5 ;  /* 0x000000041c027211 */ /* 0x008fc600028f0eff */
[----:B------:R1:W-:Y:S01]  /*18c30*/  STL [R1+0x538], R3 ;  /* 0x0005380301007387 */ /* 0x0003e20000100800 */
[----:B------:R-:W-:-:S03]  /*18c40*/  LEA.HI.X.SX32 R5, R12, R4, 0x1, P0 ;  /* 0x000000040c057211 */ /* 0x000fc600000f0eff */
[----:B------:R3:W-:Y:S01]  /*18c50*/  STL [R1+0x520], R2 ;  /* 0x0005200201007387 */ /* 0x0007e20000100800 */
[-C--:B-1----:R-:W-:Y:S02]  /*18c60*/  LEA.HI.X.SX32 R3, R8, R4.reuse, 0x1, P6 ;  /* 0x0000000408037211 */ /* 0x082fe400030f0eff */
[----:B---3--:R-:W-:-:S03]  /*18c70*/  LEA.HI.X.SX32 R2, R29, R4, 0x1, P1 ;  /* 0x000000041d027211 */ /* 0x008fc600008f0eff */
[----:B------:R1:W-:Y:S01]  /*18c80*/  STL [R1+0x524], R3 ;  /* 0x0005240301007387 */ /* 0x0003e20000100800 */
[----:B0-----:R-:W-:-:S03]  /*18c90*/  SHF.R.U32.HI R11, RZ, 0x4, R7 ;  /* 0x00000004ff0b7819 */ /* 0x001fc60000011607 */
[----:B------:R-:W-:Y:S01]  /*18ca0*/  STL [R1+0x528], R5 ;  /* 0x0005280501007387 */ /* 0x000fe20000100800 */
[----:B----4-:R-:W-:-:S03]  /*18cb0*/  IADD3 R0, P5, PT, R6, UR6, RZ ;  /* 0x0000000606007c10 */ /* 0x010fc6000ffbe0ff */
[----:B------:R0:W-:Y:S01]  /*18cc0*/  STL [R1+0x52c], R2 ;  /* 0x00052c0201007387 */ /* 0x0001e20000100800 */
[-C--:B-1----:R-:W-:Y:S02]  /*18cd0*/  LEA.HI.X.SX32 R3, R27, R4.reuse, 0x1, P2 ;  /* 0x000000041b037211 */ /* 0x082fe400010f0eff */
[----:B------:R-:W-:Y:S02]  /*18ce0*/  SGXT.U32 R11, R11, 0x4 ;  /* 0x000000040b0b781a */ /* 0x000fe40000000000 */
[----:B0-----:R-:W-:Y:S01]  /*18cf0*/  LEA.HI.X.SX32 R2, R15, R4, 0x1, P3 ;  /* 0x000000040f027211 */ /* 0x001fe200018f0eff */
[----:B------:R-:W-:Y:S01]  /*18d00*/  STL [R1+0x530], R3 ;  /* 0x0005300301007387 */ /* 0x000fe20000100800 */
[----:B------:R-:W-:-:S03]  /*18d10*/  LOP3.LUT R10, R11, 0x60, RZ, 0xfc, !PT ;  /* 0x000000600b0a7812 */ /* 0x000fc600078efcff */
[----:B------:R0:W-:Y:S02]  /*18d20*/  STL [R1+0x534], R2 ;  /* 0x0005340201007387 */ /* 0x0001e40000100800 */
[----:B------:R-:W-:Y:S01]  /*18d30*/  IMAD R10, R10, UR8, RZ ;  /* 0x000000080a0a7c24 */ /* 0x000fe2000f8e02ff */
[----:B0-----:R-:W-:Y:S02]  /*18d40*/  LEA.HI.X.SX32 R2, R6, UR7, 0x1, P5 ;  /* 0x0000000706027c11 */ /* 0x001fe4000a8f0eff */
[----:B------:R-:W-:-:S05]  /*18d50*/  LEA.HI R6, R7, 0x70, RZ, 0x1c ;  /* 0x0000007007067811 */ /* 0x000fca00078fe0ff */
[----:B------:R-:W-:Y:S01]  /*18d60*/  IMAD R6, R6, UR8, RZ ;  /* 0x0000000806067c24 */ /* 0x000fe2000f8e02ff */
[----:B------:R-:W-:Y:S01]  /*18d70*/  LEA.HI.X.SX32 R3, R17, R4, 0x1, P4 ;  /* 0x0000000411037211 */ /* 0x000fe200020f0eff */
[----:B------:R-:W-:Y:S01]  /*18d80*/  IMAD R8, R11, UR8, RZ ;  /* 0x000000080b087c24 */ /* 0x000fe2000f8e02ff */
[-C--:B------:R-:W-:Y:S01]  /*18d90*/  IADD3 R11, P2, PT, R10, R0.reuse, RZ ;  /* 0x000000000a0b7210 */ /* 0x080fe20007f5e0ff */
[----:B------:R-:W-:Y:S01]  /*18da0*/  IMAD R5, RZ, RZ, -UR8 ;  /* 0x80000008ff057e24 */ /* 0x000fe2000f8e02ff */
[----:B------:R-:W-:Y:S01]  /*18db0*/  IADD3 R12, P1, PT, R6, R0, RZ ;  /* 0x00000000060c7210 */ /* 0x000fe20007f3e0ff */
[----:B------:R-:W-:Y:S01]  /*18dc0*/  STL [R1+0x4dc], R3 ;  /* 0x0004dc0301007387 */ /* 0x000fe20000100800 */
[----:B------:R-:W-:-:S03]  /*18dd0*/  LEA.HI R7, R7, 0x30, RZ, 0x1c ;  /* 0x0000003007077811 */ /* 0x000fc600078fe0ff */
[----:B------:R-:W-:Y:S02]  /*18de0*/  STL [R1+0x4e4], R12 ;  /* 0x0004e40c01007387 */ /* 0x000fe40000100800 */
[----:B------:R-:W-:Y:S02]  /*18df0*/  IMAD R7, R7, UR8, RZ ;  /* 0x0000000807077c24 */ /* 0x000fe4000f8e02ff */
[----:B------:R0:W-:Y:S02]  /*18e00*/  STL [R1+0x4ec], R11 ;  /* 0x0004ec0b01007387 */ /* 0x0001e40000100800 */
[-C--:B0-----:R-:W-:Y:S02]  /*18e10*/  LEA.HI.X.SX32 R11, R6, R2.reuse, 0x1, P1 ;  /* 0x00000002060b7211 */ /* 0x081fe400008f0eff */
[----:B------:R-:W-:Y:S01]  /*18e20*/  LEA.HI.X.SX32 R6, R10, R2, 0x1, P2 ;  /* 0x000000020a067211 */ /* 0x000fe200010f0eff */
[----:B--2---:R-:W-:Y:S01]  /*18e30*/  IMAD R4, R5, 0x10, R9 ;  /* 0x0000001005047824 */ /* 0x004fe200078e0209 */
[----:B------:R-:W-:-:S03]  /*18e40*/  IADD3 R12, P0, PT, R9, R0, RZ ;  /* 0x00000000090c7210 */ /* 0x000fc60007f1e0ff */
[----:B------:R-:W-:Y:S01]  /*18e50*/  IMAD R3, R5, 0x20, R4 ;  /* 0x0000002005037824 */ /* 0x000fe200078e0204 */
[-C--:B------:R-:W-:Y:S01]  /*18e60*/  IADD3 R10, P1, PT, R4, R0.reuse, RZ ;  /* 0x00000000040a7210 */ /* 0x080fe20007f3e0ff */
[----:B------:R-:W-:Y:S04]  /*18e70*/  STL [R1+0x4f4], R12 ;  /* 0x0004f40c01007387 */ /* 0x000fe80000100800 */
[----:B------:R0:W-:Y:S04]  /*18e80*/  STL [R1+0x4e0], R11 ;  /* 0x0004e00b01007387 */ /* 0x0001e80000100800 */
[----:B------:R1:W-:Y:S01]  /*18e90*/  STL [R1+0x4e8], R6 ;  /* 0x0004e80601007387 */ /* 0x0003e20000100800 */
[----:B0-----:R-:W-:-:S03]  /*18ea0*/  IADD3 R11, P2, PT, R7, R0, RZ ;  /* 0x00000000070b7210 */ /* 0x001fc60007f5e0ff */
[----:B------:R-:W-:Y:S01]  /*18eb0*/  STL [R1+0x4fc], R10 ;  /* 0x0004fc0a01007387 */ /* 0x000fe20000100800 */
[----:B-1----:R-:W-:-:S03]  /*18ec0*/  IADD3 R6, P3, PT, R3, R0, RZ ;  /* 0x0000000003067210 */ /* 0x002fc60007f7e0ff */
[----:B------:R-:W-:Y:S04]  /*18ed0*/  STL [R1+0x504], R11 ;  /* 0x0005040b01007387 */ /* 0x000fe80000100800 */
[----:B------:R0:W-:Y:S01]  /*18ee0*/  STL [R1+0x50c], R6 ;  /* 0x00050c0601007387 */ /* 0x0001e20000100800 */
[----:B------:R-:W-:Y:S01]  /*18ef0*/  IMAD R5, R5, 0x10, R3 ;  /* 0x0000001005057824 */ /* 0x000fe200078e0203 */
[----:B0-----:R-:W-:Y:S02]  /*18f00*/  LEA.HI.X.SX32 R6, R9, R2, 0x1, P0 ;  /* 0x0000000209067211 */ /* 0x001fe400000f0eff */
[----:B------:R-:W0:Y:S02]  /*18f10*/  S2R R9, SR_TID.X ;  /* 0x0000000000097919 */ /* 0x000e240000002100 */
[----:B------:R-:W-:-:S02]  /*18f20*/  IADD3 R10, P4, PT, R5, R0, RZ ;  /* 0x00000000050a7210 */ /* 0x000fc40007f9e0ff */
[----:B------:R-:W-:Y:S02]  /*18f30*/  IADD3 R0, P5, PT, R8, R0, RZ ;  /* 0x0000000008007210 */ /* 0x000fe40007fbe0ff */
[-C--:B------:R-:W-:Y:S01]  /*18f40*/  LEA.HI.X.SX32 R4, R4, R2.reuse, 0x1, P1 ;  /* 0x0000000204047211 */ /* 0x080fe200008f0eff */
[----:B------:R-:W-:Y:S04]  /*18f50*/  STL [R1+0x514], R10 ;  /* 0x0005140a01007387 */ /* 0x000fe80000100800 */
[----:B------:R1:W-:Y:S01]  /*18f60*/  STL [R1+0x51c], R0 ;  /* 0x00051c0001007387 */ /* 0x0003e20000100800 */
[----:B------:R-:W-:-:S03]  /*18f70*/  LEA.HI.X.SX32 R3, R3, R2, 0x1, P3 ;  /* 0x0000000203037211 */ /* 0x000fc600018f0eff */
[----:B------:R-:W-:Y:S01]  /*18f80*/  STL [R1+0x4f0], R6 ;  /* 0x0004f00601007387 */ /* 0x000fe20000100800 */
[----:B-1----:R-:W-:-:S03]  /*18f90*/  LEA.HI.X.SX32 R0, R7, R2, 0x1, P2 ;  /* 0x0000000207007211 */ /* 0x002fc600010f0eff */
[----:B------:R-:W-:Y:S04]  /*18fa0*/  STL [R1+0x4f8], R4 ;  /* 0x0004f80401007387 */ /* 0x000fe80000100800 */
[----:B------:R1:W-:Y:S04]  /*18fb0*/  STL [R1+0x500], R0 ;  /* 0x0005000001007387 */ /* 0x0003e80000100800 */
[----:B------:R-:W-:Y:S01]  /*18fc0*/  STL [R1+0x508], R3 ;  /* 0x0005080301007387 */ /* 0x000fe20000100800 */
[-C--:B-1----:R-:W-:Y:S02]  /*18fd0*/  LEA.HI.X.SX32 R0, R5, R2.reuse, 0x1, P4 ;  /* 0x0000000205007211 */ /* 0x082fe400020f0eff */
[----:B------:R-:W-:-:S03]  /*18fe0*/  LEA.HI.X.SX32 R2, R8, R2, 0x1, P5 ;  /* 0x0000000208027211 */ /* 0x000fc600028f0eff */
[----:B------:R0:W-:Y:S04]  /*18ff0*/  STL [R1+0x510], R0 ;  /* 0x0005100001007387 */ /* 0x0001e80000100800 */
[----:B------:R1:W-:Y:S01]  /*19000*/  STL [R1+0x518], R2 ;  /* 0x0005180201007387 */ /* 0x0003e20000100800 */
[----:B0-----:R-:W-:-:S05]  /*19010*/  IMAD.SHL.U32 R0, R9, 0x20, RZ ;  /* 0x0000002009007824 */ /* 0x001fca00078e00ff */
[----:B------:R1:W-:Y:S04]  /*19020*/  STL [R1+0xd60], R0 ;  /* 0x000d600001007387 */ /* 0x0003e80000100800 */
[----:B------:R1:W-:Y:S01]  /*19030*/  STL [R1+0x170], RZ ;  /* 0x000170ff01007387 */ /* 0x0003e20000100800 */
[----:B------:R-:W-:Y:S02]  /*19040*/  CS2R R20, SRZ ;  /* 0x0000000000147805 */ /* 0x000fe4000001ff00 */
[----:B------:R-:W-:Y:S02]  /*19050*/  CS2R R22, SRZ ;  /* 0x0000000000167805 */ /* 0x000fe4000001ff00 */
[----:B------:R-:W-:Y:S01]  /*19060*/  CS2R R24, SRZ ;  /* 0x0000000000187805 */ /* 0x000fe2000001ff00 */
[----:B------:R1:W-:Y:S01]  /*19070*/  STL [R1+0x174], RZ ;  /* 0x000174ff01007387 */ /* 0x0003e20000100800 */
[----:B------:R-:W-:-:S02]  /*19080*/  CS2R R26, SRZ ;  /* 0x00000000001a7805 */ /* 0x000fc4000001ff00 */
[----:B------:R-:W-:Y:S02]  /*19090*/  CS2R R16, SRZ ;  /* 0x0000000000107805 */ /* 0x000fe4000001ff00 */
[----:B------:R-:W-:Y:S01]  /*190a0*/  CS2R R18, SRZ ;  /* 0x0000000000127805 */ /* 0x000fe2000001ff00 */
[----:B------:R1:W-:Y:S01]  /*190b0*/  STL [R1+0x178], RZ ;  /* 0x000178ff01007387 */ /* 0x0003e20000100800 */
[----:B------:R-:W-:-:S03]  /*190c0*/  UMOV UR4, URZ ;  /* 0x000000ff00047c82 */ /* 0x000fc60008000000 */
        /* <DEDUP_REMOVED lines=16> */
[----:B------:R1:W-:Y:S02]  /*191d0*/  STL [R1+0x1c], RZ ;  /* 0x00001cff01007387 */ /* 0x0003e40000100800 */
.L_x_2:
[----:B0-----:R-:W2:Y:S04]  /*191e0*/  LDL R9, [R1+0x518] ;  /* 0x0005180001097983 */ /* 0x001ea80000100800 */
[----:B------:R-:W2:Y:S04]  /*191f0*/  LDL R8, [R1+0x51c] ;  /* 0x00051c0001087983 */ /* 0x000ea80000100800 */
[----:B------:R-:W3:Y:S04]  /*19200*/  LDL R5, [R1+0x500] ;  /* 0x0005000001057983 */ /* 0x000ee80000100800 */
[----:B------:R-:W3:Y:S04]  /*19210*/  LDL R4, [R1+0x504] ;  /* 0x0005040001047983 */ /* 0x000ee80000100800 */
        /* <DEDUP_REMOVED lines=114> */
[----:B-----5:R-:W-:Y:S04]  /*19940*/  STL.64 [R1+0x1080], R22 ;  /* 0x0010801601007387 */ /* 0x020fe80000100a00 */
        /* <DEDUP_REMOVED lines=57> */
[----:B------:R-:W-:Y:S01]  /*19ce0*/  STL [R1+0x1354], R22 ;  /* 0x0013541601007387 */ /* 0x000fe20000100800 */
[----:B------:R-:W0:Y:S03]  /*19cf0*/  S2R R14, SR_TID.X ;  /* 0x00000000000e7919 */ /* 0x000e260000002100 */
        /* <DEDUP_REMOVED lines=28> */
[----:B01----:R-:W-:-:S03]  /*19ec0*/  SHF.R.U32.HI R0, RZ, 0x4, R14 ;  /* 0x00000004ff007819 */ /* 0x003fc6000001160e */
[----:B------:R-:W-:Y:S04]  /*19ed0*/  STL [R1+0x143c], R22 ;  /* 0x00143c1601007387 */ /* 0x000fe80000100800 */
[----:B------:R-:W-:Y:S01]  /*19ee0*/  STL [R1+0x1444], R22 ;  /* 0x0014441601007387 */ /* 0x000fe20000100800 */
[----:B------:R-:W-:-:S03]  /*19ef0*/  UIMAD UR5, UR4, -0x80, UR9 ;  /* 0xffffff80040578a4 */ /* 0x000fc6000f8e0209 */
[----:B------:R-:W-:Y:S04]  /*19f00*/  STL [R1+0x144c], R22 ;  /* 0x00144c1601007387 */ /* 0x000fe80000100800 */
[----:B------:R-:W-:Y:S01]  /*19f10*/  STL [R1+0x1454], R22 ;  /* 0x0014541601007387 */ /* 0x000fe20000100800 */
[----:B------:R-:W-:-:S03]  /*19f20*/  SGXT.U32 R0, R0, 0x4 ;  /* 0x000000040000781a */ /* 0x000fc60000000000 */
[----:B------:R-:W-:Y:S01]  /*19f30*/  STL [R1+0x145c], R22 ;  /* 0x00145c1601007387 */ /* 0x000fe20000100800 */
[----:B------:R-:W-:-:S03]  /*19f40*/  LEA.HI R3, R14, 0x70, RZ, 0x1c ;  /* 0x000000700e037811 */ /* 0x000fc600078fe0ff */
[----:B------:R-:W-:Y:S04]  /*19f50*/  STL [R1+0x1464], R22 ;  /* 0x0014641601007387 */ /* 0x000fe80000100800 */
[----:B------:R-:W-:Y:S04]  /*19f60*/  STL [R1+0x146c], R22 ;  /* 0x00146c1601007387 */ /* 0x000fe80000100800 */
[----:B------:R-:W-:Y:S01]  /*19f70*/  STL [R1+0x1474], R22 ;  /* 0x0014741601007387 */ /* 0x000fe20000100800 */
[----:B------:R-:W-:-:S03]  /*19f80*/  ISETP.GE.AND P2, PT, R0, UR5, PT ;  /* 0x0000000500007c0c */ /* 0x000fc6000bf46270 */
[----:B------:R-:W-:Y:S01]  /*19f90*/  STL [R1+0x147c], R22 ;  /* 0x00147c1601007387 */ /* 0x000fe20000100800 */
[----:B------:R-:W-:-:S03]  /*19fa0*/  ISETP.GE.AND P0, PT, R3, UR5, PT ;  /* 0x0000000503007c0c */ /* 0x000fc6000bf06270 */
[----:B------:R-:W-:Y:S01]  /*19fb0*/  STL [R1+0x1484], R22 ;  /* 0x0014841601007387 */ /* 0x000fe20000100800 */
[----:B------:R-:W-:-:S03]  /*19fc0*/  LOP3.LUT R3, R0, 0x40, RZ, 0xfc, !PT ;  /* 0x0000004000037812 */ /* 0x000fc600078efcff */
[----:B------:R-:W-:Y:S04]  /*19fd0*/  STL [R1+0x148c], R22 ;  /* 0x00148c1601007387 */ /* 0x000fe80000100800 */
[----:B------:R-:W-:Y:S04]  /*19fe0*/  STL [R1+0x1494], R22 ;  /* 0x0014941601007387 */ /* 0x000fe80000100800 */
[----:B------:R-:W-:Y:S04]  /*19ff0*/  STL [R1+0x149c], R22 ;  /* 0x00149c1601007387 */ /* 0x000fe80000100800 */
[----:B------:R-:W-:Y:S01]  /*1a000*/  STL [R1+0x14a4], R22 ;  /* 0x0014a41601007387 */ /* 0x000fe20000100800 */
[----:B------:R-:W-:-:S03]  /*1a010*/  ISETP.GE.AND P4, PT, R3, UR5, PT ;  /* 0x0000000503007c0c */ /* 0x000fc6000bf86270 */
[----:B------:R-:W-:Y:S01]  /*1a020*/  STL [R1+0x14ac], R22 ;  /* 0x0014ac1601007387 */ /* 0x000fe20000100800 */
[----:B------:R-:W-:-:S03]  /*1a030*/  PRMT R3, RZ, 0x7610, R3 ;  /* 0x00007610ff037816 */ /* 0x000fc60000000003 */
[----:B------:R-:W-:Y:S04]  /*1a040*/  STL [R1+0x14b4], R22 ;  /* 0x0014b41601007387 */ /* 0x000fe80000100800 */
[----:B------:R-:W-:Y:S04]  /*1a050*/  STL [R1+0x14bc], R22 ;  /* 0x0014bc1601007387 */ /* 0x000fe80000100800 */
[----:B------:R-:W-:Y:S04]  /*1a060*/  STL [R1+0x1160], R23 ;  /* 0x0011601701007387 */ /* 0x000fe80000100800 */
[----:B------:R0:W-:Y:S04]  /*1a070*/  STL.64 [R1+0x1078], R20 ;  /* 0x0010781401007387 */ /* 0x0001e80000100a00 */
[----:B------:R-:W-:Y:S04]  /*1a080*/  STL.64 [R1+0x1070], R26 ;  /* 0x0010701a01007387 */ /* 0x000fe80000100a00 */
[----:B------:R-:W-:Y:S04]  /*1a090*/  STL.64 [R1+0x1068], R24 ;  /* 0x0010681801007387 */ /* 0x000fe80000100a00 */
[----:B------:R-:W-:Y:S04]  /*1a0a0*/  STL [R1+0x1064], R16 ;  /* 0x0010641001007387 */ /* 0x000fe80000100800 */
[----:B------:R-:W-:Y:S04]  /*1a0b0*/  STL [R1+0x1060], R17 ;  /* 0x0010601101007387 */ /* 0x000fe80000100800 */
[----:B------:R-:W-:Y:S04]  /*1a0c0*/  STL [R1+0x105c], R18 ;  /* 0x00105c1201007387 */ /* 0x000fe80000100800 */
[----:B------:R-:W-:Y:S04]  /*1a0d0*/  STL [R1+0x1058], R19 ;  /* 0x0010581301007387 */ /* 0x000fe80000100800 */
[----:B--2---:R-:W2:Y:S01]  /*1a0e0*/  @!P2 LDG.E.U8 R3, desc[UR10][R8.64] ;  /* 0x0000000a0803a981 */ /* 0x004ea2000c1e1100 */
[----:B------:R-:W-:-:S02]  /*1a0f0*/  LEA.HI R2, R14, 0x30, RZ, 0x1c ;  /* 0x000000300e027811 */ /* 0x000fc400078fe0ff */
[----:B------:R-:W-:Y:S01]  /*1a100*/  PRMT R6, RZ, 0x7610, R6 ;  /* 0x00007610ff067816 */ /* 0x000fe20000000006 */
[----:B------:R-:W4:Y:S04]  /*1a110*/  LDL R11, [R1+0x4f8] ;  /* 0x0004f800010b7983 */ /* 0x000f280000100800 */
[----:B------:R-:W4:Y:S04]  /*1a120*/  LDL R10, [R1+0x4fc] ;  /* 0x0004fc00010a7983 */ /* 0x000f280000100800 */
[----:B------:R-:W2:Y:S04]  /*1a130*/  LDL R8, [R1+0x510] ;  /* 0x0005100001087983 */ /* 0x000ea80000100800 */
[----:B------:R-:W2:Y:S01]  /*1a140*/  LDL R9, [R1+0x514] ;  /* 0x0005140001097983 */ /* 0x000ea20000100800 */
[----:B------:R-:W-:-:S02]  /*1a150*/  ISETP.GE.AND P3, PT, R2, UR5, PT ;  /* 0x0000000502007c0c */ /* 0x000fc4000bf66270 */
[----:B------:R-:W-:Y:S01]  /*1a160*/  LOP3.LUT R2, R0, 0x10, RZ, 0xfc, !PT ;  /* 0x0000001000027812 */ /* 0x000fe200078efcff */
[----:B------:R-:W4:Y:S03]  /*1a170*/  LDL R28, [R1+0x4f4] ;  /* 0x0004f400011c7983 */ /* 0x000f260000100800 */
[----:B------:R-:W-:Y:S01]  /*1a180*/  ISETP.GE.AND P1, PT, R2, UR5, PT ;  /* 0x0000000502007c0c */ /* 0x000fe2000bf26270 */
[----:B0-----:R-:W4:Y:S04]  /*1a190*/  LDL R20, [R1+0x4e8] ;  /* 0x0004e80001147983 */ /* 0x001f280000100800 */
[----:B------:R-:W4:Y:S04]  /*1a1a0*/  LDL R15, [R1+0x4ec] ;  /* 0x0004ec00010f7983 */ /* 0x000f280000100800 */
[----:B---3--:R0:W3:Y:S04]  /*1a1b0*/  @!P3 LDG.E.U8 R6, desc[UR10][R4.64] ;  /* 0x0000000a0406b981 */ /* 0x0080e8000c1e1100 */
[----:B------:R-:W3:Y:S01]  /*1a1c0*/  LDL R13, [R1+0x4e0] ;  /* 0x0004e000010d7983 */ /* 0x000ee20000100800 */
[----:B0-----:R-:W-:-:S04]  /*1a1d0*/  LOP3.LUT R4, R0, 0x50, RZ, 0xfc, !PT ;  /* 0x0000005000047812 */ /* 0x001fc800078efcff */
[----:B------:R-:W-:Y:S02]  /*1a1e0*/  ISETP.GE.AND P5, PT, R4, UR5, PT ;  /* 0x0000000504007c0c */ /* 0x000fe4000bfa6270 */
[----:B------:R-:W-:Y:S02]  /*1a1f0*/  PRMT R4, RZ, 0x7610, R4 ;  /* 0x00007610ff047816 */ /* 0x000fe40000000004 */
[----:B--2---:R-:W-:-:S04]  /*1a200*/  @!P1 LOP3.LUT R9, R9, R8, RZ, 0x3c, !PT ;  /* 0x0000000809099212 */ /* 0x004fc800078e3cff */
[----:B------:R-:W-:-:S04]  /*1a210*/  @!P1 LOP3.LUT R8, R9, R8, RZ, 0x3c, !PT ;  /* 0x0000000809089212 */ /* 0x000fc800078e3cff */
[----:B------:R-:W-:-:S05]  /*1a220*/  @!P1 LOP3.LUT R9, R9, R8, RZ, 0x3c, !PT ;  /* 0x0000000809099212 */ /* 0x000fca00078e3cff */
[----:B------:R-:W2:Y:S04]  /*1a230*/  @!P1 LDG.E.U8 R4, desc[UR10][R8.64] ;  /* 0x0000000a08049981 */ /* 0x000ea8000c1e1100 */
[----:B------:R-:W2:Y:S04]  /*1a240*/  LDL R8, [R1+0x508] ;  /* 0x0005080001087983 */ /* 0x000ea80000100800 */
[----:B------:R-:W2:Y:S01]  /*1a250*/  LDL R9, [R1+0x50c] ;  /* 0x00050c0001097983 */ /* 0x000ea20000100800 */
[C---:B------:R-:W-:Y:S02]  /*1a260*/  LOP3.LUT R2, R0.reuse, 0x20, RZ, 0xfc, !PT ;  /* 0x0000002000027812 */ /* 0x040fe400078efcff */
[----:B------:R-:W-:-:S04]  /*1a270*/  LOP3.LUT R0, R0, 0x60, RZ, 0xfc, !PT ;  /* 0x0000006000007812 */ /* 0x000fc800078efcff */
[----:B------:R-:W-:Y:S02]  /*1a280*/  ISETP.GE.AND P2, PT, R0, UR5, PT ;  /* 0x0000000500007c0c */ /* 0x000fe4000bf46270 */
[----:B------:R-:W3:Y:S01]  /*1a290*/  LDL R0, [R1+0x4f0] ;  /* 0x0004f00001007983 */ /* 0x000ee20000100800 */
[----:B------:R-:W-:-:S03]  /*1a2a0*/  ISETP.GE.AND P3, PT, R2, UR5, PT ;  /* 0x0000000502007c0c */ /* 0x000fc6000bf66270 */
[----:B------:R-:W3:Y:S01]  /*1a2b0*/  LDL R2, [R1+0x4e4] ;  /* 0x0004e40001027983 */ /* 0x000ee20000100800 */
[----:B------:R-:W-:Y:S02]  /*1a2c0*/  PRMT R5, RZ, 0x7610, R5 ;  /* 0x00007610ff057816 */ /* 0x000fe40000000005 */
[----:B------:R-:W-:-:S06]  /*1a2d0*/  PRMT R7, RZ, 0x7610, R7 ;  /* 0x00007610ff077816 */ /* 0x000fcc0000000007 */
[----:B----4-:R0:W4:Y:S01]  /*1a2e0*/  @!P4 LDG.E.U8 R7, desc[UR10][R10.64] ;  /* 0x0000000a0a07c981 */ /* 0x010122000c1e1100 */
[----:B------:R-:W1:Y:S01]  /*1a2f0*/  S2UR UR6, SR_CgaCtaId ;  /* 0x00000000000679c3 */ /* 0x000e620000008800 */
[----:B0-----:R-:W-:Y:S01]  /*1a300*/  @!P5 IMAD.MOV.U32 R10, RZ, RZ, R28 ;  /* 0x000000ffff0ad224 */ /* 0x001fe200078e001c */
[----:B--2---:R-:W-:-:S04]  /*1a310*/  @!P3 LOP3.LUT R9, R9, R8, RZ, 0x3c, !PT ;  /* 0x000000080909b212 */ /* 0x004fc800078e3cff */
[----:B------:R-:W-:-:S04]  /*1a320*/  @!P3 LOP3.LUT R8, R9, R8, RZ, 0x3c, !PT ;  /* 0x000000080908b212 */ /* 0x000fc800078e3cff */
[----:B------:R-:W-:-:S05]  /*1a330*/  @!P3 LOP3.LUT R9, R9, R8, RZ, 0x3c, !PT ;  /* 0x000000080909b212 */ /* 0x000fca00078e3cff */
[----:B------:R0:W2:Y:S01]  /*1a340*/  @!P3 LDG.E.U8 R5, desc[UR10][R8.64] ;  /* 0x0000000a0805b981 */ /* 0x0000a2000c1e1100 */
[----:B---3--:R-:W-:Y:S01]  /*1a350*/  @!P5 IMAD.MOV.U32 R11, RZ, RZ, R0 ;  /* 0x000000ffff0bd224 */ /* 0x008fe200078e0000 */
[----:B0-----:R-:W-:Y:S02]  /*1a360*/  PRMT R8, RZ, 0x7610, R8 ;  /* 0x00007610ff087816 */ /* 0x001fe40000000008 */
[----:B------:R-:W-:-:S04]  /*1a370*/  PRMT R9, RZ, 0x7610, R9 ;  /* 0x00007610ff097816 */ /* 0x000fc80000000009 */
[----:B------:R0:W3:Y:S01]  /*1a380*/  @!P5 LDG.E.U8 R8, desc[UR10][R10.64] ;  /* 0x0000000a0a08d981 */ /* 0x0000e2000c1e1100 */
[----:B------:R-:W-:Y:S01]  /*1a390*/  PRMT R12, RZ, 0x7610, R12 ;  /* 0x00007610ff0c7816 */ /* 0x000fe2000000000c */
[----:B0-----:R-:W-:Y:S02]  /*1a3a0*/  @!P2 IMAD.MOV.U32 R10, RZ, RZ, R15 ;  /* 0x000000ffff0aa224 */ /* 0x001fe400078e000f */
[----:B------:R-:W-:-:S05]  /*1a3b0*/  @!P2 IMAD.MOV.U32 R11, RZ, RZ, R20 ;  /* 0x000000ffff0ba224 */ /* 0x000fca00078e0014 */
[----:B------:R0:W3:Y:S01]  /*1a3c0*/  @!P2 LDG.E.U8 R9, desc[UR10][R10.64] ;  /* 0x0000000a0a09a981 */ /* 0x0000e2000c1e1100 */
[----:B------:R-:W-:Y:S01]  /*1a3d0*/  LOP3.LUT R0, R14, 0x80, RZ, 0xc0, !PT ;  /* 0x000000800e007812 */ /* 0x000fe200078ec0ff */
[----:B0-----:R-:W-:Y:S02]  /*1a3e0*/  @!P0 IMAD.MOV.U32 R10, RZ, RZ, R2 ;  /* 0x000000ffff0a8224 */ /* 0x001fe400078e0002 */
[----:B------:R-:W-:Y:S01]  /*1a3f0*/  @!P0 IMAD.MOV.U32 R11, RZ, RZ, R13 ;  /* 0x000000ffff0b8224 */ /* 0x000fe200078e000d */
[----:B------:R-:W-:-:S04]  /*1a400*/  SHF.R.U32.HI R2, RZ, 0x2, R14 ;  /* 0x00000002ff027819 */ /* 0x000fc8000001160e */
[----:B------:R0:W3:Y:S01]  /*1a410*/  @!P0 LDG.E.U8 R12, desc[UR10][R10.64] ;  /* 0x0000000a0a0c8981 */ /* 0x0000e2000c1e1100 */
[----:B------:R-:W-:Y:S01]  /*1a420*/  ISETP.NE.U32.AND P1, PT, R0, RZ, PT ;  /* 0x000000ff0000720c */ /* 0x000fe20003f25070 */
[----:B------:R-:W-:Y:S01]  /*1a430*/  IMAD.SHL.U32 R13, R14, 0x20, RZ ;  /* 0x000000200e0d7824 */ /* 0x000fe200078e00ff */
[----:B------:R-:W-:Y:S02]  /*1a440*/  SGXT.U32 R2, R2, 0x3 ;  /* 0x000000030202781a */ /* 0x000fe40000000000 */
[C---:B------:R-:W-:Y:S01]  /*1a450*/  LOP3.LUT R0, R14.reuse, 0x7, RZ, 0xc0, !PT ;  /* 0x000000070e007812 */ /* 0x040fe200078ec0ff */
[C---:B0-----:R-:W-:Y:S01]  /*1a460*/  IMAD.SHL.U32 R11, R14.reuse, 0x40, RZ ;  /* 0x000000400e0b7824 */ /* 0x041fe200078e00ff */
[C---:B------:R-:W-:Y:S01]  /*1a470*/  LOP3.LUT R10, R14.reuse, 0x7f, RZ, 0xc0, !PT ;  /* 0x0000007f0e0a7812 */ /* 0x040fe200078ec0ff */
[----:B------:R-:W-:Y:S01]  /*1a480*/  IMAD.SHL.U32 R28, R14, 0x2, RZ ;  /* 0x000000020e1c7824 */ /* 0x000fe200078e00ff */
[----:B------:R-:W-:Y:S02]  /*1a490*/  LOP3.LUT R13, R13, 0x1c00, RZ, 0xc0, !PT ;  /* 0x00001c000d0d7812 */ /* 0x000fe400078ec0ff */
[----:B------:R-:W-:Y:S01]  /*1a4a0*/  LOP3.LUT R2, R2, 0x40, R11, 0xf8, !PT ;  /* 0x0000004002027812 */ /* 0x000fe200078ef80b */
[----:B------:R-:W-:Y:S01]  /*1a4b0*/  IMAD.SHL.U32 R11, R0, 0x10, RZ ;  /* 0x00000010000b7824 */ /* 0x000fe200078e00ff */
[----:B------:R-:W-:Y:S01]  /*1a4c0*/  ISETP.GE.AND P0, PT, R10, UR5, PT ;  /* 0x000000050a007c0c */ /* 0x000fe2000bf06270 */
[----:B------:R-:W-:Y:S01]  /*1a4d0*/  UMOV UR5, 0x400 ;  /* 0x0000040000057882 */ /* 0x000fe20000000000 */
[----:B------:R-:W-:Y:S01]  /*1a4e0*/  SEL R10, RZ, 0x88, !P1 ;  /* 0x00000088ff0a7807 */ /* 0x000fe20004800000 */
[----:B-1----:R-:W-:Y:S01]  /*1a4f0*/  ULEA UR5, UR6, UR5, 0x18 ;  /* 0x0000000506057291 */ /* 0x002fe2000f8ec0ff */
[----:B------:R-:W-:Y:S01]  /*1a500*/  LOP3.LUT R11, R11, 0x30, R28, 0x78, !PT ;  /* 0x000000300b0b7812 */ /* 0x000fe200078e781c */
[----:B------:R-:W-:Y:S01]  /*1a510*/  IMAD R13, R0, 0x80, R13 ;  /* 0x00000080000d7824 */ /* 0x000fe200078e020d */
[----:B------:R-:W-:Y:S01]  /*1a520*/  LOP3.LUT R10, R10, 0x7f, R14, 0x78, !PT ;  /* 0x0000007f0a0a7812 */ /* 0x000fe200078e780e */
[----:B------:R-:W-:Y:S02]  /*1a530*/  BAR.SYNC.DEFER_BLOCKING 0x0 ;  /* 0x0000000000007b1d */ /* 0x000fe40000010000 */
[----:B------:R-:W-:-:S04]  /*1a540*/  IMAD.IADD R20, R13, 0x1, R11 ;  /* 0x000000010d147824 */ /* 0x000fc800078e020b */
[----:B------:R0:W-:Y:S04]  /*1a550*/  STS.U8 [R10+UR5+0x100], R4 ;  /* 0x000100040a007988 */ /* 0x0001e80008000005 */
[----:B0-----:R-:W3:Y:S04]  /*1a560*/  LDL R4, [R1+0xd00] ;  /* 0x000d000001047983 */ /* 0x001ee80000100800 */
[----:B------:R-:W-:Y:S04]  /*1a570*/  STL [R1+0xd0], R20 ;  /* 0x0000d01401007387 */ /* 0x000fe80000100800 */
[----:B------:R-:W-:Y:S04]  /*1a580*/  STL [R1+0x10c0], R20 ;  /* 0x0010c01401007387 */ /* 0x000fe80000100800 */
[----:B--2---:R0:W-:Y:S04]  /*1a590*/  STS.U8 [R10+UR5+0x200], R5 ;  /* 0x000200050a007988 */ /* 0x0041e80008000005 */
[----:B0-----:R-:W2:Y:S04]  /*1a5a0*/  LDL R5, [R1+0xcf8] ;  /* 0x000cf80001057983 */ /* 0x001ea80000100800 */
[----:B------:R-:W-:Y:S04]  /*1a5b0*/  STS.U8 [R10+UR5], R3 ;  /* 0x000000030a007988 */ /* 0x000fe80008000005 */
[----:B------:R-:W-:Y:S04]  /*1a5c0*/  STS.U8 [R10+UR5+0x300], R6 ;  /* 0x000300060a007988 */ /* 0x000fe80008000005 */
[----:B----4-:R-:W-:Y:S04]  /*1a5d0*/  STS.U8 [R10+UR5+0x400], R7 ;  /* 0x000400070a007988 */ /* 0x010fe80008000005 */
[----:B---3--:R-:W-:Y:S04]  /*1a5e0*/  STS.U8 [R10+UR5+0x500], R8 ;  /* 0x000500080a007988 */ /* 0x008fe80008000005 */
[----:B------:R-:W-:Y:S04]  /*1a5f0*/  STS.U8 [R10+UR5+0x600], R9 ;  /* 0x000600090a007988 */ /* 0x000fe80008000005 */
[----:B------:R-:W-:Y:S01]  /*1a600*/  STS.U8 [R10+UR5+0x700], R12 ;  /* 0x0007000c0a007988 */ /* 0x000fe20008000005 */
[----:B------:R-:W-:Y:S01]  /*1a610*/  PRMT R21, RZ, 0x7610, R21 ;  /* 0x00007610ff157816 */ /* 0x000fe20000000015 */
[----:B------:R-:W-:Y:S06]  /*1a620*/  BAR.SYNC.DEFER_BLOCKING 0x0 ;  /* 0x0000000000007b1d */ /* 0x000fec0000010000 */
[----:B--2---:R0:W2:Y:S04]  /*1a630*/  @!P0 LDG.E.U8 R21, desc[UR10][R4.64] ;  /* 0x0000000a04158981 */ /* 0x0040a8000c1e1100 */
[----:B------:R-:W0:Y:S04]  /*1a640*/  LDL R4, [R1+0xc90] ;  /* 0x000c900001047983 */ /* 0x000e280000100800 */
[----:B------:R-:W0:Y:S01]  /*1a650*/  LDL R5, [R1+0xc94] ;  /* 0x000c940001057983 */ /* 0x000e220000100800 */
[----:B------:R-:W-:-:S02]  /*1a660*/  PRMT R29, RZ, 0x7610, R29 ;  /* 0x00007610ff1d7816 */ /* 0x000fc4000000001d */
[----:B0-----:R-:W-:-:S04]  /*1a670*/  @!P0 LOP3.LUT R5, R5, R4, RZ, 0x3c, !PT ;  /* 0x0000000405058212 */ /* 0x001fc800078e3cff */
[----:B------:R-:W-:-:S04]  /*1a680*/  @!P0 LOP3.LUT R4, R5, R4, RZ, 0x3c, !PT ;  /* 0x0000000405048212 */ /* 0x000fc800078e3cff */
[----:B------:R-:W-:-:S05]  /*1a690*/  @!P0 LOP3.LUT R5, R5, R4, RZ, 0x3c, !PT ;  /* 0x0000000405058212 */ /* 0x000fca00078e3cff */
[----:B------:R-:W3:Y:S04]  /*1a6a0*/  @!P0 LDG.E.U8 R29, desc[UR10][R4.64] ;  /* 0x0000000a041d8981 */ /* 0x000ee8000c1e1100 */
[----:B--2---:R-:W-:Y:S04]  /*1a6b0*/  STL [R1+0x10c4], R21 ;  /* 0x0010c41501007387 */ /* 0x004fe80000100800 */
[----:B---3--:R0:W-:Y:S04]  /*1a6c0*/  STL [R1+0x494], R29 ;  /* 0x0004941d01007387 */ /* 0x0081e80000100800 */
[----:B0-----:R-:W2:Y:S04]  /*1a6d0*/  LDL.LU R29, [R1+0x14c0] ;  /* 0x0014c000011d7983 */ /* 0x001ea80000300800 */
[----:B------:R-:W3:Y:S04]  /*1a6e0*/  LDL R4, [R1+0x4dc] ;  /* 0x0004dc0001047983 */ /* 0x000ee80000100800 */
[----:B------:R-:W3:Y:S01]  /*1a6f0*/  LDL R5, [R1+0x538] ;  /* 0x0005380001057983 */ /* 0x000ee20000100800 */
[----:B------:R-:W-:-:S02]  /*1a700*/  PRMT R22, RZ, 0x7610, R22 ;  /* 0x00007610ff167816 */ /* 0x000fc40000000016 */
[----:B---3--:R-:W-:-:S04]  /*1a710*/  @!P0 LOP3.LUT R5, R5, R4, RZ, 0x3c, !PT ;  /* 0x0000000405058212 */ /* 0x008fc800078e3cff */
[----:B------:R-:W-:-:S04]  /*1a720*/  @!P0 LOP3.LUT R4, R5, R4, RZ, 0x3c, !PT ;  /* 0x0000000405048212 */ /* 0x000fc800078e3cff */
[----:B------:R-:W-:-:S05]  /*1a730*/  @!P0 LOP3.LUT R5, R5, R4, RZ, 0x3c, !PT ;  /* 0x0000000405058212 */ /* 0x000fca00078e3cff */
[----:B------:R-:W3:Y:S04]  /*1a740*/  @!P0 LDG.E.U8 R22, desc[UR10][R4.64] ;  /* 0x0000000a04168981 */ /* 0x000ee8000c1e1100 */
[----:B---3--:R0:W-:Y:S04]  /*1a750*/  STL [R1+0x490], R22 ;  /* 0x0004901601007387 */ /* 0x0081e80000100800 */
[----:B0-----:R-:W3:Y:S04]  /*1a760*/  LDL.LU R22, [R1+0x14bc] ;  /* 0x0014bc0001167983 */ /* 0x001ee80000300800 */
[----:B------:R-:W4:Y:S04]  /*1a770*/  LDL R4, [R1+0x534] ;  /* 0x0005340001047983 */ /* 0x000f280000100800 */
[----:B------:R-:W4:Y:S01]  /*1a780*/  LDL R5, [R1+0xc8c] ;  /* 0x000c8c0001057983 */ /* 0x000f220000100800 */
[----:B--2---:R-:W-:-:S02]  /*1a790*/  PRMT R29, RZ, 0x7610, R29 ;  /* 0x00007610ff1d7816 */ /* 0x004fc4000000001d */
[----:B----4-:R-:W-:-:S04]  /*1a7a0*/  @!P0 LOP3.LUT R5, R5, R4, RZ, 0x3c, !PT ;  /* 0x0000000405058212 */ /* 0x010fc800078e3cff */
[----:B------:R-:W-:-:S04]  /*1a7b0*/  @!P0 LOP3.LUT R4, R5, R4, RZ, 0x3c, !PT ;  /* 0x0000000405048212 */ /* 0x000fc800078e3cff */
[----:B------:R-:W-:-:S05]  /*1a7c0*/  @!P0 LOP3.LUT R5, R5, R4, RZ, 0x3c, !PT ;  /* 0x0000000405058212 */ /* 0x000fca00078e3cff */
[----:B------:R-:W2:Y:S04]  /*1a7d0*/  @!P0 LDG.E.U8 R29, desc[UR10][R4.64] ;  /* 0x0000000a041d8981 */ /* 0x000ea8000c1e1100 */
[----:B--2---:R0:W-:Y:S04]  /*1a7e0*/  STL [R1+0x48c], R29 ;  /* 0x00048c1d01007387 */ /* 0x0041e80000100800 */
[----:B0-----:R-:W2:Y:S04]  /*1a7f0*/  LDL.LU R29, [R1+0x14b8] ;  /* 0x0014b800011d7983 */ /* 0x001ea80000300800 */
[----:B------:R-:W4:Y:S04]  /*1a800*/  LDL R4, [R1+0x530] ;  /* 0x0005300001047983 */ /* 0x000f280000100800 */
[----:B------:R-:W4:Y:S01]  /*1a810*/  LDL R5, [R1+0xc88] ;  /* 0x000c880001057983 */ /* 0x000f220000100800 */
[----:B---3--:R-:W-:-:S02]  /*1a820*/  PRMT R22, RZ, 0x7610, R22 ;  /* 0x00007610ff167816 */ /* 0x008fc40000000016 */
[----:B----4-:R-:W-:-:S04]  /*1a830*/  @!P0 LOP3.LUT R5, R5, R4, RZ, 0x3c, !PT ;  /* 0x0000000405058212 */ /* 0x010fc800078e3cff */
        /* <DEDUP_REMOVED lines=1546> */
[----:B------:R-:W-:-:S02]  /*208e0*/  PRMT R21, RZ, 0x7610, R21 ;  /* 0x00007610ff157816 */ /* 0x000fc40000000015 */
[----:B----4-:R-:W-:-:S04]  /*208f0*/  @!P0 LOP3.LUT R5, R5, R4, RZ, 0x3c, !PT ;  /* 0x0000000405058212 */ /* 0x010fc800078e3cff */
[----:B------:R-:W-:-:S04]  /*20900*/  @!P0 LOP3.LUT R4, R5, R4, RZ, 0x3c, !PT ;  /* 0x0000000405048212 */ /* 0x000fc800078e3cff */
[----:B------:R-:W-:-:S05]  /*20910*/  @!P0 LOP3.LUT R5, R5, R4, RZ, 0x3c, !PT ;  /* 0x0000000405058212 */ /* 0x000fca00078e3cff */
[----:B------:R0:W4:Y:S04]  /*20920*/  @!P0 LDG.E.U8 R21, desc[UR10][R4.64] ;  /* 0x0000000a04158981 */ /* 0x000128000c1e1100 */
[----:B------:R-:W0:Y:S04]  /*20930*/  LDL R4, [R1+0x730] ;  /* 0x0007300001047983 */ /* 0x000e280000100800 */
[----:B------:R-:W0:Y:S01]  /*20940*/  LDL R5, [R1+0x734] ;  /* 0x0007340001057983 */ /* 0x000e220000100800 */
[----:B---3--:R-:W-:Y:S02]  /*20950*/  PRMT R22, RZ, 0x7610, R22 ;  /* 0x00007610ff167816 */ /* 0x008fe40000000016 */
[----:B0-----:R-:W-:-:S04]  /*20960*/  @!P0 LOP3.LUT R5, R5, R4, RZ, 0x3c, !PT ;  /* 0x0000000405058212 */ /* 0x001fc800078e3cff */
[----:B------:R-:W-:-:S04]  /*20970*/  @!P0 LOP3.LUT R4, R5, R4, RZ, 0x3c, !PT ;  /* 0x0000000405048212 */ /* 0x000fc800078e3cff */
[----:B------:R-:W-:-:S05]  /*20980*/  @!P0 LOP3.LUT R5, R5, R4, RZ, 0x3c, !PT ;  /* 0x0000000405058212 */ /* 0x000fca00078e3cff */
[----:B------:R-:W3:Y:S04]  /*20990*/  @!P0 LDG.E.U8 R22, desc[UR10][R4.64] ;  /* 0x0000000a04168981 */ /* 0x000ee8000c1e1100 */
[----:B----4-:R-:W-:Y:S04]  /*209a0*/  STL [R1+0x10c8], R21 ;  /* 0x0010c81501007387 */ /* 0x010fe80000100800 */
        /* <DEDUP_REMOVED lines=200> */
[----:B--2---:R-:W-:Y:S02]  /*21630*/  PRMT R29, RZ, 0x7610, R29 ;  /* 0x00007610ff1d7816 */ /* 0x004fe4000000001d */
[----:B0-----:R-:W-:-:S04]  /*21640*/  @!P0 LOP3.LUT R5, R5, R4, RZ, 0x3c, !PT ;  /* 0x0000000405058212 */ /* 0x001fc800078e3cff */
[----:B------:R-:W-:-:S04]  /*21650*/  @!P0 LOP3.LUT R4, R5, R4, RZ, 0x3c, !PT ;  /* 0x0000000405048212 */ /* 0x000fc800078e3cff */
[----:B------:R-:W-:-:S05]  /*21660*/  @!P0 LOP3.LUT R5, R5, R4, RZ, 0x3c, !PT ;  /* 0x0000000405058212 */ /* 0x000fca00078e3cff */
[----:B------:R-:W2:Y:S04]  /*21670*/  @!P0 LDG.E.U8 R29, desc[UR10][R4.64] ;  /* 0x0000000a041d8981 */ /* 0x000ea8000c1e1100 */
[----:B----4-:R-:W-:Y:S04]  /*21680*/  STL [R1+0x10cc], R20 ;  /* 0x0010cc1401007387 */ /* 0x010fe80000100800 */
        /* <DEDUP_REMOVED lines=11> */
[----:B------:R-:W-:Y:S02]  /*21740*/  PRMT R27, RZ, 0x7610, R27 ;  /* 0x00007610ff1b7816 */ /* 0x000fe4000000001b */
[----:B0-----:R-:W-:-:S04]  /*21750*/  @!P0 LOP3.LUT R5, R5, R4, RZ, 0x3c, !PT ;  /* 0x0000000405058212 */ /* 0x001fc800078e3cff */
[----:B------:R-:W-:-:S04]  /*21760*/  @!P0 LOP3.LUT R4, R5, R4, RZ, 0x3c, !PT ;  /* 0x0000000405048212 */ /* 0x000fc800078e3cff */
[----:B------:R-:W-:Y:S01]  /*21770*/  @!P0 LOP3.LUT R5, R5, R4, RZ, 0x3c, !PT ;  /* 0x0000000405058212 */ /* 0x000fe200078e3cff */
[----:B----4-:R-:W-:Y:S04]  /*21780*/  STL [R1+0x113c], R21 ;  /* 0x00113c1501007387 */ /* 0x010fe80000100800 */
[----:B------:R0:W4:Y:S04]  /*21790*/  @!P0 LDG.E.U8 R27, desc[UR10][R4.64] ;  /* 0x0000000a041b8981 */ /* 0x000128000c1e1100 */
[----:B------:R-:W0:Y:S04]  /*217a0*/  LDL R4, [R1+0x6e8] ;  /* 0x0006e80001047983 */ /* 0x000e280000100800 */
[----:B------:R-:W0:Y:S01]  /*217b0*/  LDL R5, [R1+0x6ec] ;  /* 0x0006ec0001057983 */ /* 0x000e220000100800 */
[----:B--2---:R-:W-:-:S02]  /*217c0*/  PRMT R29, RZ, 0x7610, R29 ;  /* 0x00007610ff1d7816 */ /* 0x004fc4000000001d */
        /* <DEDUP_REMOVED lines=82> */
[----:B----4-:R0:W-:Y:S04]  /*21cf0*/  STL [R1+0xb8], R21 ;  /* 0x0000b81501007387 */ /* 0x0101e80000100800 */
[----:B0-----:R-:W4:Y:S04]  /*21d00*/  LDL R21, [R1+0xcc4] ;  /* 0x000cc40001157983 */ /* 0x001f280000100800 */
[----:B--2---:R0:W-:Y:S04]  /*21d10*/  STL [R1+0xb4], R29 ;  /* 0x0000b41d01007387 */ /* 0x0041e80000100800 */
[----:B0-----:R-:W2:Y:S04]  /*21d20*/  LDL.LU R29, [R1+0x1190] ;  /* 0x00119000011d7983 */ /* 0x001ea80000300800 */
[----:B------:R-:W2:Y:S04]  /*21d30*/  LDL R4, [R1+0x5a8] ;  /* 0x0005a80001047983 */ /* 0x000ea80000100800 */
[----:B------:R-:W2:Y:S01]  /*21d40*/  LDL R5, [R1+0x5ac] ;  /* 0x0005ac0001057983 */ /* 0x000ea20000100800 */
[----:B------:R-:W-:-:S02]  /*21d50*/  PRMT R17, RZ, 0x7610, R17 ;  /* 0x00007610ff117816 */ /* 0x000fc40000000011 */
[----:B--2---:R-:W-:-:S04]  /*21d60*/  @!P0 LOP3.LUT R5, R5, R4, RZ, 0x3c, !PT ;  /* 0x0000000405058212 */ /* 0x004fc800078e3cff */
[----:B------:R-:W-:-:S04]  /*21d70*/  @!P0 LOP3.LUT R4, R5, R4, RZ, 0x3c, !PT ;  /* 0x0000000405048212 */ /* 0x000fc800078e3cff */
[----:B------:R-:W-:-:S05]  /*21d80*/  @!P0 LOP3.LUT R5, R5, R4, RZ, 0x3c, !PT ;  /* 0x0000000405058212 */ /* 0x000fca00078e3cff */
[----:B------:R0:W2:Y:S04]  /*21d90*/  @!P0 LDG.E.U8 R17, desc[UR10][R4.64] ;  /* 0x0000000a04118981 */ /* 0x0000a8000c1e1100 */
[----:B------:R-:W0:Y:S04]  /*21da0*/  LDL R4, [R1+0x588] ;  /* 0x0005880001047983 */ /* 0x000e280000100800 */
[----:B------:R-:W0:Y:S01]  /*21db0*/  LDL R5, [R1+0x58c] ;  /* 0x00058c0001057983 */ /* 0x000e220000100800 */
[----:B------:R-:W-:Y:S02]  /*21dc0*/  PRMT R29, RZ, 0x7610, R29 ;  /* 0x00007610ff1d7816 */ /* 0x000fe4000000001d */
[----:B0-----:R-:W-:-:S04]  /*21dd0*/  @!P0 LOP3.LUT R5, R5, R4, RZ, 0x3c, !PT ;  /* 0x0000000405058212 */ /* 0x001fc800078e3cff */
[----:B------:R-:W-:-:S04]  /*21de0*/  @!P0 LOP3.LUT R4, R5, R4, RZ, 0x3c, !PT ;  /* 0x0000000405048212 */ /* 0x000fc800078e3cff */
[----:B------:R-:W-:-:S05]  /*21df0*/  @!P0 LOP3.LUT R5, R5, R4, RZ, 0x3c, !PT ;  /* 0x0000000405058212 */ /* 0x000fca00078e3cff */
[----:B------:R-:W3:Y:S04]  /*21e00*/  @!P0 LDG.E.U8 R29, desc[UR10][R4.64] ;  /* 0x0000000a041d8981 */ /* 0x000ee8000c1e1100 */
[----:B--2---:R0:W-:Y:S04]  /*21e10*/  STL [R1+0xb0], R17 ;  /* 0x0000b01101007387 */ /* 0x0041e80000100800 */
[----:B0-----:R-:W2:Y:S04]  /*21e20*/  LDL R17, [R1+0xd18] ;  /* 0x000d180001117983 */ /* 0x001ea80000100800 */
[----:B---3--:R0:W-:Y:S04]  /*21e30*/  STL [R1+0xac], R29 ;  /* 0x0000ac1d01007387 */ /* 0x0081e80000100800 */
[----:B0-----:R-:W3:Y:S04]  /*21e40*/  LDL.LU R29, [R1+0x118c] ;  /* 0x00118c00011d7983 */ /* 0x001ee80000300800 */
[----:B------:R-:W2:Y:S04]  /*21e50*/  LDL R4, [R1+0x568] ;  /* 0x0005680001047983 */ /* 0x000ea80000100800 */
[----:B------:R-:W2:Y:S01]  /*21e60*/  LDL R5, [R1+0x56c] ;  /* 0x00056c0001057983 */ /* 0x000ea20000100800 */
[----:B------:R-:W-:-:S02]  /*21e70*/  PRMT R22, RZ, 0x7610, R22 ;  /* 0x00007610ff167816 */ /* 0x000fc40000000016 */
[----:B--2---:R-:W-:-:S04]  /*21e80*/  @!P0 LOP3.LUT R5, R5, R4, RZ, 0x3c, !PT ;  /* 0x0000000405058212 */ /* 0x004fc800078e3cff */
[----:B------:R-:W-:-:S04]  /*21e90*/  @!P0 LOP3.LUT R4, R5, R4, RZ, 0x3c, !PT ;  /* 0x0000000405048212 */ /* 0x000fc800078e3cff */
[----:B------:R-:W-:-:S05]  /*21ea0*/  @!P0 LOP3.LUT R5, R5, R4, RZ, 0x3c, !PT ;  /* 0x0000000405058212 */ /* 0x000fca00078e3cff */
[----:B------:R-:W2:Y:S04]  /*21eb0*/  @!P0 LDG.E.U8 R22, desc[UR10][R4.64] ;  /* 0x0000000a04168981 */ /* 0x000ea8000c1e1100 */
[----:B--2---:R0:W-:Y:S04]  /*21ec0*/  STL [R1+0x8c], R22 ;  /* 0x00008c1601007387 */ /* 0x0041e80000100800 */
[----:B0-----:R-:W2:Y:S04]  /*21ed0*/  LDL.LU R22, [R1+0x1188] ;  /* 0x0011880001167983 */ /* 0x001ea80000300800 */
[----:B------:R-:W2:Y:S04]  /*21ee0*/  LDL R4, [R1+0x550] ;  /* 0x0005500001047983 */ /* 0x000ea80000100800 */
[----:B------:R-:W2:Y:S01]  /*21ef0*/  LDL R5, [R1+0xca4] ;  /* 0x000ca40001057983 */ /* 0x000ea20000100800 */
[----:B---3--:R-:W-:-:S02]  /*21f00*/  PRMT R29, RZ, 0x7610, R29 ;  /* 0x00007610ff1d7816 */ /* 0x008fc4000000001d */
[----:B--2---:R-:W-:-:S04]  /*21f10*/  @!P0 LOP3.LUT R5, R5, R4, RZ, 0x3c, !PT ;  /* 0x0000000405058212 */ /* 0x004fc800078e3cff */
[----:B------:R-:W-:-:S04]  /*21f20*/  @!P0 LOP3.LUT R4, R5, R4, RZ, 0x3c, !PT ;  /* 0x0000000405048212 */ /* 0x000fc800078e3cff */
[----:B------:R-:W-:-:S05]  /*21f30*/  @!P0 LOP3.LUT R5, R5, R4, RZ, 0x3c, !PT ;  /* 0x0000000405058212 */ /* 0x000fca00078e3cff */
[----:B------:R-:W2:Y:S01]  /*21f40*/  @!P0 LDG.E.U8 R29, desc[UR10][R4.64] ;  /* 0x0000000a041d8981 */ /* 0x000ea2000c1e1100 */
[----:B------:R-:W-:-:S03]  /*21f50*/  PRMT R22, RZ, 0x7610, R22 ;  /* 0x00007610ff167816 */ /* 0x000fc60000000016 */
[----:B--2---:R0:W-:Y:S04]  /*21f60*/  STL [R1+0x88], R29 ;  /* 0x0000881d01007387 */ /* 0x0041e80000100800 */
[----:B0-----:R-:W2:Y:S04]  /*21f70*/  LDL.LU R29, [R1+0x1184] ;  /* 0x00118400011d7983 */ /* 0x001ea80000300800 */
[----:B------:R-:W3:Y:S01]  /*21f80*/  LDL R5, [R1+0x540] ;  /* 0x0005400001057983 */ /* 0x000ee20000100800 */
[----:B----4-:R-:W-:-:S03]  /*21f90*/  @!P0 IMAD.MOV.U32 R4, RZ, RZ, R21 ;  /* 0x000000ffff048224 */ /* 0x010fc600078e0015 */
[----:B------:R-:W4:Y:S04]  /*21fa0*/  LDL R21, [R1+0x6dc] ;  /* 0x0006dc0001157983 */ /* 0x000f280000100800 */
[----:B---3--:R-:W3:Y:S04]  /*21fb0*/  @!P0 LDG.E.U8 R22, desc[UR10][R4.64] ;  /* 0x0000000a04168981 */ /* 0x008ee8000c1e1100 */
[----:B---3--:R0:W-:Y:S04]  /*21fc0*/  STL [R1+0x84], R22 ;  /* 0x0000841601007387 */ /* 0x0081e80000100800 */
[----:B0-----:R-:W3:Y:S04]  /*21fd0*/  LDL.LU R22, [R1+0x1180] ;  /* 0x0011800001167983 */ /* 0x001ee80000300800 */
[----:B------:R-:W3:Y:S04]  /*21fe0*/  LDL R4, [R1+0xca8] ;  /* 0x000ca80001047983 */ /* 0x000ee80000100800 */
[----:B------:R-:W3:Y:S01]  /*21ff0*/  LDL R5, [R1+0xce4] ;  /* 0x000ce40001057983 */ /* 0x000ee20000100800 */
[----:B--2---:R-:W-:-:S02]  /*22000*/  PRMT R29, RZ, 0x7610, R29 ;  /* 0x00007610ff1d7816 */ /* 0x004fc4000000001d */
[----:B---3--:R-:W-:-:S04]  /*22010*/  @!P0 LOP3.LUT R5, R5, R4, RZ, 0x3c, !PT ;  /* 0x0000000405058212 */ /* 0x008fc800078e3cff */
[----:B------:R-:W-:-:S04]  /*22020*/  @!P0 LOP3.LUT R4, R5, R4, RZ, 0x3c, !PT ;  /* 0x0000000405048212 */ /* 0x000fc800078e3cff */
[----:B------:R-:W-:-:S05]  /*22030*/  @!P0 LOP3.LUT R5, R5, R4, RZ, 0x3c, !PT ;  /* 0x0000000405058212 */ /* 0x000fca00078e3cff */
[----:B------:R-:W2:Y:S01]  /*22040*/  @!P0 LDG.E.U8 R29, desc[UR10][R4.64] ;  /* 0x0000000a041d8981 */ /* 0x000ea2000c1e1100 */
[----:B------:R-:W-:-:S03]  /*22050*/  PRMT R27, RZ, 0x7610, R27 ;  /* 0x00007610ff1b7816 */ /* 0x000fc6000000001b */
[----:B--2---:R0:W-:Y:S04]  /*22060*/  STL [R1+0x80], R29 ;  /* 0x0000801d01007387 */ /* 0x0041e80000100800 */
[----:B0-----:R-:W2:Y:S04]  /*22070*/  LDL.LU R29, [R1+0x117c] ;  /* 0x00117c00011d7983 */ /* 0x001ea80000300800 */
[----:B------:R-:W3:Y:S01]  /*22080*/  LDL R5, [R1+0xcc8] ;  /* 0x000cc80001057983 */ /* 0x000ee20000100800 */
[----:B------:R-:W-:Y:S01]  /*22090*/  @!P0 IMAD.MOV.U32 R4, RZ, RZ, R17 ;  /* 0x000000ffff048224 */ /* 0x000fe200078e0011 */
[----:B------:R-:W-:-:S02]  /*220a0*/  PRMT R22, RZ, 0x7610, R22 ;  /* 0x00007610ff167816 */ /* 0x000fc40000000016 */
[----:B------:R-:W2:Y:S04]  /*220b0*/  LDL R17, [R1+0x6bc] ;  /* 0x0006bc0001117983 */ /* 0x000ea80000100800 */
[----:B---3--:R0:W3:Y:S04]  /*220c0*/  @!P0 LDG.E.U8 R27, desc[UR10][R4.64] ;  /* 0x0000000a041b8981 */ /* 0x0080e8000c1e1100 */
[----:B------:R-:W0:Y:S04]  /*220d0*/  LDL R4, [R1+0xce8] ;  /* 0x000ce80001047983 */ /* 0x000e280000100800 */
[----:B------:R-:W0:Y:S02]  /*220e0*/  LDL R5, [R1+0xd08] ;  /* 0x000d080001057983 */ /* 0x000e240000100800 */
[----:B0-----:R-:W-:-:S04]  /*220f0*/  @!P0 LOP3.LUT R5, R5, R4, RZ, 0x3c, !PT ;  /* 0x0000000405058212 */ /* 0x001fc800078e3cff */
[----:B------:R-:W-:-:S04]  /*22100*/  @!P0 LOP3.LUT R4, R5, R4, RZ, 0x3c, !PT ;  /* 0x0000000405048212 */ /* 0x000fc800078e3cff */
[----:B------:R-:W-:-:S05]  /*22110*/  @!P0 LOP3.LUT R5, R5, R4, RZ, 0x3c, !PT ;  /* 0x0000000405058212 */ /* 0x000fca00078e3cff */
[----:B------:R-:W2:Y:S04]  /*22120*/  @!P0 LDG.E.U8 R22, desc[UR10][R4.64] ;  /* 0x0000000a04168981 */ /* 0x000ea8000c1e1100 */
[----:B---3--:R-:W-:Y:S04]  /*22130*/  STL [R1+0x1148], R27 ;  /* 0x0011481b01007387 */ /* 0x008fe80000100800 */
[----:B--2---:R0:W-:Y:S04]  /*22140*/  STL [R1+0x78], R22 ;  /* 0x0000781601007387 */ /* 0x0041e80000100800 */
[----:B0-----:R-:W2:Y:S04]  /*22150*/  LDL.LU R22, [R1+0x1178] ;  /* 0x0011780001167983 */ /* 0x001ea80000300800 */
[----:B------:R-:W3:Y:S04]  /*22160*/  LDL R4, [R1+0x6e0] ;  /* 0x0006e00001047983 */ /* 0x000ee80000100800 */
[----:B------:R-:W3:Y:S01]  /*22170*/  LDL R5, [R1+0x6e4] ;  /* 0x0006e40001057983 */ /* 0x000ee20000100800 */
[----:B------:R-:W-:-:S02]  /*22180*/  PRMT R29, RZ, 0x7610, R29 ;  /* 0x00007610ff1d7816 */ /* 0x000fc4000000001d */
[----:B---3--:R-:W-:-:S04]  /*22190*/  @!P0 LOP3.LUT R5, R5, R4, RZ, 0x3c, !PT ;  /* 0x0000000405058212 */ /* 0x008fc800078e3cff */
[----:B------:R-:W-:-:S04]  /*221a0*/  @!P0 LOP3.LUT R4, R5, R4, RZ, 0x3c, !PT ;  /* 0x0000000405048212 */ /* 0x000fc800078e3cff */
[----:B------:R-:W-:-:S05]  /*221b0*/  @!P0 LOP3.LUT R5, R5, R4, RZ, 0x3c, !PT ;  /* 0x0000000405058212 */ /* 0x000fca00078e3cff */
[----:B------:R-:W3:Y:S01]  /*221c0*/  @!P0 LDG.E.U8 R29, desc[UR10][R4.64] ;  /* 0x0000000a041d8981 */ /* 0x000ee2000c1e1100 */
[----:B------:R-:W-:-:S03]  /*221d0*/  PRMT R26, RZ, 0x7610, R26 ;  /* 0x00007610ff1a7816 */ /* 0x000fc6000000001a */
[----:B---3--:R0:W-:Y:S04]  /*221e0*/  STL [R1+0x74], R29 ;  /* 0x0000741d01007387 */ /* 0x0081e80000100800 */
[----:B0-----:R-:W3:Y:S04]  /*221f0*/  LDL.LU R29, [R1+0x1174] ;  /* 0x00117400011d7983 */ /* 0x001ee80000300800 */
[----:B------:R-:W2:Y:S01]  /*22200*/  LDL R5, [R1+0x6d8] ;  /* 0x0006d80001057983 */ /* 0x000ea20000100800 */
[----:B----4-:R-:W-:-:S03]  /*22210*/  @!P0 IMAD.MOV.U32 R4, RZ, RZ, R21 ;  /* 0x000000ffff048224 */ /* 0x010fc600078e0015 */
[----:B------:R-:W4:Y:S04]  /*22220*/  LDL R21, [R1+0x684] ;  /* 0x0006840001157983 */ /* 0x000f280000100800 */
[----:B--2---:R0:W2:Y:S04]  /*22230*/  @!P0 LDG.E.U8 R26, desc[UR10][R4.64] ;  /* 0x0000000a041a8981 */ /* 0x0040a8000c1e1100 */
[----:B------:R-:W0:Y:S04]  /*22240*/  LDL R4, [R1+0x6c0] ;  /* 0x0006c00001047983 */ /* 0x000e280000100800 */
[----:B------:R-:W0:Y:S01]  /*22250*/  LDL R5, [R1+0x6c4] ;  /* 0x0006c40001057983 */ /* 0x000e220000100800 */
[----:B---3--:R-:W-:-:S02]  /*22260*/  PRMT R29, RZ, 0x7610, R29 ;  /* 0x00007610ff1d7816 */ /* 0x008fc4000000001d */
[----:B0-----:R-:W-:-:S04]  /*22270*/  @!P0 LOP3.LUT R5, R5, R4, RZ, 0x3c, !PT ;  /* 0x0000000405058212 */ /* 0x001fc800078e3cff */
[----:B------:R-:W-:-:S04]  /*22280*/  @!P0 LOP3.LUT R4, R5, R4, RZ, 0x3c, !PT ;  /* 0x0000000405048212 */ /* 0x000fc800078e3cff */
[----:B------:R-:W-:-:S05]  /*22290*/  @!P0 LOP3.LUT R5, R5, R4, RZ, 0x3c, !PT ;  /* 0x0000000405058212 */ /* 0x000fca00078e3cff */
[----:B------:R-:W3:Y:S04]  /*222a0*/  @!P0 LDG.E.U8 R29, desc[UR10][R4.64] ;  /* 0x0000000a041d8981 */ /* 0x000ee8000c1e1100 */
[----:B--2---:R-:W-:Y:S01]  /*222b0*/  STL [R1+0x10d4], R26 ;  /* 0x0010d41a01007387 */ /* 0x004fe20000100800 */
[----:B------:R-:W-:-:S03]  /*222c0*/  PRMT R25, RZ, 0x7610, R25 ;  /* 0x00007610ff197816 */ /* 0x000fc60000000019 */
[----:B---3--:R0:W-:Y:S04]  /*222d0*/  STL [R1+0x6c], R29 ;  /* 0x00006c1d01007387 */ /* 0x0081e80000100800 */
[----:B0-----:R-:W2:Y:S04]  /*222e0*/  LDL.LU R29, [R1+0x1170] ;  /* 0x00117000011d7983 */ /* 0x001ea80000300800 */
[----:B------:R-:W3:Y:S01]  /*222f0*/  LDL R5, [R1+0x6b8] ;  /* 0x0006b80001057983 */ /* 0x000ee20000100800 */
[----:B------:R-:W-:-:S03]  /*22300*/  @!P0 IMAD.MOV.U32 R4, RZ, RZ, R17 ;  /* 0x000000ffff048224 */ /* 0x000fc600078e0011 */
[----:B------:R-:W2:Y:S04]  /*22310*/  LDL R17, [R1+0x664] ;  /* 0x0006640001117983 */ /* 0x000ea80000100800 */
[----:B---3--:R0:W3:Y:S04]  /*22320*/  @!P0 LDG.E.U8 R25, desc[UR10][R4.64] ;  /* 0x0000000a04198981 */ /* 0x0080e8000c1e1100 */
[----:B------:R-:W0:Y:S04]  /*22330*/  LDL R4, [R1+0x6a0] ;  /* 0x0006a00001047983 */ /* 0x000e280000100800 */
[----:B------:R-:W0:Y:S01]  /*22340*/  LDL R5, [R1+0x6a4] ;  /* 0x0006a40001057983 */ /* 0x000e220000100800 */
[----:B--2---:R-:W-:-:S02]  /*22350*/  PRMT R29, RZ, 0x7610, R29 ;  /* 0x00007610ff1d7816 */ /* 0x004fc4000000001d */
[----:B0-----:R-:W-:-:S04]  /*22360*/  @!P0 LOP3.LUT R5, R5, R4, RZ, 0x3c, !PT ;  /* 0x0000000405058212 */ /* 0x001fc800078e3cff */
[----:B------:R-:W-:-:S04]  /*22370*/  @!P0 LOP3.LUT R4, R5, R4, RZ, 0x3c, !PT ;  /* 0x0000000405048212 */ /* 0x000fc800078e3cff */
[----:B------:R-:W-:-:S05]  /*22380*/  @!P0 LOP3.LUT R5, R5, R4, RZ, 0x3c, !PT ;  /* 0x0000000405058212 */ /* 0x000fca00078e3cff */
[----:B------:R-:W2:Y:S04]  /*22390*/  @!P0 LDG.E.U8 R29, desc[UR10][R4.64] ;  /* 0x0000000a041d8981 */ /* 0x000ea8000c1e1100 */
[----:B---3--:R0:W-:Y:S04]  /*223a0*/  STL [R1+0x10d8], R25 ;  /* 0x0010d81901007387 */ /* 0x0081e80000100800 */
[----:B0-----:R-:W3:Y:S04]  /*223b0*/  LDL R25, [R1+0x69c] ;  /* 0x00069c0001197983 */ /* 0x001ee80000100800 */
[----:B--2---:R0:W-:Y:S04]  /*223c0*/  STL [R1+0x64], R29 ;  /* 0x0000641d01007387 */ /* 0x0041e80000100800 */
[----:B0-----:R-:W2:Y:S04]  /*223d0*/  LDL.LU R29, [R1+0x116c] ;  /* 0x00116c00011d7983 */ /* 0x001ea80000300800 */
[----:B------:R-:W2:Y:S01]  /*223e0*/  LDL R5, [R1+0x698] ;  /* 0x0006980001057983 */ /* 0x000ea20000100800 */
[----:B------:R-:W-:Y:S01]  /*223f0*/  PRMT R24, RZ, 0x7610, R24 ;  /* 0x00007610ff187816 */ /* 0x000fe20000000018 */
[----:B---3--:R-:W-:Y:S01]  /*22400*/  @!P0 IMAD.MOV.U32 R4, RZ, RZ, R25 ;  /* 0x000000ffff048224 */ /* 0x008fe200078e0019 */
[----:B------:R-:W-:Y:S01]  /*22410*/  PRMT R19, RZ, 0x7610, R19 ;  /* 0x00007610ff137816 */ /* 0x000fe20000000013 */
[----:B------:R-:W3:Y:S04]  /*22420*/  LDL R25, [R1+0x624] ;  /* 0x0006240001197983 */ /* 0x000ee80000100800 */
[----:B--2---:R4:W2:Y:S04]  /*22430*/  @!P0 LDG.E.U8 R24, desc[UR10][R4.64] ;  /* 0x0000000a04188981 */ /* 0x0048a8000c1e1100 */
[----:B------:R-:W3:Y:S01]  /*22440*/  LDL R5, [R1+0x680] ;  /* 0x0006800001057983 */ /* 0x000ee20000100800 */
[----:B----4-:R-:W-:-:S03]  /*22450*/  @!P0 IMAD.MOV.U32 R4, RZ, RZ, R21 ;  /* 0x000000ffff048224 */ /* 0x010fc600078e0015 */
[----:B--2---:R-:W-:Y:S01]  /*22460*/  STL [R1+0x10dc], R24 ;  /* 0x0010dc1801007387 */ /* 0x004fe20000100800 */
[----:B------:R-:W-:-:S03]  /*22470*/  PRMT R16, RZ, 0x7610, R16 ;  /* 0x00007610ff107816 */ /* 0x000fc60000000010 */
[----:B------:R-:W2:Y:S04]  /*22480*/  LDL R21, [R1+0x5e0] ;  /* 0x0005e00001157983 */ /* 0x000ea80000100800 */
[----:B---3--:R0:W3:Y:S04]  /*22490*/  @!P0 LDG.E.U8 R19, desc[UR10][R4.64] ;  /* 0x0000000a04138981 */ /* 0x0080e8000c1e1100 */
[----:B------:R-:W4:Y:S01]  /*224a0*/  LDL R5, [R1+0x660] ;  /* 0x0006600001057983 */ /* 0x000f220000100800 */
[----:B0-----:R-:W-:-:S03]  /*224b0*/  @!P0 IMAD.MOV.U32 R4, RZ, RZ, R17 ;  /* 0x000000ffff048224 */ /* 0x001fc600078e0011 */
[----:B---3--:R0:W-:Y:S01]  /*224c0*/  STL [R1+0x5c], R19 ;  /* 0x00005c1301007387 */ /* 0x0081e20000100800 */
[----:B------:R-:W-:-:S03]  /*224d0*/  PRMT R29, RZ, 0x7610, R29 ;  /* 0x00007610ff1d7816 */ /* 0x000fc6000000001d */
[----:B------:R-:W3:Y:S04]  /*224e0*/  LDL R17, [R1+0x5c0] ;  /* 0x0005c00001117983 */ /* 0x000ee80000100800 */
[----:B----4-:R1:W4:Y:S04]  /*224f0*/  @!P0 LDG.E.U8 R16, desc[UR10][R4.64] ;  /* 0x0000000a04108981 */ /* 0x010328000c1e1100 */
[----:B0-----:R-:W2:Y:S04]  /*22500*/  LDL R19, [R1+0x5e4] ;  /* 0x0005e40001137983 */ /* 0x001ea80000100800 */
[----:B------:R-:W1:Y:S04]  /*22510*/  LDL R4, [R1+0x640] ;  /* 0x0006400001047983 */ /* 0x000e680000100800 */
[----:B------:R-:W1:Y:S02]  /*22520*/  LDL R5, [R1+0x644] ;  /* 0x0006440001057983 */ /* 0x000e640000100800 */
[----:B-1----:R-:W-:-:S04]  /*22530*/  @!P0 LOP3.LUT R5, R5, R4, RZ, 0x3c, !PT ;  /* 0x0000000405058212 */ /* 0x002fc800078e3cff */
[----:B------:R-:W-:-:S04]  /*22540*/  @!P0 LOP3.LUT R4, R5, R4, RZ, 0x3c, !PT ;  /* 0x0000000405048212 */ /* 0x000fc800078e3cff */
[----:B------:R-:W-:-:S05]  /*22550*/  @!P0 LOP3.LUT R5, R5, R4, RZ, 0x3c, !PT ;  /* 0x0000000405058212 */ /* 0x000fca00078e3cff */
[----:B------:R-:W2:Y:S04]  /*22560*/  @!P0 LDG.E.U8 R29, desc[UR10][R4.64] ;  /* 0x0000000a041d8981 */ /* 0x000ea8000c1e1100 */
[----:B----4-:R0:W-:Y:S04]  /*22570*/  STL [R1+0x58], R16 ;  /* 0x0000581001007387 */ /* 0x0101e80000100800 */
[----:B0-----:R-:W4:Y:S04]  /*22580*/  LDL R16, [R1+0x5c4] ;  /* 0x0005c40001107983 */ /* 0x001f280000100800 */
[----:B--2---:R0:W-:Y:S04]  /*22590*/  STL [R1+0x54], R29 ;  /* 0x0000541d01007387 */ /* 0x0041e80000100800 */
[----:B0-----:R-:W2:Y:S04]  /*225a0*/  LDL.LU R29, [R1+0x1168] ;  /* 0x00116800011d7983 */ /* 0x001ea80000300800 */
[----:B------:R-:W2:Y:S01]  /*225b0*/  LDL R5, [R1+0x620] ;  /* 0x0006200001057983 */ /* 0x000ea20000100800 */
[----:B------:R-:W-:Y:S01]  /*225c0*/  PRMT R24, RZ, 0x7610, R24 ;  /* 0x00007610ff187816 */ /* 0x000fe20000000018 */
[----:B------:R-:W-:-:S02]  /*225d0*/  @!P0 IMAD.MOV.U32 R4, RZ, RZ, R25 ;  /* 0x000000ffff048224 */ /* 0x000fc400078e0019 */
[----:B------:R-:W3:Y:S04]  /*225e0*/  LDL R25, [R1+0x580] ;  /* 0x0005800001197983 */ /* 0x000ee80000100800 */
        /* <DEDUP_REMOVED lines=8> */
[----:B--2---:R0:W-:Y:S04]  /*22670*/  STL [R1+0x50], R24 ;  /* 0x0000501801007387 */ /* 0x0041e80000100800 */
[----:B0-----:R-:W2:Y:S04]  /*22680*/  LDL R24, [R1+0x584] ;  /* 0x0005840001187983 */ /* 0x001ea80000100800 */
[----:B---3--:R0:W-:Y:S04]  /*22690*/  STL [R1+0x4c], R29 ;  /* 0x00004c1d01007387 */ /* 0x0081e80000100800 */
[----:B0-----:R-:W3:Y:S01]  /*226a0*/  LDL.LU R29, [R1+0x1164] ;  /* 0x00116400011d7983 */ /* 0x001ee20000300800 */
[----:B------:R-:W-:Y:S01]  /*226b0*/  PRMT R23, RZ, 0x7610, R23 ;  /* 0x00007610ff177816 */ /* 0x000fe20000000017 */
[----:B------:R-:W-:-:S02]  /*226c0*/  @!P0 IMAD.MOV.U32 R4, RZ, RZ, R19 ;  /* 0x000000ffff048224 */ /* 0x000fc400078e0013 */
[----:B------:R-:W-:Y:S01]  /*226d0*/  @!P0 IMAD.MOV.U32 R5, RZ, RZ, R21 ;  /* 0x000000ffff058224 */ /* 0x000fe200078e0015 */
[----:B------:R-:W2:Y:S04]  /*226e0*/  LDL R19, [R1+0x564] ;  /* 0x0005640001137983 */ /* 0x000ea80000100800 */
[----:B------:R-:W2:Y:S04]  /*226f0*/  LDL R21, [R1+0x560] ;  /* 0x0005600001157983 */ /* 0x000ea80000100800 */
[----:B------:R4:W2:Y:S02]  /*22700*/  @!P0 LDG.E.U8 R23, desc[UR10][R4.64] ;  /* 0x0000000a04178981 */ /* 0x0008a4000c1e1100 */
[----:B----4-:R-:W-:-:S02]  /*22710*/  @!P0 IMAD.MOV.U32 R4, RZ, RZ, R16 ;  /* 0x000000ffff048224 */ /* 0x010fc400078e0010 */
[----:B------:R-:W-:Y:S01]  /*22720*/  @!P0 IMAD.MOV.U32 R5, RZ, RZ, R17 ;  /* 0x000000ffff058224 */ /* 0x000fe200078e0011 */
[----:B---3--:R-:W-:-:S06]  /*22730*/  PRMT R29, RZ, 0x7610, R29 ;  /* 0x00007610ff1d7816 */ /* 0x008fcc000000001d */
[----:B------:R-:W3:Y:S04]  /*22740*/  @!P0 LDG.E.U8 R29, desc[UR10][R4.64] ;  /* 0x0000000a041d8981 */ /* 0x000ee8000c1e1100 */
[----:B--2---:R0:W-:Y:S04]  /*22750*/  STL [R1+0x48], R23 ;  /* 0x0000481701007387 */ /* 0x0041e80000100800 */
[----:B0-----:R-:W2:Y:S04]  /*22760*/  LDL.LU R23, [R1+0x1160] ;  /* 0x0011600001177983 */ /* 0x001ea80000300800 */
[----:B------:R-:W4:Y:S04]  /*22770*/  LDL R17, [R1+0x54c] ;  /* 0x00054c0001117983 */ /* 0x000f280000100800 */
[----:B------:R-:W2:Y:S04]  /*22780*/  LDL R16, [R1+0xcac] ;  /* 0x000cac0001107983 */ /* 0x000ea80000100800 */
[----:B---3--:R0:W-:Y:S04]  /*22790*/  STL [R1+0x44], R29 ;  /* 0x0000441d01007387 */ /* 0x0081e80000100800 */
[----:B0-----:R-:W3:Y:S04]  /*227a0*/  LDL.LU R29, [R1+0x115c] ;  /* 0x00115c00011d7983 */ /* 0x001ee80000300800 */
[----:B------:R-:W2:Y:S04]  /*227b0*/  LDL R4, [R1+0x5a0] ;  /* 0x0005a00001047983 */ /* 0x000ea80000100800 */
[----:B------:R-:W2:Y:S01]  /*227c0*/  LDL R5, [R1+0x5a4] ;  /* 0x0005a40001057983 */ /* 0x000ea20000100800 */
[----:B------:R-:W-:-:S02]  /*227d0*/  PRMT R27, RZ, 0x7610, R27 ;  /* 0x00007610ff1b7816 */ /* 0x000fc4000000001b */
[----:B------:R-:W-:Y:S02]  /*227e0*/  PRMT R9, RZ, 0x7610, R9 ;  /* 0x00007610ff097816 */ /* 0x000fe40000000009 */
[----:B------:R-:W-:Y:S02]  /*227f0*/  PRMT R18, RZ, 0x7610, R18 ;  /* 0x00007610ff127816 */ /* 0x000fe40000000012 */
[----:B--2---:R-:W-:-:S04]  /*22800*/  @!P0 LOP3.LUT R5, R5, R4, RZ, 0x3c, !PT ;  /* 0x0000000405058212 */ /* 0x004fc800078e3cff */
[----:B------:R-:W-:-:S04]  /*22810*/  @!P0 LOP3.LUT R4, R5, R4, RZ, 0x3c, !PT ;  /* 0x0000000405048212 */ /* 0x000fc800078e3cff */
[----:B------:R-:W-:-:S05]  /*22820*/  @!P0 LOP3.LUT R5, R5, R4, RZ, 0x3c, !PT ;  /* 0x0000000405058212 */ /* 0x000fca00078e3cff */
[----:B------:R0:W2:Y:S02]  /*22830*/  @!P0 LDG.E.U8 R27, desc[UR10][R4.64] ;  /* 0x0000000a041b8981 */ /* 0x0000a4000c1e1100 */
[----:B0-----:R-:W-:Y:S02]  /*22840*/  @!P0 IMAD.MOV.U32 R4, RZ, RZ, R24 ;  /* 0x000000ffff048224 */ /* 0x001fe400078e0018 */
[----:B------:R-:W-:-:S05]  /*22850*/  @!P0 IMAD.MOV.U32 R5, RZ, RZ, R25 ;  /* 0x000000ffff058224 */ /* 0x000fca00078e0019 */
[----:B------:R0:W3:Y:S02]  /*22860*/  @!P0 LDG.E.U8 R9, desc[UR10][R4.64] ;  /* 0x0000000a04098981 */ /* 0x0000e4000c1e1100 */
[----:B0-----:R-:W-:Y:S02]  /*22870*/  @!P0 IMAD.MOV.U32 R4, RZ, RZ, R19 ;  /* 0x000000ffff048224 */ /* 0x001fe400078e0013 */
[----:B------:R-:W-:-:S05]  /*22880*/  @!P0 IMAD.MOV.U32 R5, RZ, RZ, R21 ;  /* 0x000000ffff058224 */ /* 0x000fca00078e0015 */
[----:B------:R0:W3:Y:S01]  /*22890*/  @!P0 LDG.E.U8 R18, desc[UR10][R4.64] ;  /* 0x0000000a04128981 */ /* 0x0000e2000c1e1100 */
[----:B------:R-:W-:Y:S01]  /*228a0*/  PRMT R10, RZ, 0x7610, R10 ;  /* 0x00007610ff0a7816 */ /* 0x000fe2000000000a */
[----:B0-----:R-:W-:Y:S02]  /*228b0*/  @!P0 IMAD.MOV.U32 R4, RZ, RZ, R16 ;  /* 0x000000ffff048224 */ /* 0x001fe400078e0010 */
[----:B----4-:R-:W-:-:S05]  /*228c0*/  @!P0 IMAD.MOV.U32 R5, RZ, RZ, R17 ;  /* 0x000000ffff058224 */ /* 0x010fca00078e0011 */
[----:B------:R0:W4:Y:S04]  /*228d0*/  @!P0 LDG.E.U8 R10, desc[UR10][R4.64] ;  /* 0x0000000a040a8981 */ /* 0x000128000c1e1100 */
[----:B--2---:R1:W-:Y:S04]  /*228e0*/  STL [R1+0x40], R27 ;  /* 0x0000401b01007387 */ /* 0x0043e80000100800 */
[----:B------:R-:W2:Y:S04]  /*228f0*/  LDL R25, [R1+0xcb0] ;  /* 0x000cb00001197983 */ /* 0x000ea80000100800 */
[----:B-1----:R-:W0:Y:S04]  /*22900*/  LDL R27, [R1+0xccc] ;  /* 0x000ccc00011b7983 */ /* 0x002e280000100800 */
[----:B---3--:R1:W-:Y:S04]  /*22910*/  STL [R1+0x2c], R9 ;  /* 0x00002c0901007387 */ /* 0x0083e80000100800 */
[----:B------:R-:W3:Y:S04]  /*22920*/  LDL R24, [R1+0xcd0] ;  /* 0x000cd00001187983 */ /* 0x000ee80000100800 */
[----:B------:R-:W2:Y:S04]  /*22930*/  LDL R21, [R1+0xd14] ;  /* 0x000d140001157983 */ /* 0x000ea80000100800 */
[----:B-1----:R-:W2:Y:S04]  /*22940*/  LDL R9, [R1+0xcec] ;  /* 0x000cec0001097983 */ /* 0x002ea80000100800 */
[----:B------:R1:W-:Y:S04]  /*22950*/  STL [R1+0x28], R18 ;  /* 0x0000281201007387 */ /* 0x0003e80000100800 */
[----:B------:R-:W2:Y:S01]  /*22960*/  LDL R5, [R1+0x53c] ;  /* 0x00053c0001057983 */ /* 0x000ea20000100800 */
[----:B------:R-:W-:-:S02]  /*22970*/  PRMT R26, RZ, 0x7610, R26 ;  /* 0x00007610ff1a7816 */ /* 0x000fc4000000001a */
[----:B------:R-:W-:Y:S01]  /*22980*/  PRMT R8, RZ, 0x7610, R8 ;  /* 0x00007610ff087816 */ /* 0x000fe20000000008 */
[----:B------:R-:W3:Y:S01]  /*22990*/  LDL R17, [R1+0xd04] ;  /* 0x000d040001117983 */ /* 0x000ee20000100800 */
[----:B------:R-:W-:-:S03]  /*229a0*/  PRMT R20, RZ, 0x7610, R20 ;  /* 0x00007610ff147816 */ /* 0x000fc60000000014 */
[----:B------:R-:W3:Y:S04]  /*229b0*/  LDL R19, [R1+0x678] ;  /* 0x0006780001137983 */ /* 0x000ee80000100800 */
[----:B------:R-:W3:Y:S04]  /*229c0*/  LDL R16, [R1+0x67c] ;  /* 0x00067c0001107983 */ /* 0x000ee80000100800 */
[----:B-1----:R-:W3:Y:S01]  /*229d0*/  LDL R18, [R1+0xcf0] ;  /* 0x000cf00001127983 */ /* 0x002ee20000100800 */
[----:B0-----:R-:W-:-:S05]  /*229e0*/  @!P0 IMAD.MOV.U32 R4, RZ, RZ, R27 ;  /* 0x000000ffff048224 */ /* 0x001fca00078e001b */
[----:B--2---:R0:W2:Y:S02]  /*229f0*/  @!P0 LDG.E.U8 R26, desc[UR10][R4.64] ;  /* 0x0000000a041a8981 */ /* 0x0040a4000c1e1100 */
[----:B0-----:R-:W-:Y:S02]  /*22a00*/  @!P0 IMAD.MOV.U32 R4, RZ, RZ, R9 ;  /* 0x000000ffff048224 */ /* 0x001fe400078e0009 */
[----:B------:R-:W-:-:S05]  /*22a10*/  @!P0 IMAD.MOV.U32 R5, RZ, RZ, R25 ;  /* 0x000000ffff058224 */ /* 0x000fca00078e0019 */
[----:B------:R0:W2:Y:S02]  /*22a20*/  @!P0 LDG.E.U8 R8, desc[UR10][R4.64] ;  /* 0x0000000a04088981 */ /* 0x0000a4000c1e1100 */
[----:B0-----:R-:W-:Y:S02]  /*22a30*/  @!P0 IMAD.MOV.U32 R4, RZ, RZ, R21 ;  /* 0x000000ffff048224 */ /* 0x001fe400078e0015 */
[----:B---3--:R-:W-:-:S05]  /*22a40*/  @!P0 IMAD.MOV.U32 R5, RZ, RZ, R24 ;  /* 0x000000ffff058224 */ /* 0x008fca00078e0018 */
[----:B------:R0:W3:Y:S04]  /*22a50*/  @!P0 LDG.E.U8 R20, desc[UR10][R4.64] ;  /* 0x0000000a04148981 */ /* 0x0000e8000c1e1100 */
[----:B----4-:R1:W-:Y:S04]  /*22a60*/  STL [R1+0x1130], R10 ;  /* 0x0011300a01007387 */ /* 0x0103e80000100800 */
[----:B------:R-:W4:Y:S01]  /*22a70*/  LDL R9, [R1+0x658] ;  /* 0x0006580001097983 */ /* 0x000f220000100800 */
[----:B0-----:R-:W-:Y:S01]  /*22a80*/  @!P0 IMAD.MOV.U32 R4, RZ, RZ, R17 ;  /* 0x000000ffff048224 */ /* 0x001fe200078e0011 */
[----:B-1----:R-:W-:Y:S01]  /*22a90*/  PRMT R10, RZ, 0x7610, R10 ;  /* 0x00007610ff0a7816 */ /* 0x002fe2000000000a */
[----:B------:R-:W-:-:S05]  /*22aa0*/  @!P0 IMAD.MOV.U32 R5, RZ, RZ, R18 ;  /* 0x000000ffff058224 */ /* 0x000fca00078e0012 */
[----:B------:R0:W4:Y:S02]  /*22ab0*/  @!P0 LDG.E.U8 R10, desc[UR10][R4.64] ;  /* 0x0000000a040a8981 */ /* 0x000124000c1e1100 */
[----:B0-----:R-:W-:Y:S02]  /*22ac0*/  @!P0 IMAD.MOV.U32 R5, RZ, RZ, R19 ;  /* 0x000000ffff058224 */ /* 0x001fe400078e0013 */
[----:B--2---:R0:W-:Y:S04]  /*22ad0*/  STL [R1+0x20], R8 ;  /* 0x0000200801007387 */ /* 0x0041e80000100800 */
[----:B------:R-:W2:Y:S04]  /*22ae0*/  LDL R18, [R1+0x638] ;  /* 0x0006380001127983 */ /* 0x000ea80000100800 */
[----:B------:R-:W2:Y:S04]  /*22af0*/  LDL R17, [R1+0x63c] ;  /* 0x00063c0001117983 */ /* 0x000ea80000100800 */
[----:B0-----:R-:W2:Y:S04]  /*22b00*/  LDL R8, [R1+0x65c] ;  /* 0x00065c0001087983 */ /* 0x001ea80000100800 */
[----:B---3--:R0:W-:Y:S04]  /*22b10*/  STL [R1+0xc], R20 ;  /* 0x00000c1401007387 */ /* 0x0081e80000100800 */
[----:B------:R-:W3:Y:S04]  /*22b20*/  LDL R19, [R1+0x61c] ;  /* 0x00061c0001137983 */ /* 0x000ee80000100800 */
[----:B0-----:R-:W3:Y:S01]  /*22b30*/  LDL R20, [R1+0x618] ;  /* 0x0006180001147983 */ /* 0x001ee20000100800 */
[----:B------:R-:W-:Y:S01]  /*22b40*/  PRMT R23, RZ, 0x7610, R23 ;  /* 0x00007610ff177816 */ /* 0x000fe20000000017 */
[----:B------:R-:W-:Y:S01]  /*22b50*/  @!P0 IMAD.MOV.U32 R4, RZ, RZ, R16 ;  /* 0x000000ffff048224 */ /* 0x000fe200078e0010 */
[----:B------:R-:W-:-:S02]  /*22b60*/  PRMT R22, RZ, 0x7610, R22 ;  /* 0x00007610ff167816 */ /* 0x000fc40000000016 */
[----:B------:R-:W-:Y:S02]  /*22b70*/  PRMT R29, RZ, 0x7610, R29 ;  /* 0x00007610ff1d7816 */ /* 0x000fe4000000001d */
[----:B------:R-:W-:Y:S01]  /*22b80*/  PRMT R28, RZ, 0x7610, R28 ;  /* 0x00007610ff1c7816 */ /* 0x000fe2000000001c */
[----:B------:R-:W3:Y:S04]  /*22b90*/  LDL R16, [R1+0x5f8] ;  /* 0x0005f80001107983 */ /* 0x000ee80000100800 */
[----:B------:R4:W3:Y:S02]  /*22ba0*/  @!P0 LDG.E.U8 R23, desc[UR10][R4.64] ;  /* 0x0000000a04178981 */ /* 0x0008e4000c1e1100 */
[----:B----4-:R-:W-:Y:S02]  /*22bb0*/  @!P0 IMAD.MOV.U32 R5, RZ, RZ, R9 ;  /* 0x000000ffff058224 */ /* 0x010fe400078e0009 */
[----:B------:R0:W-:Y:S04]  /*22bc0*/  STL [R1+0x8], R10 ;  /* 0x0000080a01007387 */ /* 0x0001e80000100800 */
[----:B0-----:R-:W4:Y:S01]  /*22bd0*/  LDL R10, [R1+0x5fc] ;  /* 0x0005fc00010a7983 */ /* 0x001f220000100800 */
[----:B--2---:R-:W-:-:S05]  /*22be0*/  @!P0 IMAD.MOV.U32 R4, RZ, RZ, R8 ;  /* 0x000000ffff048224 */ /* 0x004fca00078e0008 */
[----:B------:R0:W2:Y:S02]  /*22bf0*/  @!P0 LDG.E.U8 R22, desc[UR10][R4.64] ;  /* 0x0000000a04168981 */ /* 0x0000a4000c1e1100 */
[----:B0-----:R-:W-:Y:S02]  /*22c00*/  @!P0 IMAD.MOV.U32 R4, RZ, RZ, R17 ;  /* 0x000000ffff048224 */ /* 0x001fe400078e0011 */
[----:B------:R-:W-:-:S05]  /*22c10*/  @!P0 IMAD.MOV.U32 R5, RZ, RZ, R18 ;  /* 0x000000ffff058224 */ /* 0x000fca00078e0012 */
[----:B------:R3:W2:Y:S02]  /*22c20*/  @!P0 LDG.E.U8 R29, desc[UR10][R4.64] ;  /* 0x0000000a041d8981 */ /* 0x0006a4000c1e1100 */
[----:B---3--:R-:W-:Y:S02]  /*22c30*/  @!P0 IMAD.MOV.U32 R4, RZ, RZ, R19 ;  /* 0x000000ffff048224 */ /* 0x008fe400078e0013 */
[----:B------:R-:W-:-:S05]  /*22c40*/  @!P0 IMAD.MOV.U32 R5, RZ, RZ, R20 ;  /* 0x000000ffff058224 */ /* 0x000fca00078e0014 */
[----:B------:R4:W3:Y:S04]  /*22c50*/  @!P0 LDG.E.U8 R28, desc[UR10][R4.64] ;  /* 0x0000000a041c8981 */ /* 0x0008e8000c1e1100 */
[----:B------:R-:W-:Y:S04]  /*22c60*/  STL [R1+0x10e0], R23 ;  /* 0x0010e01701007387 */ /* 0x000fe80000100800 */
[----:B------:R-:W3:Y:S04]  /*22c70*/  LDL R9, [R1+0x5d8] ;  /* 0x0005d80001097983 */ /* 0x000ee80000100800 */
[----:B------:R-:W3:Y:S01]  /*22c80*/  LDL R8, [R1+0x5dc] ;  /* 0x0005dc0001087983 */ /* 0x000ee20000100800 */
[----:B----4-:R-:W-:-:S02]  /*22c90*/  @!P0 IMAD.MOV.U32 R4, RZ, RZ, R10 ;  /* 0x000000ffff048224 */ /* 0x010fc400078e000a */
[----:B------:R-:W-:Y:S01]  /*22ca0*/  @!P0 IMAD.MOV.U32 R5, RZ, RZ, R16 ;  /* 0x000000ffff058224 */ /* 0x000fe200078e0010 */
[----:B--2---:R-:W-:Y:S04]  /*22cb0*/  STL [R1+0x10e4], R22 ;  /* 0x0010e41601007387 */ /* 0x004fe80000100800 */
[----:B------:R-:W-:Y:S04]  /*22cc0*/  STL [R1+0x24], R26 ;  /* 0x0000241a01007387 */ /* 0x000fe80000100800 */
[----:B------:R-:W2:Y:S04]  /*22cd0*/  LDL R18, [R1+0x5b8] ;  /* 0x0005b80001127983 */ /* 0x000ea80000100800 */
[----:B------:R-:W4:Y:S04]  /*22ce0*/  LDL R17, [R1+0x5bc] ;  /* 0x0005bc0001117983 */ /* 0x000f280000100800 */
[----:B------:R-:W-:Y:S04]  /*22cf0*/  STL [R1+0x10e8], R29 ;  /* 0x0010e81d01007387 */ /* 0x000fe80000100800 */
[----:B---3--:R-:W-:Y:S04]  /*22d00*/  STL [R1+0x10ec], R28 ;  /* 0x0010ec1c01007387 */ /* 0x008fe80000100800 */
[----:B------:R-:W3:Y:S04]  /*22d10*/  LDL R16, [R1+0x598] ;  /* 0x0005980001107983 */ /* 0x000ee80000100800 */
[----:B------:R-:W3:Y:S01]  /*22d20*/  LDL R10, [R1+0x59c] ;  /* 0x00059c00010a7983 */ /* 0x000ee20000100800 */
[----:B------:R-:W-:-:S04]  /*22d30*/  SHF.R.S32.HI R15, RZ, 0x1, R14 ;  /* 0x00000001ff0f7819 */ /* 0x000fc8000001140e */
[----:B------:R-:W-:Y:S02]  /*22d40*/  SGXT R15, R15, 0x1 ;  /* 0x000000010f0f781a */ /* 0x000fe40000000200 */
[----:B------:R-:W-:Y:S02]  /*22d50*/  SEL R0, RZ, 0x90, !P1 ;  /* 0x00000090ff007807 */ /* 0x000fe40004800000 */
[--C-:B------:R-:W-:Y:S02]  /*22d60*/  LOP3.LUT R2, R2, 0x88, R15.reuse, 0xf8, !PT ;  /* 0x0000008802027812 */ /* 0x100fe400078ef80f */
[----:B------:R-:W-:Y:S02]  /*22d70*/  PRMT R15, RZ, 0x7610, R15 ;  /* 0x00007610ff0f7816 */ /* 0x000fe4000000000f */
[--C-:B------:R-:W-:Y:S02]  /*22d80*/  LOP3.LUT R0, R0, 0x7f, R14.reuse, 0x78, !PT ;  /* 0x0000007f00007812 */ /* 0x100fe400078e780e */
[----:B------:R-:W-:-:S02]  /*22d90*/  PRMT R14, RZ, 0x7610, R14 ;  /* 0x00007610ff0e7816 */ /* 0x000fc4000000000e */
[----:B------:R0:W3:Y:S01]  /*22da0*/  @!P0 LDG.E.U8 R15, desc[UR10][R4.64] ;  /* 0x0000000a040f8981 */ /* 0x0000e2000c1e1100 */
[----:B------:R-:W-:Y:S01]  /*22db0*/  PRMT R13, RZ, 0x7610, R13 ;  /* 0x00007610ff0d7816 */ /* 0x000fe2000000000d */
[----:B0-----:R-:W-:Y:S02]  /*22dc0*/  @!P0 IMAD.MOV.U32 R4, RZ, RZ, R8 ;  /* 0x000000ffff048224 */ /* 0x001fe400078e0008 */
[----:B------:R-:W-:-:S05]  /*22dd0*/  @!P0 IMAD.MOV.U32 R5, RZ, RZ, R9 ;  /* 0x000000ffff058224 */ /* 0x000fca00078e0009 */
[----:B------:R2:W3:Y:S01]  /*22de0*/  @!P0 LDG.E.U8 R14, desc[UR10][R4.64] ;  /* 0x0000000a040e8981 */ /* 0x0004e2000c1e1100 */
[----:B------:R-:W-:Y:S01]  /*22df0*/  PRMT R7, RZ, 0x7610, R7 ;  /* 0x00007610ff077816 */ /* 0x000fe20000000007 */
[----:B--2---:R-:W-:Y:S02]  /*22e00*/  @!P0 IMAD.MOV.U32 R5, RZ, RZ, R18 ;  /* 0x000000ffff058224 */ /* 0x004fe400078e0012 */
[----:B----4-:R-:W-:-:S05]  /*22e10*/  @!P0 IMAD.MOV.U32 R4, RZ, RZ, R17 ;  /* 0x000000ffff048224 */ /* 0x010fca00078e0011 */
[----:B------:R3:W2:Y:S02]  /*22e20*/  @!P0 LDG.E.U8 R13, desc[UR10][R4.64] ;  /* 0x0000000a040d8981 */ /* 0x0006a4000c1e1100 */
[----:B---3--:R-:W-:Y:S02]  /*22e30*/  @!P0 IMAD.MOV.U32 R5, RZ, RZ, R16 ;  /* 0x000000ffff058224 */ /* 0x008fe400078e0010 */
[----:B------:R-:W-:-:S05]  /*22e40*/  @!P0 IMAD.MOV.U32 R4, RZ, RZ, R10 ;  /* 0x000000ffff048224 */ /* 0x000fca00078e000a */
[----:B------:R-:W3:Y:S04]  /*22e50*/  @!P0 LDG.E.U8 R7, desc[UR10][R4.64] ;  /* 0x0000000a04078981 */ /* 0x000ee8000c1e1100 */
[----:B------:R0:W-:Y:S04]  /*22e60*/  STL [R1+0x10f0], R15 ;  /* 0x0010f00f01007387 */ /* 0x0001e80000100800 */
[----:B------:R-:W4:Y:S04]  /*22e70*/  LDL R9, [R1+0x578] ;  /* 0x0005780001097983 */ /* 0x000f280000100800 */
[----:B------:R-:W4:Y:S04]  /*22e80*/  LDL R8, [R1+0x57c] ;  /* 0x00057c0001087983 */ /* 0x000f280000100800 */
[----:B------:R-:W-:Y:S04]  /*22e90*/  STL [R1+0x10f4], R14 ;  /* 0x0010f40e01007387 */ /* 0x000fe80000100800 */
[----:B------:R-:W4:Y:S04]  /*22ea0*/  LDL R20, [R1+0x558] ;  /* 0x0005580001147983 */ /* 0x000f280000100800 */
[----:B------:R-:W4:Y:S04]  /*22eb0*/  LDL R19, [R1+0x55c] ;  /* 0x00055c0001137983 */ /* 0x000f280000100800 */
[----:B------:R-:W4:Y:S04]  /*22ec0*/  LDL R17, [R1+0xcb4] ;  /* 0x000cb40001117983 */ /* 0x000f280000100800 */
[----:B--2---:R1:W-:Y:S04]  /*22ed0*/  STL [R1+0x10f8], R13 ;  /* 0x0010f80d01007387 */ /* 0x0043e80000100800 */
[----:B------:R-:W2:Y:S04]  /*22ee0*/  LDL R18, [R1+0x548] ;  /* 0x0005480001127983 */ /* 0x000ea80000100800 */
[----:B------:R-:W2:Y:S04]  /*22ef0*/  LDL R16, [R1+0xc98] ;  /* 0x000c980001107983 */ /* 0x000ea80000100800 */
[----:B0-----:R-:W2:Y:S04]  /*22f00*/  LDL R15, [R1+0xcd4] ;  /* 0x000cd400010f7983 */ /* 0x001ea80000100800 */
[----:B-1----:R-:W2:Y:S04]  /*22f10*/  LDL R13, [R1+0xcf4] ;  /* 0x000cf400010d7983 */ /* 0x002ea80000100800 */
[----:B---3--:R0:W-:Y:S04]  /*22f20*/  STL [R1+0x10fc], R7 ;  /* 0x0010fc0701007387 */ /* 0x0081e80000100800 */
[----:B------:R-:W3:Y:S04]  /*22f30*/  LDL R14, [R1+0xcb8] ;  /* 0x000cb800010e7983 */ /* 0x000ee80000100800 */
[----:B------:R-:W3:Y:S04]  /*22f40*/  LDL R10, [R1+0xcd8] ;  /* 0x000cd800010a7983 */ /* 0x000ee80000100800 */
[----:B0-----:R-:W3:Y:S01]  /*22f50*/  LDL R7, [R1+0xd10] ;  /* 0x000d100001077983 */ /* 0x001ee20000100800 */
[----:B------:R-:W-:-:S02]  /*22f60*/  PRMT R6, RZ, 0x7610, R6 ;  /* 0x00007610ff067816 */ /* 0x000fc40000000006 */
[----:B------:R-:W-:-:S04]  /*22f70*/  PRMT R5, RZ, 0x7610, R5 ;  /* 0x00007610ff057816 */ /* 0x000fc80000000005 */
[----:B----4-:R0:W4:Y:S01]  /*22f80*/  @!P0 LDG.E.U8 R6, desc[UR10][R8.64] ;  /* 0x0000000a08068981 */ /* 0x010122000c1e1100 */
[----:B------:R-:W-:Y:S01]  /*22f90*/  PRMT R4, RZ, 0x7610, R4 ;  /* 0x00007610ff047816 */ /* 0x000fe20000000004 */
[----:B0-----:R-:W-:Y:S02]  /*22fa0*/  @!P0 IMAD.MOV.U32 R9, RZ, RZ, R20 ;  /* 0x000000ffff098224 */ /* 0x001fe400078e0014 */
[----:B------:R-:W-:-:S05]  /*22fb0*/  @!P0 IMAD.MOV.U32 R8, RZ, RZ, R19 ;  /* 0x000000ffff088224 */ /* 0x000fca00078e0013 */
[----:B------:R0:W4:Y:S01]  /*22fc0*/  @!P0 LDG.E.U8 R5, desc[UR10][R8.64] ;  /* 0x0000000a08058981 */ /* 0x000122000c1e1100 */
[----:B------:R-:W-:Y:S01]  /*22fd0*/  PRMT R3, RZ, 0x7610, R3 ;  /* 0x00007610ff037816 */ /* 0x000fe20000000003 */
[----:B0-----:R-:W-:Y:S01]  /*22fe0*/  @!P0 IMAD.MOV.U32 R8, RZ, RZ, R17 ;  /* 0x000000ffff088224 */ /* 0x001fe200078e0011 */
[----:B------:R-:W-:Y:S02]  /*22ff0*/  PRMT R11, RZ, 0x7610, R11 ;  /* 0x00007610ff0b7816 */ /* 0x000fe4000000000b */
[----:B------:R-:W-:Y:S01]  /*23000*/  PRMT R12, RZ, 0x7610, R12 ;  /* 0x00007610ff0c7816 */ /* 0x000fe2000000000c */
[----:B------:R-:W-:Y:S01]  /*23010*/  LDS.U8 R17, [R2+UR5+0x130] ;  /* 0x0001300502117984 */ /* 0x000fe20008000000 */
[----:B--2---:R-:W-:-:S05]  /*23020*/  @!P0 IMAD.MOV.U32 R9, RZ, RZ, R18 ;  /* 0x000000ffff098224 */ /* 0x004fca00078e0012 */
[----:B------:R0:W2:Y:S02]  /*23030*/  @!P0 LDG.E.U8 R4, desc[UR10][R8.64] ;  /* 0x0000000a08048981 */ /* 0x0000a4000c1e1100 */
[----:B0-----:R-:W-:Y:S02]  /*23040*/  @!P0 IMAD.MOV.U32 R8, RZ, RZ, R15 ;  /* 0x000000ffff088224 */ /* 0x001fe400078e000f */
[----:B------:R-:W-:Y:S02]  /*23050*/  @!P0 IMAD.MOV.U32 R9, RZ, RZ, R16 ;  /* 0x000000ffff098224 */ /* 0x000fe400078e0010 */
[----:B------:R-:W-:Y:S04]  /*23060*/  LDS.U8 R16, [R2+UR5+0x120] ;  /* 0x0001200502107984 */ /* 0x000fe80008000000 */
[----:B------:R0:W2:Y:S02]  /*23070*/  @!P0 LDG.E.U8 R3, desc[UR10][R8.64] ;  /* 0x0000000a08038981 */ /* 0x0000a4000c1e1100 */
[----:B0-----:R-:W-:-:S02]  /*23080*/  @!P0 IMAD.MOV.U32 R8, RZ, RZ, R13 ;  /* 0x000000ffff088224 */ /* 0x001fc400078e000d */
[----:B---3--:R-:W-:-:S05]  /*23090*/  @!P0 IMAD.MOV.U32 R9, RZ, RZ, R14 ;  /* 0x000000ffff098224 */ /* 0x008fca00078e000e */
[----:B------:R0:W3:Y:S02]  /*230a0*/  @!P0 LDG.E.U8 R11, desc[UR10][R8.64] ;  /* 0x0000000a080b8981 */ /* 0x0000e4000c1e1100 */
[----:B0-----:R-:W-:Y:S02]  /*230b0*/  @!P0 IMAD.MOV.U32 R8, RZ, RZ, R7 ;  /* 0x000000ffff088224 */ /* 0x001fe400078e0007 */
[----:B------:R-:W-:-:S05]  /*230c0*/  @!P0 IMAD.MOV.U32 R9, RZ, RZ, R10 ;  /* 0x000000ffff098224 */ /* 0x000fca00078e000a */
[----:B------:R0:W3:Y:S04]  /*230d0*/  @!P0 LDG.E.U8 R12, desc[UR10][R8.64] ;  /* 0x0000000a080c8981 */ /* 0x0000e8000c1e1100 */
[----:B----4-:R-:W-:Y:S04]  /*230e0*/  STL [R1+0x1100], R6 ;  /* 0x0011000601007387 */ /* 0x010fe80000100800 */
[----:B0-----:R-:W0:Y:S04]  /*230f0*/  LDS.U8 R9, [R2+UR5+0x10] ;  /* 0x0000100502097984 */ /* 0x001e280008000000 */
[----:B------:R-:W-:Y:S04]  /*23100*/  STL [R1+0x1104], R5 ;  /* 0x0011040501007387 */ /* 0x000fe80000100800 */
[----:B------:R-:W-:Y:S04]  /*23110*/  LDS.U8 R5, [R2+UR5+0x30] ;  /* 0x0000300502057984 */ /* 0x000fe80008000000 */
[----:B--2---:R-:W-:Y:S04]  /*23120*/  STL [R1+0x1108], R4 ;  /* 0x0011080401007387 */ /* 0x004fe80000100800 */
[----:B------:R-:W-:Y:S04]  /*23130*/  LDS.U8 R4, [R2+UR5+0x100] ;  /* 0x0001000502047984 */ /* 0x000fe80008000000 */
[----:B------:R-:W-:Y:S04]  /*23140*/  STL [R1+0x110c], R3 ;  /* 0x00110c0301007387 */ /* 0x000fe80000100800 */
[----:B------:R-:W1:Y:S04]  /*23150*/  LDS.U8 R3, [R2+UR5] ;  /* 0x0000000502037984 */ /* 0x000e680008000000 */
[----:B---3--:R-:W-:Y:S04]  /*23160*/  STL [R1+0x1110], R11 ;  /* 0x0011100b01007387 */ /* 0x008fe80000100800 */
[----:B------:R-:W-:Y:S04]  /*23170*/  STL [R1+0x1114], R12 ;  /* 0x0011140c01007387 */ /* 0x000fe80000100800 */
[----:B0-----:R-:W-:Y:S04]  /*23180*/  STL [R1+0x1118], R9 ;  /* 0x0011180901007387 */ /* 0x001fe80000100800 */
[----:B-1----:R-:W-:Y:S04]  /*23190*/  STL [R1+0x90], R3 ;  /* 0x0000900301007387 */ /* 0x002fe80000100800 */
[----:B------:R-:W0:Y:S04]  /*231a0*/  LDS.U8 R3, [R2+UR5+0x20] ;  /* 0x0000200502037984 */ /* 0x000e280008000000 */
[----:B0-----:R-:W-:Y:S04]  /*231b0*/  STL [R1+0x1cc], R3 ;  /* 0x0001cc0301007387 */ /* 0x001fe80000100800 */
[----:B------:R-:W0:Y:S04]  /*231c0*/  LDS.U8 R3, [R2+UR5+0x110] ;  /* 0x0001100502037984 */ /* 0x000e280008000000 */
[----:B------:R-:W-:Y:S04]  /*231d0*/  STL [R1+0x1c8], R5 ;  /* 0x0001c80501007387 */ /* 0x000fe80000100800 */
[----:B------:R-:W-:Y:S04]  /*231e0*/  STL [R1+0xa0], R4 ;  /* 0x0000a00401007387 */ /* 0x000fe80000100800 */
[----:B------:R-:W-:Y:S04]  /*231f0*/  STL [R1+0x1088], R16 ;  /* 0x0010881001007387 */ /* 0x000fe80000100800 */
[----:B------:R-:W-:Y:S04]  /*23200*/  LDS.U8 R5, [R2+UR5+0x210] ;  /* 0x0002100502057984 */ /* 0x000fe80008000000 */
[----:B------:R-:W-:Y:S04]  /*23210*/  LDS.U8 R4, [R2+UR5+0x220] ;  /* 0x0002200502047984 */ /* 0x000fe80008000000 */
[----:B0-----:R-:W-:Y:S04]  /*23220*/  STL [R1+0x9c], R3 ;  /* 0x00009c0301007387 */ /* 0x001fe80000100800 */
[----:B------:R-:W0:Y:S04]  /*23230*/  LDS.U8 R3, [R2+UR5+0x200] ;  /* 0x0002000502037984 */ /* 0x000e280008000000 */
[----:B------:R-:W-:Y:S04]  /*23240*/  STL [R1+0x108c], R17 ;  /* 0x00108c1101007387 */ /* 0x000fe80000100800 */
[----:B0-----:R-:W-:Y:S04]  /*23250*/  STL [R1+0x2dc], R3 ;  /* 0x0002dc0301007387 */ /* 0x001fe80000100800 */
[----:B------:R-:W0:Y:S04]  /*23260*/  LDS.U8 R3, [R2+UR5+0x230] ;  /* 0x0002300502037984 */ /* 0x000e280008000000 */
[----:B------:R-:W-:Y:S04]  /*23270*/  STL [R1+0x2d8], R5 ;  /* 0x0002d80501007387 */ /* 0x000fe80000100800 */
[----:B------:R-:W1:Y:S04]  /*23280*/  LDS.U8 R5, [R2+UR5+0x300] ;  /* 0x0003000502057984 */ /* 0x000e680008000000 */
[----:B------:R-:W-:Y:S04]  /*23290*/  STL [R1+0x3e4], R4 ;  /* 0x0003e40401007387 */ /* 0x000fe80000100800 */
[----:B------:R-:W2:Y:S04]  /*232a0*/  LDS.U8 R4, [R2+UR5+0x310] ;  /* 0x0003100502047984 */ /* 0x000ea80008000000 */
[----:B0-----:R-:W-:Y:S04]  /*232b0*/  STL [R1+0x3dc], R3 ;  /* 0x0003dc0301007387 */ /* 0x001fe80000100800 */
[----:B------:R-:W0:Y:S04]  /*232c0*/  LDS.U8 R3, [R2+UR5+0x320] ;  /* 0x0003200502037984 */ /* 0x000e280008000000 */
[----:B-1----:R-:W-:Y:S04]  /*232d0*/  STL [R1+0x2f0], R5 ;  /* 0x0002f00501007387 */ /* 0x002fe80000100800 */
[----:B------:R-:W1:Y:S04]  /*232e0*/  LDS.U8 R5, [R2+UR5+0x330] ;  /* 0x0003300502057984 */ /* 0x000e680008000000 */
[----:B--2---:R-:W-:Y:S04]  /*232f0*/  STL [R1+0x2e8], R4 ;  /* 0x0002e80401007387 */ /* 0x004fe80000100800 */
        /* <DEDUP_REMOVED lines=26> */
[----:B------:R-:W0:Y:S01]  /*234a0*/  LDS.U8 R3, [R2+UR5+0x710] ;  /* 0x0007100502037984 */ /* 0x000e220008000000 */
[----:B------:R-:W-:-:S03]  /*234b0*/  LOP3.LUT R8, R2, 0x8, RZ, 0x3c, !PT ;  /* 0x0000000802087812 */ /* 0x000fc600078e3cff */
[----:B-1----:R-:W-:Y:S04]  /*234c0*/  STL [R1+0xd40], R5 ;  /* 0x000d400501007387 */ /* 0x002fe80000100800 */
[----:B------:R-:W1:Y:S04]  /*234d0*/  LDS.U8 R5, [R2+UR5+0x720] ;  /* 0x0007200502057984 */ /* 0x000e680008000000 */
[----:B--2---:R-:W-:Y:S04]  /*234e0*/  STL [R1+0xd30], R4 ;  /* 0x000d300401007387 */ /* 0x004fe80000100800 */
[----:B------:R-:W2:Y:S04]  /*234f0*/  LDS.U8 R4, [R2+UR5+0x730] ;  /* 0x0007300502047984 */ /* 0x000ea80008000000 */
[----:B------:R-:W-:Y:S04]  /*23500*/  LDS.U8 R18, [R8+UR5+0x20] ;  /* 0x0000200508127984 */ /* 0x000fe80008000000 */
[----:B------:R-:W-:Y:S04]  /*23510*/  LDS.U8 R2, [R8+UR5+0x10] ;  /* 0x0000100508027984 */ /* 0x000fe80008000000 */
[----:B------:R-:W-:Y:S04]  /*23520*/  LDS.U8 R19, [R8+UR5+0x30] ;  /* 0x0000300508137984 */ /* 0x000fe80008000000 */
[----:B------:R-:W-:Y:S04]  /*23530*/  LDS.U8 R11, [R8+UR5+0x520] ;  /* 0x00052005080b7984 */ /* 0x000fe80008000000 */
[----:B------:R-:W-:Y:S04]  /*23540*/  LDS.U8 R9, [R8+UR5+0x600] ;  /* 0x0006000508097984 */ /* 0x000fe80008000000 */
[----:B0-----:R-:W-:Y:S04]  /*23550*/  STL [R1+0xd2c], R3 ;  /* 0x000d2c0301007387 */ /* 0x001fe80000100800 */
[----:B------:R-:W0:Y:S04]  /*23560*/  LDS.U8 R3, [R8+UR5] ;  /* 0x0000000508037984 */ /* 0x000e280008000000 */
[----:B-1----:R-:W-:Y:S04]  /*23570*/  STL [R1+0xd54], R5 ;  /* 0x000d540501007387 */ /* 0x002fe80000100800 */
[----:B--2---:R-:W-:Y:S04]  /*23580*/  STL [R1+0xd3c], R4 ;  /* 0x000d3c0401007387 */ /* 0x004fe80000100800 */
[----:B------:R-:W1:Y:S04]  /*23590*/  LDS.U8 R4, [R8+UR5+0x100] ;  /* 0x0001000508047984 */ /* 0x000e680008000000 */
[----:B0-----:R-:W-:Y:S04]  /*235a0*/  STL [R1+0x98], R3 ;  /* 0x0000980301007387 */ /* 0x001fe80000100800 */
[----:B------:R-:W-:Y:S04]  /*235b0*/  STL [R1+0x111c], R18 ;  /* 0x00111c1201007387 */ /* 0x000fe80000100800 */
[----:B------:R-:W-:Y:S04]  /*235c0*/  STL [R1+0x94], R2 ;  /* 0x0000940201007387 */ /* 0x000fe80000100800 */
[----:B------:R-:W0:Y:S04]  /*235d0*/  LDS.U8 R2, [R8+UR5+0x110] ;  /* 0x0001100508027984 */ /* 0x000e280008000000 */
[----:B------:R-:W-:Y:S04]  /*235e0*/  STL [R1+0x1120], R19 ;  /* 0x0011201301007387 */ /* 0x000fe80000100800 */
[----:B------:R-:W2:Y:S04]  /*235f0*/  LDS.U8 R3, [R8+UR5+0x120] ;  /* 0x0001200508037984 */ /* 0x000ea80008000000 */
[----:B-1----:R-:W-:Y:S04]  /*23600*/  STL [R1+0xa8], R4 ;  /* 0x0000a80401007387 */ /* 0x002fe80000100800 */
[----:B------:R-:W1:Y:S04]  /*23610*/  LDS.U8 R4, [R8+UR5+0x130] ;  /* 0x0001300508047984 */ /* 0x000e680008000000 */
[----:B0-----:R-:W-:Y:S04]  /*23620*/  STL [R1+0xa4], R2 ;  /* 0x0000a40201007387 */ /* 0x001fe80000100800 */
[----:B------:R-:W0:Y:S04]  /*23630*/  LDS.U8 R2, [R8+UR5+0x200] ;  /* 0x0002000508027984 */ /* 0x000e280008000000 */
[----:B--2---:R-:W-:Y:S04]  /*23640*/  STL [R1+0x1f4], R3 ;  /* 0x0001f40301007387 */ /* 0x004fe80000100800 */
        /* <DEDUP_REMOVED lines=23> */
[----:B--2---:R2:W-:Y:S04]  /*237c0*/  STL [R1+0x4c8], R3 ;  /* 0x0004c80301007387 */ /* 0x0045e80000100800 */
[----:B--2---:R-:W2:Y:S04]  /*237d0*/  LDL.LU R3, [R1+0x494] ;  /* 0x0004940001037983 */ /* 0x004ea80000300800 */
[----:B-1----:R1:W-:Y:S04]  /*237e0*/  STL [R1+0x4c4], R4 ;  /* 0x0004c40401007387 */ /* 0x0023e80000100800 */
[----:B------:R-:W3:Y:S04]  /*237f0*/  LDL.LU R25, [R1+0x484] ;  /* 0x0004840001197983 */ /* 0x000ee80000300800 */
[----:B0-----:R-:W-:Y:S04]  /*23800*/  STL [R1+0x4b8], R2 ;  /* 0x0004b80201007387 */ /* 0x001fe80000100800 */
[----:B------:R-:W0:Y:S04]  /*23810*/  LDS.U8 R2, [R8+UR5+0x510] ;  /* 0x0005100508027984 */ /* 0x000e280008000000 */
[----:B-1----:R-:W4:Y:S04]  /*23820*/  LDL.LU R4, [R1+0x474] ;  /* 0x0004740001047983 */ /* 0x002f280000300800 */
[----:B------:R-:W2:Y:S04]  /*23830*/  LDL.LU R5, [R1+0x464] ;  /* 0x0004640001057983 */ /* 0x000ea80000300800 */
[----:B0-----:R-:W-:Y:S04]  /*23840*/  STL [R1+0x4b4], R2 ;  /* 0x0004b40201007387 */ /* 0x001fe80000100800 */
        /* <DEDUP_REMOVED lines=12> */
[----:B------:R-:W0:Y:S04]  /*23910*/  LDS.U8 R2, [R8+UR5+0x530] ;  /* 0x0005300508027984 */ /* 0x000e280008000000 */
[----:B------:R-:W-:Y:S04]  /*23920*/  STL [R1+0x4d8], R11 ;  /* 0x0004d80b01007387 */ /* 0x000fe80000100800 */
[----:B------:R-:W1:Y:S04]  /*23930*/  LDS.U8 R11, [R8+UR5+0x610] ;  /* 0x00061005080b7984 */ /* 0x000e680008000000 */
[----:B0-----:R-:W-:Y:S04]  /*23940*/  STL [R1+0x4d4], R2 ;  /* 0x0004d40201007387 */ /* 0x001fe80000100800 */
[----:B------:R-:W0:Y:S04]  /*23950*/  LDS.U8 R2, [R8+UR5+0x620] ;  /* 0x0006200508027984 */ /* 0x000e280008000000 */
[----:B------:R-:W-:Y:S04]  /*23960*/  STL [R1+0xd28], R9 ;  /* 0x000d280901007387 */ /* 0x000fe80000100800 */
[----:B------:R-:W0:Y:S04]  /*23970*/  LDS.U8 R9, [R8+UR5+0x630] ;  /* 0x0006300508097984 */ /* 0x000e280008000000 */
[----:B-1----:R-:W-:Y:S04]  /*23980*/  STL [R1+0xd24], R11 ;  /* 0x000d240b01007387 */ /* 0x002fe80000100800 */
[----:B------:R-:W1:Y:S04]  /*23990*/  LDS.U8 R11, [R8+UR5+0x700] ;  /* 0x00070005080b7984 */ /* 0x000e680008000000 */
[----:B0-----:R-:W-:Y:S04]  /*239a0*/  STL [R1+0xd50], R2 ;  /* 0x000d500201007387 */ /* 0x001fe80000100800 */
[----:B------:R-:W0:Y:S04]  /*239b0*/  LDS.U8 R2, [R8+UR5+0x710] ;  /* 0x0007100508027984 */ /* 0x000e280008000000 */
[----:B------:R-:W-:Y:S04]  /*239c0*/  STL [R1+0xd4c], R9 ;  /* 0x000d4c0901007387 */ /* 0x000fe80000100800 */
[----:B------:R-:W0:Y:S04]  /*239d0*/  LDS.U8 R9, [R8+UR5+0x720] ;  /* 0x0007200508097984 */ /* 0x000e280008000000 */
[----:B-1----:R-:W-:Y:S04]  /*239e0*/  STL [R1+0xd38], R11 ;  /* 0x000d380b01007387 */ /* 0x002fe80000100800 */
[----:B------:R-:W4:Y:S04]  /*239f0*/  LDL.LU R20, [R1+0x374] ;  /* 0x0003740001147983 */ /* 0x000f280000300800 */
[----:B0-----:R-:W-:Y:S04]  /*23a00*/  STL [R1+0xd34], R2 ;  /* 0x000d340201007387 */ /* 0x001fe80000100800 */
[----:B------:R-:W0:Y:S01]  /*23a10*/  LDS.U8 R2, [R8+UR5+0x730] ;  /* 0x0007300508027984 */ /* 0x000e220008000000 */
[----:B------:R-:W-:Y:S06]  /*23a20*/  BAR.SYNC.DEFER_BLOCKING 0x0 ;  /* 0x0000000000007b1d */ /* 0x000fec0000010000 */
[----:B------:R-:W-:Y:S04]  /*23a30*/  STL [R1+0xd58], R9 ;  /* 0x000d580901007387 */ /* 0x000fe80000100800 */
[----:B------:R-:W4:Y:S04]  /*23a40*/  LDL.LU R24, [R1+0x364] ;  /* 0x0003640001187983 */ /* 0x000f280000300800 */
[----:B------:R-:W4:Y:S04]  /*23a50*/  LDL.LU R21, [R1+0x354] ;  /* 0x0003540001157983 */ /* 0x000f280000300800 */
[----:B0-----:R-:W-:Y:S04]  /*23a60*/  STL [R1+0xd48], R2 ;  /* 0x000d480201007387 */ /* 0x001fe80000100800 */
[----:B---3--:R0:W-:Y:S04]  /*23a70*/  STS.U8 [R0+UR5+0x400], R25 ;  /* 0x0004001900007988 */ /* 0x0081e80008000005 */
[----:B0-----:R-:W3:Y:S04]  /*23a80*/  LDL.LU R25, [R1+0x344] ;  /* 0x0003440001197983 */ /* 0x001ee80000300800 */
        /* <DEDUP_REMOVED lines=8> */
[----:B--2---:R0:W-:Y:S04]  /*23b10*/  STS.U8 [R0+UR5+0x3c00], R27 ;  /* 0x003c001b00007988 */ /* 0x0041e80008000005 */
[----:B0-----:R-:W2:Y:S04]  /*23b20*/  LDL.LU R27, [R1+0x294] ;  /* 0x00029400011b7983 */ /* 0x001ea80000300800 */
[----:B------:R0:W-:Y:S04]  /*23b30*/  STS.U8 [R0+UR5+0x3800], R26 ;  /* 0x0038001a00007988 */ /* 0x0001e80008000005 */
[----:B------:R-:W-:Y:S04]  /*23b40*/  STS.U8 [R0+UR5], R3 ;  /* 0x0000000300007988 */ /* 0x000fe80008000005 */
[----:B----4-:R-:W-:Y:S04]  /*23b50*/  STS.U8 [R0+UR5+0x800], R4 ;  /* 0x0008000400007988 */ /* 0x010fe80008000005 */
[----:B------:R-:W-:Y:S04]  /*23b60*/  STS.U8 [R0+UR5+0xc00], R5 ;  /* 0x000c000500007988 */ /* 0x000fe80008000005 */
[----:B------:R-:W-:Y:S04]  /*23b70*/  STS.U8 [R0+UR5+0x1000], R6 ;  /* 0x0010000600007988 */ /* 0x000fe80008000005 */
[----:B0-----:R-:W4:Y:S04]  /*23b80*/  LDL.LU R26, [R1+0x284] ;  /* 0x00028400011a7983 */ /* 0x001f280000300800 */
[----:B------:R-:W-:Y:S04]  /*23b90*/  STS.U8 [R0+UR5+0x1400], R7 ;  /* 0x0014000700007988 */ /* 0x000fe80008000005 */
        /* <DEDUP_REMOVED lines=8> */
[----:B------:R0:W-:Y:S04]  /*23c20*/  STS.U8 [R0+UR5+0x4000], R20 ;  /* 0x0040001400007988 */ /* 0x0001e80008000005 */
[----:B0-----:R-:W4:Y:S04]  /*23c30*/  LDL.LU R20, [R1+0x274] ;  /* 0x0002740001147983 */ /* 0x001f280000300800 */
[----:B------:R-:W4:Y:S04]  /*23c40*/  LDL.LU R3, [R1+0x264] ;  /* 0x0002640001037983 */ /* 0x000f280000300800 */
[----:B------:R0:W-:Y:S04]  /*23c50*/  STS.U8 [R0+UR5+0x4800], R21 ;  /* 0x0048001500007988 */ /* 0x0001e80008000005 */
[----:B0-----:R-:W4:Y:S04]  /*23c60*/  LDL.LU R21, [R1+0x254] ;  /* 0x0002540001157983 */ /* 0x001f280000300800 */
[----:B------:R-:W4:Y:S04]  /*23c70*/  LDL.LU R4, [R1+0x244] ;  /* 0x0002440001047983 */ /* 0x000f280000300800 */
        /* <DEDUP_REMOVED lines=10> */
[----:B------:R0:W-:Y:S04]  /*23d20*/  STS.U8 [R0+UR5+0x4400], R24 ;  /* 0x0044001800007988 */ /* 0x0001e80008000005 */
[----:B------:R-:W4:Y:S04]  /*23d30*/  LDL.LU R10, [R1+0x144] ;  /* 0x00014400010a7983 */ /* 0x000f280000300800 */
[----:B0-----:R-:W4:Y:S04]  /*23d40*/  LDL.LU R24, [R1+0x138] ;  /* 0x0001380001187983 */ /* 0x001f280000300800 */
[----:B---3--:R0:W-:Y:S04]  /*23d50*/  STS.U8 [R0+UR5+0x4c00], R25 ;  /* 0x004c001900007988 */ /* 0x0081e80008000005 */
[----:B0-----:R-:W3:Y:S04]  /*23d60*/  LDL.LU R25, [R1+0x134] ;  /* 0x0001340001197983 */ /* 0x001ee80000300800 */
[----:B--2---:R0:W-:Y:S04]  /*23d70*/  STS.U8 [R0+UR5+0x7000], R27 ;  /* 0x0070001b00007988 */ /* 0x0041e80008000005 */
[----:B0-----:R-:W2:Y:S04]  /*23d80*/  LDL.LU R27, [R1+0x130] ;  /* 0x00013000011b7983 */ /* 0x001ea80000300800 */
[----:B----4-:R0:W-:Y:S04]  /*23d90*/  STS.U8 [R0+UR5+0x7400], R26 ;  /* 0x0074001a00007988 */ /* 0x0101e80008000005 */
[----:B------:R-:W-:Y:S04]  /*23da0*/  STS.U8 [R0+UR5+0x5000], R19 ;  /* 0x0050001300007988 */ /* 0x000fe80008000005 */
[----:B------:R-:W-:Y:S04]  /*23db0*/  STS.U8 [R0+UR5+0x5400], R18 ;  /* 0x0054001200007988 */ /* 0x000fe80008000005 */
[----:B------:R-:W-:Y:S04]  /*23dc0*/  STS.U8 [R0+UR5+0x5800], R2 ;  /* 0x0058000200007988 */ /* 0x000fe80008000005 */
[----:B------:R-:W-:Y:S04]  /*23dd0*/  STS.U8 [R0+UR5+0x5c00], R17 ;  /* 0x005c001100007988 */ /* 0x000fe80008000005 */
[----:B0-----:R-:W4:Y:S04]  /*23de0*/  LDL.LU R26, [R1+0x12c] ;  /* 0x00012c00011a7983 */ /* 0x001f280000300800 */
[----:B------:R-:W-:Y:S04]  /*23df0*/  STS.U8 [R0+UR5+0x6000], R16 ;  /* 0x0060001000007988 */ /* 0x000fe80008000005 */
[----:B------:R-:W-:Y:S04]  /*23e00*/  STS.U8 [R0+UR5+0x6400], R9 ;  /* 0x0064000900007988 */ /* 0x000fe80008000005 */
[----:B------:R-:W-:Y:S04]  /*23e10*/  STS.U8 [R0+UR5+0x6800], R12 ;  /* 0x0068000c00007988 */ /* 0x000fe80008000005 */
[----:B------:R-:W-:Y:S04]  /*23e20*/  STS.U8 [R0+UR5+0x6c00], R11 ;  /* 0x006c000b00007988 */ /* 0x000fe80008000005 */
[----:B------:R0:W-:Y:S04]  /*23e30*/  STS.U8 [R0+UR5+0x7800], R20 ;  /* 0x0078001400007988 */ /* 0x0001e80008000005 */
[----:B------:R-:W-:Y:S04]  /*23e40*/  STS.U8 [R0+UR5+0x7c00], R3 ;  /* 0x007c000300007988 */ /* 0x000fe80008000005 */
[----:B0-----:R-:W4:Y:S04]  /*23e50*/  LDL.LU R20, [R1+0x128] ;  /* 0x0001280001147983 */ /* 0x001f280000300800 */
        /* <DEDUP_REMOVED lines=11> */
[----:B------:R-:W-:Y:S04]  /*23f10*/  STS.U8 [R0+UR5+0x8400], R4 ;  /* 0x0084000400007988 */ /* 0x000fe80008000005 */
[----:B------:R0:W-:Y:S04]  /*23f20*/  STS.U8 [R0+UR5+0xb400], R24 ;  /* 0x00b4001800007988 */ /* 0x0001e80008000005 */
[----:B------:R-:W-:Y:S04]  /*23f30*/  STS.U8 [R0+UR5+0x8800], R5 ;  /* 0x0088000500007988 */ /* 0x000fe80008000005 */
[----:B0-----:R-:W4:Y:S04]  /*23f40*/  LDL.LU R24, [R1+0xfc] ;  /* 0x0000fc0001187983 */ /* 0x001f280000300800 */
[----:B--2---:R0:W-:Y:S04]  /*23f50*/  STS.U8 [R0+UR5+0xbc00], R27 ;  /* 0x00bc001b00007988 */ /* 0x0041e80008000005 */
[----:B0-----:R-:W2:Y:S04]  /*23f60*/  LDL.LU R27, [R1+0xf8] ;  /* 0x0000f800011b7983 */ /* 0x001ea80000300800 */
[----:B------:R-:W2:Y:S04]  /*23f70*/  LDL.LU R4, [R1+0xf4] ;  /* 0x0000f40001047983 */ /* 0x000ea80000300800 */
[----:B------:R-:W2:Y:S04]  /*23f80*/  LDL.LU R5, [R1+0xec] ;  /* 0x0000ec0001057983 */ /* 0x000ea80000300800 */
[----:B------:R0:W-:Y:S04]  /*23f90*/  STS.U8 [R0+UR5+0x8c00], R6 ;  /* 0x008c000600007988 */ /* 0x0001e80008000005 */
[----:B------:R1:W-:Y:S04]  /*23fa0*/  STS.U8 [R0+UR5+0x9000], R7 ;  /* 0x0090000700007988 */ /* 0x0003e80008000005 */
[----:B------:R0:W-:Y:S04]  /*23fb0*/  STS.U8 [R0+UR5+0x9400], R13 ;  /* 0x0094000d00007988 */ /* 0x0001e80008000005 */
[----:B------:R0:W-:Y:S04]  /*23fc0*/  STS.U8 [R0+UR5+0x9800], R14 ;  /* 0x0098000e00007988 */ /* 0x0001e80008000005 */
[----:B------:R1:W-:Y:S04]  /*23fd0*/  STS.U8 [R0+UR5+0x9c00], R15 ;  /* 0x009c000f00007988 */ /* 0x0003e80008000005 */
[----:B------:R3:W-:Y:S04]  /*23fe0*/  STS.U8 [R0+UR5+0xa000], R28 ;  /* 0x00a0001c00007988 */ /* 0x0007e80008000005 */
[----:B0-----:R-:W2:Y:S04]  /*23ff0*/  LDL.LU R6, [R1+0x490] ;  /* 0x0004900001067983 */ /* 0x001ea80000300800 */
[----:B-1----:R-:W2:Y:S04]  /*24000*/  LDL.LU R7, [R1+0x480] ;  /* 0x0004800001077983 */ /* 0x002ea80000300800 */
[----:B------:R-:W2:Y:S04]  /*24010*/  LDL.LU R13, [R1+0x470] ;  /* 0x00047000010d7983 */ /* 0x000ea80000300800 */
[----:B------:R-:W2:Y:S04]  /*24020*/  LDL.LU R14, [R1+0x460] ;  /* 0x00046000010e7983 */ /* 0x000ea80000300800 */
[----:B------:R-:W2:Y:S04]  /*24030*/  LDL.LU R15, [R1+0x450] ;  /* 0x00045000010f7983 */ /* 0x000ea80000300800 */
[----:B------:R0:W-:Y:S04]  /*24040*/  STS.U8 [R0+UR5+0xa400], R29 ;  /* 0x00a4001d00007988 */ /* 0x0001e80008000005 */
[----:B---3--:R-:W3:Y:S04]  /*24050*/  LDL.LU R28, [R1+0x440] ;  /* 0x00044000011c7983 */ /* 0x008ee80000300800 */
[----:B------:R1:W-:Y:S04]  /*24060*/  STS.U8 [R0+UR5+0xa800], R22 ;  /* 0x00a8001600007988 */ /* 0x0003e80008000005 */
[----:B------:R0:W-:Y:S04]  /*24070*/  STS.U8 [R0+UR5+0xac00], R23 ;  /* 0x00ac001700007988 */ /* 0x0001e80008000005 */
[----:B------:R0:W-:Y:S04]  /*24080*/  STS.U8 [R0+UR5+0xb000], R10 ;  /* 0x00b0000a00007988 */ /* 0x0001e80008000005 */
[----:B------:R1:W-:Y:S04]  /*24090*/  STS.U8 [R0+UR5+0xb800], R25 ;  /* 0x00b8001900007988 */ /* 0x0003e80008000005 */
[----:B----4-:R4:W-:Y:S04]  /*240a0*/  STS.U8 [R0+UR5+0xc000], R26 ;  /* 0x00c0001a00007988 */ /* 0x0109e80008000005 */
[----:B0-----:R-:W3:Y:S04]  /*240b0*/  LDL.LU R29, [R1+0x430] ;  /* 0x00043000011d7983 */ /* 0x001ee80000300800 */
[----:B-1----:R-:W3:Y:S04]  /*240c0*/  LDL.LU R22, [R1+0x420] ;  /* 0x0004200001167983 */ /* 0x002ee80000300800 */
[----:B------:R-:W3:Y:S04]  /*240d0*/  LDL.LU R23, [R1+0x410] ;  /* 0x0004100001177983 */ /* 0x000ee80000300800 */
[----:B------:R-:W3:Y:S04]  /*240e0*/  LDL.LU R10, [R1+0x3e8] ;  /* 0x0003e800010a7983 */ /* 0x000ee80000300800 */
[----:B------:R-:W3:Y:S04]  /*240f0*/  LDL.LU R25, [R1+0x3d0] ;  /* 0x0003d00001197983 */ /* 0x000ee80000300800 */
[----:B----4-:R-:W4:Y:S04]  /*24100*/  LDL.LU R26, [R1+0x3c0] ;  /* 0x0003c000011a7983 */ /* 0x010f280000300800 */
[----:B------:R0:W-:Y:S04]  /*24110*/  STS.U8 [R0+UR5+0xc400], R20 ;  /* 0x00c4001400007988 */ /* 0x0001e80008000005 */
[----:B0-----:R-:W4:Y:S04]  /*24120*/  LDL.LU R20, [R1+0x3b0] ;  /* 0x0003b00001147983 */ /* 0x001f280000300800 */
[----:B------:R0:W-:Y:S04]  /*24130*/  STS.U8 [R0+UR5+0xc800], R21 ;  /* 0x00c8001500007988 */ /* 0x0001e80008000005 */
[----:B------:R1:W-:Y:S04]  /*24140*/  STS.U8 [R0+UR5+0xd400], R2 ;  /* 0x00d4000200007988 */ /* 0x0003e80008000005 */
[----:B------:R-:W-:Y:S04]  /*24150*/  STS.U8 [R0+UR5+0xcc00], R19 ;  /* 0x00cc001300007988 */ /* 0x000fe80008000005 */
[----:B------:R-:W-:Y:S04]  /*24160*/  STS.U8 [R0+UR5+0xd000], R18 ;  /* 0x00d0001200007988 */ /* 0x000fe80008000005 */
[----:B------:R-:W-:Y:S04]  /*24170*/  STS.U8 [R0+UR5+0xd800], R17 ;  /* 0x00d8001100007988 */ /* 0x000fe80008000005 */
[----:B------:R-:W-:Y:S04]  /*24180*/  STS.U8 [R0+UR5+0xdc00], R16 ;  /* 0x00dc001000007988 */ /* 0x000fe80008000005 */
[----:B------:R-:W-:Y:S04]  /*24190*/  STS.U8 [R0+UR5+0xe000], R9 ;  /* 0x00e0000900007988 */ /* 0x000fe80008000005 */
[----:B------:R-:W-:Y:S04]  /*241a0*/  STS.U8 [R0+UR5+0xe400], R12 ;  /* 0x00e4000c00007988 */ /* 0x000fe80008000005 */
[----:B0-----:R-:W4:Y:S04]  /*241b0*/  LDL.LU R21, [R1+0x3a0] ;  /* 0x0003a00001157983 */ /* 0x001f280000300800 */
[----:B------:R-:W-:Y:S04]  /*241c0*/  STS.U8 [R0+UR5+0xe800], R11 ;  /* 0x00e8000b00007988 */ /* 0x000fe80008000005 */
[----:B------:R-:W-:Y:S01]  /*241d0*/  STS.U8 [R0+UR5+0xec00], R3 ;  /* 0x00ec000300007988 */ /* 0x000fe20008000005 */
[----:B-1----:R-:W-:-:S03]  /*241e0*/  LOP3.LUT R2, R0, 0x20, RZ, 0x3c, !PT ;  /* 0x0000002000027812 */ /* 0x002fc600078e3cff */
[----:B------:R0:W-:Y:S04]  /*241f0*/  STS.U8 [R0+UR5+0xf000], R24 ;  /* 0x00f0001800007988 */ /* 0x0001e80008000005 */
[----:B0-----:R-:W4:Y:S04]  /*24200*/  LDL.LU R24, [R1+0x390] ;  /* 0x0003900001187983 */ /* 0x001f280000300800 */
[----:B--2---:R0:W-:Y:S04]  /*24210*/  STS.U8 [R0+UR5+0xf400], R27 ;  /* 0x00f4001b00007988 */ /* 0x0041e80008000005 */
[----:B------:R-:W-:Y:S04]  /*24220*/  STS.U8 [R0+UR5+0xf800], R4 ;  /* 0x00f8000400007988 */ /* 0x000fe80008000005 */
[----:B------:R-:W-:Y:S04]  /*24230*/  STS.U8 [R0+UR5+0xfc00], R5 ;  /* 0x00fc000500007988 */ /* 0x000fe80008000005 */
[----:B0-----:R-:W2:Y:S04]  /*24240*/  LDL.LU R27, [R1+0x380] ;  /* 0x00038000011b7983 */ /* 0x001ea80000300800 */
[----:B------:R0:W-:Y:S04]  /*24250*/  STL [R1+0x1154], R0 ;  /* 0x0011540001007387 */ /* 0x0001e80000100800 */
[----:B0-----:R-:W2:Y:S04]  /*24260*/  LDL.LU R0, [R1+0x360] ;  /* 0x0003600001007983 */ /* 0x001ea80000300800 */
[----:B------:R-:W-:Y:S04]  /*24270*/  STS.U8 [R2+UR5+0x100], R6 ;  /* 0x0001000602007988 */ /* 0x000fe80008000005 */
[----:B------:R-:W-:Y:S04]  /*24280*/  STS.U8 [R2+UR5+0x500], R7 ;  /* 0x0005000702007988 */ /* 0x000fe80008000005 */
[----:B---3--:R-:W-:Y:S04]  /*24290*/  STS.U8 [R2+UR5+0x2900], R25 ;  /* 0x0029001902007988 */ /* 0x008fe80008000005 */
[----:B----4-:R-:W-:Y:S04]  /*242a0*/  STS.U8 [R2+UR5+0x2d00], R26 ;  /* 0x002d001a02007988 */ /* 0x010fe80008000005 */
[----:B--2---:R0:W-:Y:S04]  /*242b0*/  STL [R1+0x1158], R0 ;  /* 0x0011580001007387 */ /* 0x0041e80000100800 */
[----:B0-----:R-:W2:Y:S04]  /*242c0*/  LDL.LU R0, [R1+0x370] ;  /* 0x0003700001007983 */ /* 0x001ea80000300800 */
[----:B------:R0:W-:Y:S04]  /*242d0*/  STS.U8 [R2+UR5+0x3100], R20 ;  /* 0x0031001402007988 */ /* 0x0001e80008000005 */
[----:B------:R1:W-:Y:S04]  /*242e0*/  STS.U8 [R2+UR5+0x3500], R21 ;  /* 0x0035001502007988 */ /* 0x0003e80008000005 */
[----:B0-----:R-:W3:Y:S04]  /*242f0*/  LDL.LU R20, [R1+0x350] ;  /* 0x0003500001147983 */ /* 0x001ee80000300800 */
[----:B-1----:R-:W4:Y:S04]  /*24300*/  LDL.LU R21, [R1+0x340] ;  /* 0x0003400001157983 */ /* 0x002f280000300800 */
        /* <DEDUP_REMOVED lines=16> */
[----:B------:R1:W-:Y:S04]  /*24410*/  STS.U8 [R2+UR5+0xd00], R14 ;  /* 0x000d000e02007988 */ /* 0x0003e80008000005 */
[----:B------:R0:W-:Y:S04]  /*24420*/  STS.U8 [R2+UR5+0x1100], R15 ;  /* 0x0011000f02007988 */ /* 0x0001e80008000005 */
[----:B------:R0:W-:Y:S04]  /*24430*/  STS.U8 [R2+UR5+0x1500], R28 ;  /* 0x0015001c02007988 */ /* 0x0001e80008000005 */
[----:B------:R1:W-:Y:S04]  /*24440*/  STS.U8 [R2+UR5+0x1900], R29 ;  /* 0x0019001d02007988 */ /* 0x0003e80008000005 */
[----:B------:R1:W-:Y:S04]  /*24450*/  STS.U8 [R2+UR5+0x1d00], R22 ;  /* 0x001d001602007988 */ /* 0x0003e80008000005 */
[----:B0-----:R-:W4:Y:S04]  /*24460*/  LDL.LU R13, [R1+0x220] ;  /* 0x00022000010d7983 */ /* 0x001f280000300800 */
[----:B-1----:R-:W4:Y:S04]  /*24470*/  LDL.LU R14, [R1+0x210] ;  /* 0x00021000010e7983 */ /* 0x002f280000300800 */
        /* <DEDUP_REMOVED lines=8> */
[----:B0-----:R-:W4:Y:S04]  /*24500*/  LDL.LU R23, [R1+0x1a0] ;  /* 0x0001a00001177983 */ /* 0x001f280000300800 */
[----:B-1----:R-:W4:Y:S04]  /*24510*/  LDL.LU R10, [R1+0x190] ;  /* 0x00019000010a7983 */ /* 0x002f280000300800 */
[----:B------:R-:W4:Y:S04]  /*24520*/  LDL.LU R24, [R1+0x180] ;  /* 0x0001800001187983 */ /* 0x000f280000300800 */
[----:B------:R-:W4:Y:S04]  /*24530*/  LDL.LU R27, [R1+0x140] ;  /* 0x00014000011b7983 */ /* 0x000f280000300800 */
[----:B--2---:R0:W-:Y:S04]  /*24540*/  STS.U8 [R2+UR5+0x4100], R0 ;  /* 0x0041000002007988 */ /* 0x0041e80008000005 */
[----:B0-----:R-:W2:Y:S04]  /*24550*/  LDL.LU R0, [R1+0x1158] ;  /* 0x0011580001007983 */ /* 0x001ea80000300800 */
[----:B---3--:R-:W-:Y:S04]  /*24560*/  STS.U8 [R2+UR5+0x4900], R20 ;  /* 0x0049001402007988 */ /* 0x008fe80008000005 */
[----:B----4-:R-:W-:Y:S04]  /*24570*/  STS.U8 [R2+UR5+0x4d00], R21 ;  /* 0x004d001502007988 */ /* 0x010fe80008000005 */
[----:B------:R-:W-:Y:S04]  /*24580*/  STS.U8 [R2+UR5+0x6500], R25 ;  /* 0x0065001902007988 */ /* 0x000fe80008000005 */
[----:B------:R-:W-:Y:S04]  /*24590*/  STS.U8 [R2+UR5+0x6900], R26 ;  /* 0x0069001a02007988 */ /* 0x000fe80008000005 */
[----:B------:R-:W-:Y:S04]  /*245a0*/  STS.U8 [R2+UR5+0xb100], R27 ;  /* 0x00b1001b02007988 */ /* 0x000fe80008000005 */
[----:B--2---:R0:W-:Y:S04]  /*245b0*/  STS.U8 [R2+UR5+0x4500], R0 ;  /* 0x0045000002007988 */ /* 0x0041e80008000005 */
[----:B0-----:R-:W2:Y:S04]  /*245c0*/  LDL.LU R0, [R1+0x1154] ;  /* 0x0011540001007983 */ /* 0x001ea80000300800 */
[----:B------:R-:W3:Y:S04]  /*245d0*/  LDL.LU R20, [R1+0x1150] ;  /* 0x0011500001147983 */ /* 0x000ee80000300800 */
[----:B------:R-:W4:Y:S04]  /*245e0*/  LDL.LU R21, [R1+0x114c] ;  /* 0x00114c0001157983 */ /* 0x000f280000300800 */
[----:B------:R-:W2:Y:S04]  /*245f0*/  LDL.LU R25, [R1+0xe8] ;  /* 0x0000e80001197983 */ /* 0x000ea80000300800 */
[----:B------:R-:W3:Y:S04]  /*24600*/  LDL.LU R26, [R1+0xdc] ;  /* 0x0000dc00011a7983 */ /* 0x000ee80000300800 */
[----:B------:R-:W4:Y:S04]  /*24610*/  LDL.LU R27, [R1+0xcc] ;  /* 0x0000cc00011b7983 */ /* 0x000f280000300800 */
[----:B------:R0:W-:Y:S04]  /*24620*/  STS.U8 [R2+UR5+0x5100], R8 ;  /* 0x0051000802007988 */ /* 0x0001e80008000005 */
        /* <DEDUP_REMOVED lines=44> */
[----:B---3--:R1:W-:Y:S04]  /*248f0*/  STS.U8 [R2+UR5+0xb900], R26 ;  /* 0x00b9001a02007988 */ /* 0x0083e80008000005 */
[----:B----4-:R2:W-:Y:S04]  /*24900*/  STS.U8 [R2+UR5+0xbd00], R21 ;  /* 0x00bd001502007988 */ /* 0x0105e80008000005 */
[----:B------:R3:W-:Y:S04]  /*24910*/  STS.U8 [R2+UR5+0xc100], R20 ;  /* 0x00c1001402007988 */ /* 0x0007e80008000005 */
[----:B------:R4:W-:Y:S04]  /*24920*/  STS.U8 [R2+UR5+0xc500], R27 ;  /* 0x00c5001b02007988 */ /* 0x0009e80008000005 */
[----:B0-----:R-:W4:Y:S04]  /*24930*/  LDL.LU R25, [R1+0x3e0] ;  /* 0x0003e00001197983 */ /* 0x001f280000300800 */
[----:B-1----:R-:W4:Y:S04]  /*24940*/  LDL.LU R26, [R1+0x3cc] ;  /* 0x0003cc00011a7983 */ /* 0x002f280000300800 */
[----:B--2---:R-:W2:Y:S04]  /*24950*/  LDL.LU R21, [R1+0x3bc] ;  /* 0x0003bc0001157983 */ /* 0x004ea80000300800 */
[----:B---3--:R-:W3:Y:S04]  /*24960*/  LDL.LU R20, [R1+0x3ac] ;  /* 0x0003ac0001147983 */ /* 0x008ee80000300800 */
[----:B----4-:R-:W4:Y:S04]  /*24970*/  LDL.LU R27, [R1+0x1148] ;  /* 0x00114800011b7983 */ /* 0x010f280000300800 */
[----:B------:R0:W-:Y:S04]  /*24980*/  STS.U8 [R2+UR5+0xc900], R8 ;  /* 0x00c9000802007988 */ /* 0x0001e80008000005 */
[----:B------:R-:W-:Y:S04]  /*24990*/  STS.U8 [R2+UR5+0xcd00], R19 ;  /* 0x00cd001302007988 */ /* 0x000fe80008000005 */
[----:B------:R-:W-:Y:S04]  /*249a0*/  STS.U8 [R2+UR5+0xd100], R18 ;  /* 0x00d1001202007988 */ /* 0x000fe80008000005 */
[----:B------:R-:W-:Y:S04]  /*249b0*/  STS.U8 [R2+UR5+0xd500], R17 ;  /* 0x00d5001102007988 */ /* 0x000fe80008000005 */
[----:B------:R-:W-:Y:S04]  /*249c0*/  STS.U8 [R2+UR5+0xd900], R16 ;  /* 0x00d9001002007988 */ /* 0x000fe80008000005 */
[----:B------:R-:W-:Y:S04]  /*249d0*/  STS.U8 [R2+UR5+0xdd00], R9 ;  /* 0x00dd000902007988 */ /* 0x000fe80008000005 */
[----:B------:R-:W-:Y:S01]  /*249e0*/  STL [R1+0x1134], R0 ;  /* 0x0011340001007387 */ /* 0x000fe20000100800 */
[----:B0-----:R-:W-:-:S03]  /*249f0*/  LOP3.LUT R8, R0, 0x40, RZ, 0x3c, !PT ;  /* 0x0000004000087812 */ /* 0x001fc600078e3cff */
[----:B------:R-:W-:Y:S04]  /*24a00*/  STS.U8 [R2+UR5+0xe100], R12 ;  /* 0x00e1000c02007988 */ /* 0x000fe80008000005 */
[----:B------:R-:W-:Y:S04]  /*24a10*/  STS.U8 [R2+UR5+0xe500], R11 ;  /* 0x00e5000b02007988 */ /* 0x000fe80008000005 */
[----:B------:R-:W-:Y:S04]  /*24a20*/  STS.U8 [R2+UR5+0xe900], R3 ;  /* 0x00e9000302007988 */ /* 0x000fe80008000005 */
[----:B------:R-:W-:Y:S04]  /*24a30*/  STS.U8 [R2+UR5+0xed00], R4 ;  /* 0x00ed000402007988 */ /* 0x000fe80008000005 */
[----:B------:R-:W-:Y:S04]  /*24a40*/  STS.U8 [R2+UR5+0xf100], R5 ;  /* 0x00f1000502007988 */ /* 0x000fe80008000005 */
[----:B------:R-:W-:Y:S04]  /*24a50*/  STS.U8 [R2+UR5+0xf500], R6 ;  /* 0x00f5000602007988 */ /* 0x000fe80008000005 */
[----:B------:R-:W-:Y:S04]  /*24a60*/  STS.U8 [R2+UR5+0xfd00], R7 ;  /* 0x00fd000702007988 */ /* 0x000fe80008000005 */
[----:B----4-:R0:W-:Y:S04]  /*24a70*/  STS.U8 [R2+UR5+0xf900], R27 ;  /* 0x00f9001b02007988 */ /* 0x0101e80008000005 */
[----:B--2---:R1:W-:Y:S04]  /*24a80*/  STS.U8 [R8+UR5+0x2e00], R21 ;  /* 0x002e001508007988 */ /* 0x0043e80008000005 */
[----:B0-----:R-:W2:Y:S04]  /*24a90*/  LDL.LU R27, [R1+0x39c] ;  /* 0x00039c00011b7983 */ /* 0x001ea80000300800 */
[----:B-1----:R-:W4:Y:S04]  /*24aa0*/  LDL.LU R21, [R1+0x36c] ;  /* 0x00036c0001157983 */ /* 0x002f280000300800 */
[----:B----4-:R0:W-:Y:S04]  /*24ab0*/  STL [R1+0x1140], R21 ;  /* 0x0011401501007387 */ /* 0x0101e80000100800 */
[----:B0-----:R-:W4:Y:S04]  /*24ac0*/  LDL.LU R21, [R1+0x37c] ;  /* 0x00037c0001157983 */ /* 0x001f280000300800 */
[----:B---3--:R-:W-:Y:S04]  /*24ad0*/  STS.U8 [R8+UR5+0x3200], R20 ;  /* 0x0032001408007988 */ /* 0x008fe80008000005 */
[----:B------:R-:W-:Y:S04]  /*24ae0*/  STS.U8 [R8+UR5+0x200], R13 ;  /* 0x0002000d08007988 */ /* 0x000fe80008000005 */
[----:B------:R-:W-:Y:S04]  /*24af0*/  STS.U8 [R8+UR5+0x600], R14 ;  /* 0x0006000e08007988 */ /* 0x000fe80008000005 */
[----:B------:R-:W-:Y:S04]  /*24b00*/  STS.U8 [R8+UR5+0xa00], R15 ;  /* 0x000a000f08007988 */ /* 0x000fe80008000005 */
[----:B------:R-:W-:Y:S04]  /*24b10*/  STS.U8 [R8+UR5+0xe00], R28 ;  /* 0x000e001c08007988 */ /* 0x000fe80008000005 */
[----:B------:R-:W-:Y:S04]  /*24b20*/  STS.U8 [R8+UR5+0x1200], R29 ;  /* 0x0012001d08007988 */ /* 0x000fe80008000005 */
[----:B----4-:R0:W-:Y:S04]  /*24b30*/  STL [R1+0x1144], R21 ;  /* 0x0011441501007387 */ /* 0x0101e80000100800 */
[----:B0-----:R-:W3:Y:S04]  /*24b40*/  LDL.LU R21, [R1+0x38c] ;  /* 0x00038c0001157983 */ /* 0x001ee80000300800 */
        /* <DEDUP_REMOVED lines=31> */
[----:B--2---:R0:W-:Y:S04]  /*24d40*/  STS.U8 [R8+UR5+0x3600], R27 ;  /* 0x0036001b08007988 */ /* 0x0041e80008000005 */
[----:B------:R-:W2:Y:S04]  /*24d50*/  LDL.LU R26, [R1+0x18c] ;  /* 0x00018c00011a7983 */ /* 0x000ea80000300800 */
[----:B0-----:R-:W2:Y:S04]  /*24d60*/  LDL.LU R27, [R1+0x14c] ;  /* 0x00014c00011b7983 */ /* 0x001ea80000300800 */
[----:B---3--:R0:W-:Y:S04]  /*24d70*/  STS.U8 [R8+UR5+0x3a00], R21 ;  /* 0x003a001508007988 */ /* 0x0081e80008000005 */
[----:B0-----:R-:W3:Y:S04]  /*24d80*/  LDL.LU R21, [R1+0x1144] ;  /* 0x0011440001157983 */ /* 0x001ee80000300800 */
[----:B---3--:R0:W-:Y:S04]  /*24d90*/  STS.U8 [R8+UR5+0x3e00], R21 ;  /* 0x003e001508007988 */ /* 0x0081e80008000005 */
[----:B0-----:R-:W3:Y:S04]  /*24da0*/  LDL.LU R21, [R1+0x1140] ;  /* 0x0011400001157983 */ /* 0x001ee80000300800 */
[----:B----4-:R-:W-:Y:S04]  /*24db0*/  STS.U8 [R8+UR5+0x6e00], R20 ;  /* 0x006e001408007988 */ /* 0x010fe80008000005 */
[----:B------:R-:W-:Y:S04]  /*24dc0*/  STS.U8 [R8+UR5+0x4a00], R0 ;  /* 0x004a000008007988 */ /* 0x000fe80008000005 */
[----:B---3--:R0:W-:Y:S04]  /*24dd0*/  STS.U8 [R8+UR5+0x4200], R21 ;  /* 0x0042001508007988 */ /* 0x0081e80008000005 */
[----:B0-----:R-:W3:Y:S04]  /*24de0*/  LDL.LU R21, [R1+0x113c] ;  /* 0x00113c0001157983 */ /* 0x001ee80000300800 */
[----:B------:R-:W4:Y:S04]  /*24df0*/  LDL.LU R20, [R1+0x13c] ;  /* 0x00013c0001147983 */ /* 0x000f280000300800 */
[----:B------:R-:W2:Y:S04]  /*24e00*/  LDL.LU R0, [R1+0x6c] ;  /* 0x00006c0001007983 */ /* 0x000ea80000300800 */
        /* <DEDUP_REMOVED lines=13> */
[----:B--2---:R0:W-:Y:S04]  /*24ee0*/  STL [R1+0x1138], R0 ;  /* 0x0011380001007387 */ /* 0x0041e80000100800 */
[----:B0-----:R-:W2:Y:S04]  /*24ef0*/  LDL.LU R0, [R1+0x74] ;  /* 0x0000740001007983 */ /* 0x001ea80000300800 */
        /* <DEDUP_REMOVED lines=12> */
[----:B------:R0:W-:Y:S04]  /*24fc0*/  STS.U8 [R8+UR5+0x7e00], R7 ;  /* 0x007e000708007988 */ /* 0x0001e80008000005 */
[----:B------:R-:W2:Y:S04]  /*24fd0*/  LDL.LU R6, [R1+0x20] ;  /* 0x0000200001067983 */ /* 0x000ea80000300800 */
        /* <DEDUP_REMOVED lines=16> */
[----:B------:R4:W-:Y:S04]  /*250e0*/  STS.U8 [R8+UR5+0xae00], R27 ;  /* 0x00ae001b08007988 */ /* 0x0009e80008000005 */
[----:B0-----:R-:W3:Y:S04]  /*250f0*/  LDL.LU R22, [R1+0x448] ;  /* 0x0004480001167983 */ /* 0x001ee80000300800 */
[----:B-1----:R-:W3:Y:S04]  /*25100*/  LDL.LU R23, [R1+0x438] ;  /* 0x0004380001177983 */ /* 0x002ee80000300800 */
[----:B------:R-:W3:Y:S04]  /*25110*/  LDL.LU R24, [R1+0x428] ;  /* 0x0004280001187983 */ /* 0x000ee80000300800 */
[----:B------:R-:W3:Y:S04]  /*25120*/  LDL.LU R25, [R1+0x418] ;  /* 0x0004180001197983 */ /* 0x000ee80000300800 */
[----:B------:R-:W3:Y:S04]  /*25130*/  LDL.LU R26, [R1+0x400] ;  /* 0x00040000011a7983 */ /* 0x000ee80000300800 */
[----:B----4-:R0:W-:Y:S04]  /*25140*/  STS.U8 [R8+UR5+0xb200], R20 ;  /* 0x00b2001408007988 */ /* 0x0101e80008000005 */
[----:B------:R-:W4:Y:S04]  /*25150*/  LDL.LU R27, [R1+0x3d8] ;  /* 0x0003d800011b7983 */ /* 0x000f280000300800 */
[----:B------:R1:W-:Y:S04]  /*25160*/  STS.U8 [R8+UR5+0xb600], R21 ;  /* 0x00b6001508007988 */ /* 0x0003e80008000005 */
[----:B0-----:R-:W3:Y:S04]  /*25170*/  LDL.LU R20, [R1+0x3c8] ;  /* 0x0003c80001147983 */ /* 0x001ee80000300800 */
[----:B-1----:R-:W3:Y:S04]  /*25180*/  LDL.LU R21, [R1+0x3b8] ;  /* 0x0003b80001157983 */ /* 0x002ee80000300800 */
[----:B--2---:R0:W-:Y:S04]  /*25190*/  STS.U8 [R8+UR5+0xba00], R0 ;  /* 0x00ba000008007988 */ /* 0x0041e80008000005 */
[----:B0-----:R-:W2:Y:S04]  /*251a0*/  LDL.LU R0, [R1+0x1138] ;  /* 0x0011380001007983 */ /* 0x001ea80000300800 */
[----:B------:R-:W-:Y:S04]  /*251b0*/  STS.U8 [R8+UR5+0xc200], R10 ;  /* 0x00c2000a08007988 */ /* 0x000fe80008000005 */
[----:B------:R-:W-:Y:S04]  /*251c0*/  STS.U8 [R8+UR5+0xca00], R19 ;  /* 0x00ca001308007988 */ /* 0x000fe80008000005 */
[----:B--2---:R0:W-:Y:S04]  /*251d0*/  STS.U8 [R8+UR5+0xbe00], R0 ;  /* 0x00be000008007988 */ /* 0x0041e80008000005 */
[----:B0-----:R-:W2:Y:S04]  /*251e0*/  LDL.LU R0, [R1+0x1134] ;  /* 0x0011340001007983 */ /* 0x001ea80000300800 */
[----:B------:R-:W2:Y:S04]  /*251f0*/  LDL.LU R10, [R1+0x1130] ;  /* 0x00113000010a7983 */ /* 0x000ea80000300800 */
[----:B------:R-:W2:Y:S04]  /*25200*/  LDL.LU R19, [R1+0x378] ;  /* 0x0003780001137983 */ /* 0x000ea80000300800 */
[----:B--2---:R0:W-:Y:S04]  /*25210*/  STL [R1+0x1124], R19 ;  /* 0x0011241301007387 */ /* 0x0041e80000100800 */
[----:B0-----:R-:W2:Y:S04]  /*25220*/  LDL.LU R19, [R1+0x388] ;  /* 0x0003880001137983 */ /* 0x001ea80000300800 */
[----:B--2---:R0:W-:Y:S04]  /*25230*/  STL [R1+0x1128], R19 ;  /* 0x0011281301007387 */ /* 0x0041e80000100800 */
[----:B0-----:R-:W2:Y:S04]  /*25240*/  LDL.LU R19, [R1+0x398] ;  /* 0x0003980001137983 */ /* 0x001ea80000300800 */
[----:B------:R-:W-:Y:S04]  /*25250*/  STS.U8 [R8+UR5+0xce00], R18 ;  /* 0x00ce001208007988 */ /* 0x000fe80008000005 */
[----:B------:R-:W-:Y:S04]  /*25260*/  STS.U8 [R8+UR5+0xda00], R9 ;  /* 0x00da000908007988 */ /* 0x000fe80008000005 */
[----:B------:R-:W-:Y:S04]  /*25270*/  STS.U8 [R8+UR5+0xde00], R12 ;  /* 0x00de000c08007988 */ /* 0x000fe80008000005 */
[----:B------:R-:W-:Y:S04]  /*25280*/  STS.U8 [R8+UR5+0xe200], R11 ;  /* 0x00e2000b08007988 */ /* 0x000fe80008000005 */
[----:B------:R-:W-:Y:S04]  /*25290*/  STS.U8 [R8+UR5+0xe600], R3 ;  /* 0x00e6000308007988 */ /* 0x000fe80008000005 */
[----:B------:R-:W-:Y:S01]  /*252a0*/  STS.U8 [R8+UR5+0xea00], R4 ;  /* 0x00ea000408007988 */ /* 0x000fe20008000005 */
[----:B------:R-:W-:-:S03]  /*252b0*/  LOP3.LUT R0, R0, 0x60, RZ, 0x3c, !PT ;  /* 0x0000006000007812 */ /* 0x000fc600078e3cff */
        /* <DEDUP_REMOVED lines=24> */
[----:B---3--:R3:W-:Y:S04]  /*25440*/  STS.U8 [R0+UR5+0xf00], R29 ;  /* 0x000f001d00007988 */ /* 0x0087e80008000005 */
[----:B------:R0:W-:Y:S04]  /*25450*/  STS.U8 [R0+UR5+0x1300], R22 ;  /* 0x0013001600007988 */ /* 0x0001e80008000005 */
[----:B------:R1:W-:Y:S04]  /*25460*/  STS.U8 [R0+UR5+0x1700], R23 ;  /* 0x0017001700007988 */ /* 0x0003e80008000005 */
[----:B------:R3:W-:Y:S04]  /*25470*/  STS.U8 [R0+UR5+0x1b00], R24 ;  /* 0x001b001800007988 */ /* 0x0007e80008000005 */
[----:B0-----:R-:W2:Y:S04]  /*25480*/  LDL.LU R15, [R1+0x298] ;  /* 0x00029800010f7983 */ /* 0x001ea80000300800 */
[----:B-1----:R-:W2:Y:S04]  /*25490*/  LDL.LU R28, [R1+0x288] ;  /* 0x00028800011c7983 */ /* 0x002ea80000300800 */
[----:B---3--:R-:W3:Y:S04]  /*254a0*/  LDL.LU R29, [R1+0x278] ;  /* 0x00027800011d7983 */ /* 0x008ee80000300800 */
[----:B------:R-:W3:Y:S04]  /*254b0*/  LDL.LU R22, [R1+0x268] ;  /* 0x0002680001167983 */ /* 0x000ee80000300800 */
[----:B------:R-:W3:Y:S04]  /*254c0*/  LDL.LU R23, [R1+0x258] ;  /* 0x0002580001177983 */ /* 0x000ee80000300800 */
[----:B------:R0:W-:Y:S04]  /*254d0*/  STS.U8 [R0+UR5+0x1f00], R25 ;  /* 0x001f001900007988 */ /* 0x0001e80008000005 */
[----:B------:R-:W3:Y:S04]  /*254e0*/  LDL.LU R24, [R1+0x248] ;  /* 0x0002480001187983 */ /* 0x000ee80000300800 */
[----:B------:R1:W-:Y:S04]  /*254f0*/  STS.U8 [R0+UR5+0x2300], R26 ;  /* 0x0023001a00007988 */ /* 0x0003e80008000005 */
[----:B----4-:R4:W-:Y:S04]  /*25500*/  STS.U8 [R0+UR5+0x2700], R27 ;  /* 0x0027001b00007988 */ /* 0x0109e80008000005 */
[----:B------:R1:W-:Y:S04]  /*25510*/  STS.U8 [R0+UR5+0x2b00], R20 ;  /* 0x002b001400007988 */ /* 0x0003e80008000005 */
[----:B------:R4:W-:Y:S04]  /*25520*/  STS.U8 [R0+UR5+0x2f00], R21 ;  /* 0x002f001500007988 */ /* 0x0009e80008000005 */
[----:B0-----:R-:W3:Y:S04]  /*25530*/  LDL.LU R25, [R1+0x238] ;  /* 0x0002380001197983 */ /* 0x001ee80000300800 */
[----:B-1----:R-:W3:Y:S04]  /*25540*/  LDL.LU R26, [R1+0x228] ;  /* 0x00022800011a7983 */ /* 0x002ee80000300800 */
[----:B----4-:R-:W4:Y:S04]  /*25550*/  LDL.LU R27, [R1+0x218] ;  /* 0x00021800011b7983 */ /* 0x010f280000300800 */
        /* <DEDUP_REMOVED lines=9> */
[----:B--2---:R0:W-:Y:S04]  /*255f0*/  STS.U8 [R0+UR5+0x3700], R19 ;  /* 0x0037001300007988 */ /* 0x0041e80008000005 */
[----:B0-----:R-:W2:Y:S04]  /*25600*/  LDL.LU R19, [R1+0x1128] ;  /* 0x0011280001137983 */ /* 0x001ea80000300800 */
[----:B--2---:R0:W-:Y:S04]  /*25610*/  STS.U8 [R0+UR5+0x3b00], R19 ;  /* 0x003b001300007988 */ /* 0x0041e80008000005 */
[----:B0-----:R-:W2:Y:S04]  /*25620*/  LDL.LU R19, [R1+0x1124] ;  /* 0x0011240001137983 */ /* 0x001ea80000300800 */
        /* <DEDUP_REMOVED lines=13> */
[----:B---3--:R-:W-:Y:S04]  /*25700*/  STS.U8 [R0+UR5+0x7700], R29 ;  /* 0x0077001d00007988 */ /* 0x008fe80008000005 */
[----:B------:R-:W-:Y:S04]  /*25710*/  STS.U8 [R0+UR5+0x7b00], R22 ;  /* 0x007b001600007988 */ /* 0x000fe80008000005 */
[----:B------:R-:W-:Y:S04]  /*25720*/  STS.U8 [R0+UR5+0x7f00], R23 ;  /* 0x007f001700007988 */ /* 0x000fe80008000005 */
[----:B------:R-:W-:Y:S04]  /*25730*/  STS.U8 [R0+UR5+0x8300], R24 ;  /* 0x0083001800007988 */ /* 0x000fe80008000005 */
[----:B------:R-:W-:Y:S04]  /*25740*/  STS.U8 [R0+UR5+0x8700], R25 ;  /* 0x0087001900007988 */ /* 0x000fe80008000005 */
[----:B------:R-:W-:Y:S04]  /*25750*/  STS.U8 [R0+UR5+0x8b00], R26 ;  /* 0x008b001a00007988 */ /* 0x000fe80008000005 */
[----:B----4-:R-:W-:Y:S04]  /*25760*/  STS.U8 [R0+UR5+0x8f00], R27 ;  /* 0x008f001b00007988 */ /* 0x010fe80008000005 */
[----:B------:R-:W-:Y:S04]  /*25770*/  STS.U8 [R0+UR5+0x9300], R20 ;  /* 0x0093001400007988 */ /* 0x000fe80008000005 */
[----:B------:R-:W-:Y:S04]  /*25780*/  STS.U8 [R0+UR5+0x9700], R21 ;  /* 0x0097001500007988 */ /* 0x000fe80008000005 */
[----:B--2---:R0:W-:Y:S04]  /*25790*/  STS.U8 [R0+UR5+0x3f00], R19 ;  /* 0x003f001300007988 */ /* 0x0041e80008000005 */
[----:B0-----:R-:W2:Y:S04]  /*257a0*/  LDL.LU R19, [R1+0x1120] ;  /* 0x0011200001137983 */ /* 0x001ea80000300800 */
[----:B------:R-:W2:Y:S04]  /*257b0*/  LDL.LU R18, [R1+0x111c] ;  /* 0x00111c0001127983 */ /* 0x000ea80000300800 */
[----:B------:R-:W3:Y:S04]  /*257c0*/  LDL.LU R9, [R1+0x1118] ;  /* 0x0011180001097983 */ /* 0x000ee80000300800 */
[----:B------:R-:W4:Y:S04]  /*257d0*/  LDL.LU R12, [R1+0x1114] ;  /* 0x00111400010c7983 */ /* 0x000f280000300800 */
        /* <DEDUP_REMOVED lines=19> */
[----:B--2---:R0:W-:Y:S04]  /*25910*/  STS.U8 [R0+UR5+0xaf00], R21 ;  /* 0x00af001500007988 */ /* 0x0041e80008000005 */
[----:B0-----:R-:W2:Y:S04]  /*25920*/  LDL.LU R21, [R1+0x10c4] ;  /* 0x0010c40001157983 */ /* 0x001ea80000300800 */
[----:B------:R0:W-:Y:S04]  /*25930*/  STS.U8 [R0+UR5+0xb300], R20 ;  /* 0x00b3001400007988 */ /* 0x0001e80008000005 */
[----:B0-----:R-:W3:Y:S04]  /*25940*/  LDL.LU R20, [R1+0x10c0] ;  /* 0x0010c00001147983 */ /* 0x001ee80000300800 */
[----:B------:R-:W-:Y:S04]  /*25950*/  STS.U8 [R0+UR5+0x9b00], R8 ;  /* 0x009b000800007988 */ /* 0x000fe80008000005 */
[----:B------:R-:W-:Y:S04]  /*25960*/  STS.U8 [R0+UR5+0x9f00], R10 ;  /* 0x009f000a00007988 */ /* 0x000fe80008000005 */
[----:B------:R0:W-:Y:S04]  /*25970*/  STS.U8 [R0+UR5+0xa300], R2 ;  /* 0x00a3000200007988 */ /* 0x0001e80008000005 */
        /* <DEDUP_REMOVED lines=11> */
[----:B------:R0:W-:Y:S04]  /*25a30*/  STS.U8 [R0+UR5+0xdb00], R14 ;  /* 0x00db000e00007988 */ /* 0x0001e80008000005 */
[----:B------:R0:W-:Y:S04]  /*25a40*/  STS.U8 [R0+UR5+0xdf00], R13 ;  /* 0x00df000d00007988 */ /* 0x0001e80008000005 */
[----:B------:R0:W-:Y:S04]  /*25a50*/  STS.U8 [R0+UR5+0xe300], R7 ;  /* 0x00e3000700007988 */ /* 0x0001e80008000005 */
[----:B------:R-:W-:Y:S04]  /*25a60*/  STS.U8 [R0+UR5+0xe700], R6 ;  /* 0x00e7000600007988 */ /* 0x000fe80008000005 */
[----:B------:R-:W-:Y:S04]  /*25a70*/  STS.U8 [R0+UR5+0xeb00], R5 ;  /* 0x00eb000500007988 */ /* 0x000fe80008000005 */
[----:B------:R0:W-:Y:S04]  /*25a80*/  STS.U8 [R0+UR5+0xef00], R4 ;  /* 0x00ef000400007988 */ /* 0x0001e80008000005 */
[----:B------:R-:W-:Y:S04]  /*25a90*/  STS.U8 [R0+UR5+0xf300], R3 ;  /* 0x00f3000300007988 */ /* 0x000fe80008000005 */
[----:B------:R-:W-:Y:S04]  /*25aa0*/  STS.U8 [R0+UR5+0xf700], R11 ;  /* 0x00f7000b00007988 */ /* 0x000fe80008000005 */
[----:B----4-:R-:W-:Y:S04]  /*25ab0*/  STS.U8 [R0+UR5+0xfb00], R12 ;  /* 0x00fb000c00007988 */ /* 0x010fe80008000005 */
[----:B0-----:R-:W4:Y:S04]  /*25ac0*/  LDL.LU R2, [R1+0x9c] ;  /* 0x00009c0001027983 */ /* 0x001f280000300800 */
[----:B------:R-:W4:Y:S04]  /*25ad0*/  LDL.LU R10, [R1+0xa4] ;  /* 0x0000a400010a7983 */ /* 0x000f280000300800 */
[----:B-1----:R-:W4:Y:S04]  /*25ae0*/  LDL.LU R15, [R1+0xa8] ;  /* 0x0000a800010f7983 */ /* 0x002f280000300800 */
[----:B------:R-:W4:Y:S04]  /*25af0*/  LDL.LU R14, [R1+0x94] ;  /* 0x00009400010e7983 */ /* 0x000f280000300800 */
[----:B------:R-:W4:Y:S04]  /*25b00*/  LDL.LU R13, [R1+0x98] ;  /* 0x00009800010d7983 */ /* 0x000f280000300800 */
[----:B------:R-:W4:Y:S04]  /*25b10*/  LDL.LU R7, [R1+0xa0] ;  /* 0x0000a00001077983 */ /* 0x000f280000300800 */
[----:B------:R-:W4:Y:S04]  /*25b20*/  LDL.LU R4, [R1+0x90] ;  /* 0x0000900001047983 */ /* 0x000f280000300800 */
[----:B--2---:R-:W-:Y:S01]  /*25b30*/  STS.U8 [R0+UR5+0xff00], R21 ;  /* 0x00ff001500007988 */ /* 0x004fe20008000005 */
[----:B------:R-:W-:Y:S06]  /*25b40*/  BAR.SYNC.DEFER_BLOCKING 0x0 ;  /* 0x0000000000007b1d */ /* 0x000fec0000010000 */
[----:B---3--:R-:W0:Y:S04]  /*25b50*/  LDSM.16.M88.4 R24, [R20+UR5] ;  /* 0x000000051418783b */ /* 0x008e280008000200 */
[----:B0-----:R-:W-:Y:S01]  /*25b60*/  STL.64 [R1+0x50], R24 ;  /* 0x0000501801007387 */ /* 0x001fe20000100a00 */
[----:B------:R-:W-:-:S03]  /*25b70*/  IMAD.MOV.U32 R6, RZ, RZ, R24 ;  /* 0x000000ffff067224 */ /* 0x000fc600078e0018 */
[----:B------:R-:W-:Y:S01]  /*25b80*/  STL.64 [R1+0x58], R26 ;  /* 0x0000581a01007387 */ /* 0x000fe20000100a00 */
[----:B------:R-:W-:-:S03]  /*25b90*/  IMAD.MOV.U32 R5, RZ, RZ, R25 ;  /* 0x000000ffff057224 */ /* 0x000fc600078e0019 */
[----:B------:R-:W0:Y:S04]  /*25ba0*/  LDSM.16.M88.4 R24, [R20+UR5+0x2000] ;  /* 0x002000051418783b */ /* 0x000e280008000200 */
[----:B0-----:R-:W-:Y:S01]  /*25bb0*/  STL.64 [R1+0x60], R24 ;  /* 0x0000601801007387 */ /* 0x001fe20000100a00 */
[----:B------:R-:W-:Y:S02]  /*25bc0*/  IMAD.MOV.U32 R23, RZ, RZ, R24 ;  /* 0x000000ffff177224 */ /* 0x000fe400078e0018 */
[----:B------:R-:W-:Y:S02]  /*25bd0*/  IMAD.MOV.U32 R22, RZ, RZ, R25 ;  /* 0x000000ffff167224 */ /* 0x000fe400078e0019 */
[----:B------:R-:W-:Y:S01]  /*25be0*/  IMAD.MOV.U32 R29, RZ, RZ, R26 ;  /* 0x000000ffff1d7224 */ /* 0x000fe200078e001a */
[----:B------:R-:W-:Y:S01]  /*25bf0*/  STL.64 [R1+0x68], R26 ;  /* 0x0000681a01007387 */ /* 0x000fe20000100a00 */
[----:B------:R-:W-:-:S03]  /*25c00*/  IMAD.MOV.U32 R28, RZ, RZ, R27 ;  /* 0x000000ffff1c7224 */ /* 0x000fc600078e001b */
[----:B------:R-:W0:Y:S04]  /*25c10*/  LDSM.16.M88.4 R24, [R20+UR5+0x4000] ;  /* 0x004000051418783b */ /* 0x000e280008000200 */
[----:B------:R-:W-:Y:S04]  /*25c20*/  STL [R1+0xfe8], R29 ;  /* 0x000fe81d01007387 */ /* 0x000fe80000100800 */
[----:B------:R-:W-:Y:S04]  /*25c30*/  STL [R1+0xfe4], R28 ;  /* 0x000fe41c01007387 */ /* 0x000fe80000100800 */
[----:B0-----:R-:W-:Y:S01]  /*25c40*/  STL.64 [R1+0x70], R24 ;  /* 0x0000701801007387 */ /* 0x001fe20000100a00 */
[----:B------:R-:W-:-:S03]  /*25c50*/  IMAD.MOV.U32 R21, RZ, RZ, R25 ;  /* 0x000000ffff157224 */ /* 0x000fc600078e0019 */
[----:B------:R-:W-:Y:S01]  /*25c60*/  STL.64 [R1+0x78], R26 ;  /* 0x0000781a01007387 */ /* 0x000fe20000100a00 */
[----:B------:R-:W-:-:S03]  /*25c70*/  IMAD.MOV.U32 R8, RZ, RZ, R24 ;  /* 0x000000ffff087224 */ /* 0x000fc600078e0018 */
[----:B------:R-:W0:Y:S04]  /*25c80*/  LDSM.16.M88.4 R24, [R20+UR5+0x6000] ;  /* 0x006000051418783b */ /* 0x000e280008000200 */
[----:B0-----:R0:W-:Y:S01]  /*25c90*/  STL.64 [R1+0x80], R24 ;  /* 0x0000801801007387 */ /* 0x0011e20000100a00 */
[----:B------:R-:W-:-:S03]  /*25ca0*/  IMAD.MOV.U32 R17, RZ, RZ, R24 ;  /* 0x000000ffff117224 */ /* 0x000fc600078e0018 */
[----:B------:R1:W-:Y:S01]  /*25cb0*/  STL.64 [R1+0x88], R26 ;  /* 0x0000881a01007387 */ /* 0x0003e20000100a00 */
[----:B------:R-:W-:-:S03]  /*25cc0*/  IMAD.MOV.U32 R16, RZ, RZ, R25 ;  /* 0x000000ffff107224 */ /* 0x000fc600078e0019 */
[----:B0-----:R-:W2:Y:S04]  /*25cd0*/  LDL.LU.64 R24, [R1+0x170] ;  /* 0x0001700001187983 */ /* 0x001ea80000300a00 */
[----:B-1----:R-:W2:Y:S01]  /*25ce0*/  LDL.LU.64 R26, [R1+0x178] ;  /* 0x00017800011a7983 */ /* 0x002ea20000300a00 */
[----:B----4-:R-:W-:Y:S02]  /*25cf0*/  IMAD R0, R9, 0x100, R4 ;  /* 0x0000010009007824 */ /* 0x010fe400078e0204 */
[----:B------:R-:W-:Y:S02]  /*25d00*/  IMAD R2, R2, 0x100, R7 ;  /* 0x0000010002027824 */ /* 0x000fe400078e0207 */
[----:B------:R-:W-:Y:S02]  /*25d10*/  IMAD R3, R14, 0x100, R13 ;  /* 0x000001000e037824 */ /* 0x000fe400078e020d */
[----:B------:R-:W-:Y:S01]  /*25d20*/  IMAD R4, R10, 0x100, R15 ;  /* 0x000001000a047824 */ /* 0x000fe200078e020f */
[----:B------:R-:W-:Y:S04]  /*25d30*/  STL.64 [R1+0x1098], R18 ;  /* 0x0010981201007387 */ /* 0x000fe80000100a00 */
[----:B------:R-:W-:Y:S04]  /*25d40*/  STL.64 [R1+0x1090], R16 ;  /* 0x0010901001007387 */ /* 0x000fe80000100a00 */
[----:B------:R-:W0:Y:S01]  /*25d50*/  LDSM.16.M88.4 R16, [R20+UR5+0x8000] ;  /* 0x008000051410783b */ /* 0x000e220008000200 */
[----:B------:R-:W-:-:S02]  /*25d60*/  F2FP.F16.E4M3.UNPACK_B R14, R2 ;  /* 0x00000002ff0e723e */ /* 0x000fc400020006ff */
[----:B------:R-:W-:Y:S02]  /*25d70*/  F2FP.F16.E4M3.UNPACK_B R13, R3 ;  /* 0x00000003ff0d723e */ /* 0x000fe400020006ff */
[----:B------:R-:W-:Y:S02]  /*25d80*/  F2FP.F16.E4M3.UNPACK_B R15, R4 ;  /* 0x00000004ff0f723e */ /* 0x000fe400020006ff */
[----:B------:R-:W-:Y:S02]  /*25d90*/  F2FP.F16.E4M3.UNPACK_B R2, R6 ;  /* 0x00000006ff02723e */ /* 0x000fe400020006ff */
[----:B------:R-:W-:Y:S02]  /*25da0*/  F2FP.F16.E4M3.UNPACK_B R3, R5 ;  /* 0x00000005ff03723e */ /* 0x000fe400020006ff */
[----:B------:R-:W1:Y:S01]  /*25db0*/  LDSM.16.M88.4 R4, [R20+UR5+0xa000] ;  /* 0x00a000051404783b */ /* 0x000e620008000200 */
[----:B------:R-:W-:-:S03]  /*25dc0*/  F2FP.F16.E4M3.UNPACK_B R12, R0 ;  /* 0x00000000ff0c723e */ /* 0x000fc600020006ff */
[----:B0-----:R-:W-:Y:S04]  /*25dd0*/  STL.64 [R1+0x90], R16 ;  /* 0x0000901001007387 */ /* 0x001fe80000100a00 */
[----:B------:R-:W-:Y:S01]  /*25de0*/  STL.64 [R1+0x98], R18 ;  /* 0x0000981201007387 */ /* 0x000fe20000100a00 */
[----:B-1----:R-:W-:-:S03]  /*25df0*/  IMAD.MOV.U32 R29, RZ, RZ, R4 ;  /* 0x000000ffff1d7224 */ /* 0x002fc600078e0004 */
[----:B------:R2:W-:Y:S01]  /*25e00*/  STL.64 [R1+0xa8], R6 ;  /* 0x0000a80601007387 */ /* 0x0005e20000100a00 */
[----:B------:R-:W-:Y:S02]  /*25e10*/  IMAD.MOV.U32 R28, RZ, RZ, R5 ;  /* 0x000000ffff1c7224 */ /* 0x000fe400078e0005 */
[----:B------:R-:W-:Y:S02]  /*25e20*/  IMAD.MOV.U32 R11, RZ, RZ, R16 ;  /* 0x000000ffff0b7224 */ /* 0x000fe400078e0010 */
[----:B------:R-:W-:Y:S01]  /*25e30*/  IMAD.MOV.U32 R10, RZ, RZ, R17 ;  /* 0x000000ffff0a7224 */ /* 0x000fe200078e0011 */
[----:B--2---:R-:W-:-:S15]  /*25e40*/  HMMA.16816.F32 R4, R12, R2, R24 ;  /* 0x000000020c04723c */ /* 0x004fde0000001818 */
[----:B------:R-:W-:-:S04]  /*25e50*/  NOP ;  /* 0x0000000000007918 */ /* 0x000fc80000000000 */
[----:B------:R-:W-:Y:S04]  /*25e60*/  STL [R1+0x1054], R4 ;  /* 0x0010540401007387 */ /* 0x000fe80000100800 */
[----:B------:R0:W-:Y:S04]  /*25e70*/  STL [R1+0x1050], R5 ;  /* 0x0010500501007387 */ /* 0x0001e80000100800 */
[----:B------:R-:W-:Y:S04]  /*25e80*/  STL [R1+0x104c], R6 ;  /* 0x00104c0601007387 */ /* 0x000fe80000100800 */
[----:B------:R1:W-:Y:S04]  /*25e90*/  STL [R1+0x1048], R7 ;  /* 0x0010480701007387 */ /* 0x0003e80000100800 */
[----:B0-----:R-:W2:Y:S04]  /*25ea0*/  LDL.LU.64 R4, [R1+0x160] ;  /* 0x0001600001047983 */ /* 0x001ea80000300a00 */
[----:B-1----:R-:W2:Y:S04]  /*25eb0*/  LDL.LU.64 R6, [R1+0x168] ;  /* 0x0001680001067983 */ /* 0x002ea80000300a00 */
[----:B------:R-:W3:Y:S04]  /*25ec0*/  LDL.LU.64 R16, [R1+0x150] ;  /* 0x0001500001107983 */ /* 0x000ee80000300a00 */
[----:B------:R-:W4:Y:S01]  /*25ed0*/  LDL.LU.64 R18, [R1+0x158] ;  /* 0x0001580001127983 */ /* 0x000f220000300a00 */
[----:B------:R-:W-:-:S02]  /*25ee0*/  F2FP.F16.E4M3.UNPACK_B R2, R23 ;  /* 0x00000017ff02723e */ /* 0x000fc400020006ff */
[----:B------:R-:W-:Y:S01]  /*25ef0*/  F2FP.F16.E4M3.UNPACK_B R3, R22 ;  /* 0x00000016ff03723e */ /* 0x000fe200020006ff */
[----:B----4-:R0:W-:Y:S04]  /*25f00*/  STL.64 [R1+0x10a8], R18 ;  /* 0x0010a81201007387 */ /* 0x0101e80000100a00 */
[----:B---3--:R1:W-:Y:S01]  /*25f10*/  STL.64 [R1+0x10a0], R16 ;  /* 0x0010a01001007387 */ /* 0x0083e20000100a00 */
[----:B0-----:R-:W-:Y:S02]  /*25f20*/  IMAD.MOV.U32 R18, RZ, RZ, R21 ;  /* 0x000000ffff127224 */ /* 0x001fe400078e0015 */
[----:B------:R-:W-:Y:S02]  /*25f30*/  IMAD.MOV.U32 R19, RZ, RZ, R20 ;  /* 0x000000ffff137224 */ /* 0x000fe400078e0014 */
[----:B------:R-:W3:Y:S04]  /*25f40*/  LDL.LU.64 R20, [R1+0x30] ;  /* 0x0000300001147983 */ /* 0x000ee80000300a00 */
[----:B------:R-:W4:Y:S01]  /*25f50*/  LDL.LU.64 R22, [R1+0x38] ;  /* 0x0000380001167983 */ /* 0x000f220000300a00 */
[----:B-1----:R-:W-:-:S03]  /*25f60*/  IMAD.MOV.U32 R17, RZ, RZ, R8 ;  /* 0x000000ffff117224 */ /* 0x002fc600078e0008 */
[----:B----4-:R-:W-:Y:S04]  /*25f70*/  STL.64 [R1+0x10b8], R22 ;  /* 0x0010b81601007387 */ /* 0x010fe80000100a00 */
[----:B---3--:R-:W-:Y:S04]  /*25f80*/  STL.64 [R1+0x10b0], R20 ;  /* 0x0010b01401007387 */ /* 0x008fe80000100a00 */
[----:B------:R-:W0:Y:S04]  /*25f90*/  LDSM.16.M88.4 R20, [R19+UR5+0xc000] ;  /* 0x00c000051314783b */ /* 0x000e280008000200 */
[----:B------:R-:W3:Y:S04]  /*25fa0*/  LDL.LU.64 R24, [R1+0x10] ;  /* 0x0000100001187983 */ /* 0x000ee80000300a00 */
[----:B------:R-:W3:Y:S04]  /*25fb0*/  LDL.LU.64 R26, [R1+0x18] ;  /* 0x00001800011a7983 */ /* 0x000ee80000300a00 */
[----:B------:R-:W4:Y:S04]  /*25fc0*/  LDL.LU R0, [R1+0x1c8] ;  /* 0x0001c80001007983 */ /* 0x000f280000300800 */
[----:B0-----:R-:W-:Y:S01]  /*25fd0*/  STL.64 [R1+0xc0], R20 ;  /* 0x0000c01401007387 */ /* 0x001fe20000100a00 */
[----:B------:R-:W-:-:S03]  /*25fe0*/  IMAD.MOV.U32 R9, RZ, RZ, R20 ;  /* 0x000000ffff097224 */ /* 0x000fc600078e0014 */
[----:B------:R2:W-:Y:S01]  /*25ff0*/  STL.64 [R1+0xc8], R22 ;  /* 0x0000c81601007387 */ /* 0x0005e20000100a00 */
[----:B------:R-:W-:Y:S02]  /*26000*/  IMAD.MOV.U32 R8, RZ, RZ, R21 ;  /* 0x000000ffff087224 */ /* 0x000fe400078e0015 */
[----:B--2---:R-:W-:Y:S01]  /*26010*/  HMMA.16816.F32 R20, R12, R2, R4 ;  /* 0x000000020c14723c */ /* 0x004fe20000001804 */
[----:B------:R-:W-:Y:S02]  /*26020*/  F2FP.F16.E4M3.UNPACK_B R2, R17 ;  /* 0x00000011ff02723e */ /* 0x000fe400020006ff */
[----:B------:R-:W-:Y:S02]  /*26030*/  F2FP.F16.E4M3.UNPACK_B R3, R18 ;  /* 0x00000012ff03723e */ /* 0x000fe400020006ff */
[----:B------:R-:W0:-:S14]  /*26040*/  LDSM.16.M88.4 R16, [R19+UR5+0xe000] ;  /* 0x00e000051310783b */ /* 0x000e1c0008000200 */
[----:B------:R-:W-:Y:S02]  /*26050*/  IMAD.MOV.U32 R6, RZ, RZ, R22 ;  /* 0x000000ffff067224 */ /* 0x000fe400078e0016 */
[----:B------:R-:W-:Y:S02]  /*26060*/  IMAD.MOV.U32 R7, RZ, RZ, R23 ;  /* 0x000000ffff077224 */ /* 0x000fe400078e0017 */
[----:B------:R-:W-:Y:S02]  /*26070*/  IMAD.MOV.U32 R4, RZ, RZ, R20 ;  /* 0x000000ffff047224 */ /* 0x000fe400078e0014 */
[----:B------:R-:W-:Y:S01]  /*26080*/  IMAD.MOV.U32 R5, RZ, RZ, R21 ;  /* 0x000000ffff057224 */ /* 0x000fe200078e0015 */
[----:B------:R-:W2:Y:S04]  /*26090*/  LDL.LU.64 R22, [R1+0x10b8] ;  /* 0x0010b80001167983 */ /* 0x000ea80000300a00 */
[----:B------:R-:W2:Y:S04]  /*260a0*/  LDL.LU.64 R20, [R1+0x10b0] ;  /* 0x0010b00001147983 */ /* 0x000ea80000300a00 */
[----:B0-----:R-:W-:Y:S04]  /*260b0*/  STL.64 [R1+0xb0], R16 ;  /* 0x0000b01001007387 */ /* 0x001fe80000100a00 */
[----:B------:R0:W-:Y:S04]  /*260c0*/  STL.64 [R1+0xb8], R18 ;  /* 0x0000b81201007387 */ /* 0x0001e80000100a00 */
[----:B0-----:R-:W2:Y:S04]  /*260d0*/  LDL.LU.64 R18, [R1+0x10a8] ;  /* 0x0010a80001127983 */ /* 0x001ea80000300a00 */
[----:B------:R-:W2:Y:S02]  /*260e0*/  LDL.LU.64 R16, [R1+0x10a0] ;  /* 0x0010a00001107983 */ /* 0x000ea40000300a00 */
[----:B--2---:R-:W-:-:S15]  /*260f0*/  HMMA.16816.F32 R16, R12, R2, R16 ;  /* 0x000000020c10723c */ /* 0x004fde0000001810 */
[----:B------:R-:W-:-:S04]  /*26100*/  NOP ;  /* 0x0000000000007918 */ /* 0x000fc80000000000 */
[----:B------:R-:W-:Y:S04]  /*26110*/  STL.64 [R1+0x20], R16 ;  /* 0x0000201001007387 */ /* 0x000fe80000100a00 */
[----:B------:R0:W-:Y:S04]  /*26120*/  STL.64 [R1+0x28], R18 ;  /* 0x0000281201007387 */ /* 0x0001e80000100a00 */
[----:B0-----:R-:W2:Y:S04]  /*26130*/  LDL.LU.64 R18, [R1+0x1098] ;  /* 0x0010980001127983 */ /* 0x001ea80000300a00 */
[----:B------:R-:W2:Y:S02]  /*26140*/  LDL.LU.64 R16, [R1+0x1090] ;  /* 0x0010900001107983 */ /* 0x000ea40000300a00 */
[----:B--2---:R-:W-:-:S02]  /*26150*/  F2FP.F16.E4M3.UNPACK_B R2, R17 ;  /* 0x00000011ff02723e */ /* 0x004fc400020006ff */
[----:B------:R-:W-:Y:S01]  /*26160*/  F2FP.F16.E4M3.UNPACK_B R3, R16 ;  /* 0x00000010ff03723e */ /* 0x000fe200020006ff */
[----:B------:R-:W2:Y:S04]  /*26170*/  LDL.LU R17, [R1+0x108c] ;  /* 0x00108c0001117983 */ /* 0x000ea80000300800 */
[----:B------:R-:W2:Y:S02]  /*26180*/  LDL.LU R16, [R1+0x1088] ;  /* 0x0010880001107983 */ /* 0x000ea40000300800 */
[----:B------:R-:W-:-:S15]  /*26190*/  HMMA.16816.F32 R20, R12, R2, R20 ;  /* 0x000000020c14723c */ /* 0x000fde0000001814 */
[----:B------:R-:W-:-:S04]  /*261a0*/  NOP ;  /* 0x0000000000007918 */ /* 0x000fc80000000000 */
[----:B------:R-:W-:Y:S04]  /*261b0*/  STL.64 [R1+0x30], R20 ;  /* 0x0000301401007387 */ /* 0x000fe80000100a00 */
[----:B------:R0:W-:Y:S04]  /*261c0*/  STL.64 [R1+0x38], R22 ;  /* 0x0000381601007387 */ /* 0x0001e80000100a00 */
[----:B0-----:R-:W2:Y:S04]  /*261d0*/  LDL.LU.64 R22, [R1+0x1080] ;  /* 0x0010800001167983 */ /* 0x001ea80000300a00 */
[----:B------:R-:W2:Y:S01]  /*261e0*/  LDL.LU.64 R20, [R1+0x1078] ;  /* 0x0010780001147983 */ /* 0x000ea20000300a00 */
[----:B------:R-:W-:-:S02]  /*261f0*/  F2FP.F16.E4M3.UNPACK_B R2, R11 ;  /* 0x0000000bff02723e */ /* 0x000fc400020006ff */
[----:B------:R-:W-:-:S07]  /*26200*/  F2FP.F16.E4M3.UNPACK_B R3, R10 ;  /* 0x0000000aff03723e */ /* 0x000fce00020006ff */
[----:B---3--:R-:W-:Y:S01]  /*26210*/  HMMA.16816.F32 R24, R12, R2, R24 ;  /* 0x000000020c18723c */ /* 0x008fe20000001818 */
[----:B------:R-:W-:Y:S02]  /*26220*/  F2FP.F16.E4M3.UNPACK_B R2, R29 ;  /* 0x0000001dff02723e */ /* 0x000fe400020006ff */
[----:B------:R-:W-:-:S15]  /*26230*/  F2FP.F16.E4M3.UNPACK_B R3, R28 ;  /* 0x0000001cff03723e */ /* 0x000fde00020006ff */
[----:B------:R-:W-:Y:S01]  /*26240*/  NOP ;  /* 0x0000000000007918 */ /* 0x000fe20000000000 */
[----:B------:R-:W-:Y:S04]  /*26250*/  STL.64 [R1+0x40], R24 ;  /* 0x0000401801007387 */ /* 0x000fe80000100a00 */
[----:B------:R0:W-:Y:S04]  /*26260*/  STL.64 [R1+0x48], R26 ;  /* 0x0000481a01007387 */ /* 0x0001e80000100a00 */
[----:B0-----:R-:W3:Y:S04]  /*26270*/  LDL.LU.64 R26, [R1+0x1070] ;  /* 0x00107000011a7983 */ /* 0x001ee80000300a00 */
[----:B------:R-:W3:Y:S01]  /*26280*/  LDL.LU.64 R24, [R1+0x1068] ;  /* 0x0010680001187983 */ /* 0x000ee20000300a00 */
[----:B--2---:R-:W-:-:S15]  /*26290*/  HMMA.16816.F32 R20, R12, R2, R20 ;  /* 0x000000020c14723c */ /* 0x004fde0000001814 */
[----:B------:R-:W-:-:S04]  /*262a0*/  NOP ;  /* 0x0000000000007918 */ /* 0x000fc80000000000 */
[----:B------:R0:W-:Y:S04]  /*262b0*/  STL.64 [R1+0x10], R20 ;  /* 0x0000101401007387 */ /* 0x0001e80000100a00 */
[----:B------:R1:W-:Y:S04]  /*262c0*/  STL.64 [R1+0x18], R22 ;  /* 0x0000181601007387 */ /* 0x0003e80000100a00 */
[----:B0-----:R-:W2:Y:S04]  /*262d0*/  LDL R20, [R1+0xb4] ;  /* 0x0000b40001147983 */ /* 0x001ea80000100800 */
[----:B------:R-:W4:Y:S01]  /*262e0*/  LDL.LU R21, [R1+0x1cc] ;  /* 0x0001cc0001157983 */ /* 0x000f220000300800 */
[----:B------:R-:W-:-:S02]  /*262f0*/  F2FP.F16.E4M3.UNPACK_B R2, R9 ;  /* 0x00000009ff02723e */ /* 0x000fc400020006ff */
[----:B------:R-:W-:Y:S01]  /*26300*/  F2FP.F16.E4M3.UNPACK_B R3, R8 ;  /* 0x00000008ff03723e */ /* 0x000fe200020006ff */
[----:B-1----:R-:W4:Y:S04]  /*26310*/  LDL.LU R22, [R1+0x1f4] ;  /* 0x0001f40001167983 */ /* 0x002f280000300800 */
[----:B------:R-:W4:Y:S02]  /*26320*/  LDL.LU R23, [R1+0x1f0] ;  /* 0x0001f00001177983 */ /* 0x000f240000300800 */
[----:B---3--:R-:W-:Y:S02]  /*26330*/  HMMA.16816.F32 R8, R12, R2, R24 ;  /* 0x000000020c08723c */ /* 0x008fe40000001818 */
[----:B------:R-:W3:Y:S04]  /*26340*/  LDL R25, [R1+0xb0] ;  /* 0x0000b00001197983 */ /* 0x000ee80000100800 */
[----:B------:R-:W3:Y:S04]  /*26350*/  LDL.LU R26, [R1+0x50] ;  /* 0x00005000011a7983 */ /* 0x000ee80000300800 */
[----:B------:R-:W3:Y:S09]  /*26360*/  LDL.LU R27, [R1+0x54] ;  /* 0x00005400011b7983 */ /* 0x000ef20000300800 */
[----:B------:R-:W-:Y:S04]  /*26370*/  STL.64 [R1+0x1020], R10 ;  /* 0x0010200a01007387 */ /* 0x000fe80000100a00 */
[----:B------:R0:W-:Y:S02]  /*26380*/  STL.64 [R1+0x1018], R8 ;  /* 0x0010180801007387 */ /* 0x0001e40000100a00 */
[----:B0-----:R-:W-:-:S02]  /*26390*/  IMAD.MOV.U32 R8, RZ, RZ, R4 ;  /* 0x000000ffff087224 */ /* 0x001fc400078e0004 */
[----:B------:R-:W-:Y:S02]  /*263a0*/  IMAD.MOV.U32 R9, RZ, RZ, R5 ;  /* 0x000000ffff097224 */ /* 0x000fe400078e0005 */
[----:B------:R-:W-:Y:S02]  /*263b0*/  IMAD.MOV.U32 R10, RZ, RZ, R6 ;  /* 0x000000ffff0a7224 */ /* 0x000fe400078e0006 */
[----:B------:R-:W-:Y:S01]  /*263c0*/  IMAD.MOV.U32 R11, RZ, RZ, R7 ;  /* 0x000000ffff0b7224 */ /* 0x000fe200078e0007 */
[----:B--2---:R-:W-:Y:S01]  /*263d0*/  F2FP.F16.E4M3.UNPACK_B R3, R20 ;  /* 0x00000014ff03723e */ /* 0x004fe200020006ff */
[----:B------:R-:W-:Y:S02]  /*263e0*/  IMAD R20, R17, 0x100, R16 ;  /* 0x0000010011147824 */ /* 0x000fe400078e0210 */
[----:B----4-:R-:W-:Y:S01]  /*263f0*/  IMAD R0, R0, 0x100, R21 ;  /* 0x0000010000007824 */ /* 0x010fe200078e0215 */
[----:B------:R-:W2:Y:S04]  /*26400*/  LDL.LU R16, [R1+0x1064] ;  /* 0x0010640001107983 */ /* 0x000ea80000300800 */
[----:B------:R-:W2:Y:S01]  /*26410*/  LDL.LU R17, [R1+0x1060] ;  /* 0x0010600001117983 */ /* 0x000ea20000300800 */
[----:B------:R-:W-:-:S03]  /*26420*/  IMAD R21, R19, 0x100, R18 ;  /* 0x0000010013157824 */ /* 0x000fc600078e0212 */
[----:B------:R-:W2:Y:S04]  /*26430*/  LDL.LU R18, [R1+0x105c] ;  /* 0x00105c0001127983 */ /* 0x000ea80000300800 */
[----:B------:R-:W2:Y:S04]  /*26440*/  LDL.LU R19, [R1+0x1058] ;  /* 0x0010580001137983 */ /* 0x000ea80000300800 */
[----:B------:R-:W4:Y:S04]  /*26450*/  LDL.LU R4, [R1+0x1054] ;  /* 0x0010540001047983 */ /* 0x000f280000300800 */
[----:B------:R-:W4:Y:S04]  /*26460*/  LDL.LU R5, [R1+0x1050] ;  /* 0x0010500001057983 */ /* 0x000f280000300800 */
[----:B------:R-:W4:Y:S04]  /*26470*/  LDL.LU R6, [R1+0x104c] ;  /* 0x00104c0001067983 */ /* 0x000f280000300800 */
[----:B------:R-:W4:Y:S01]  /*26480*/  LDL.LU R7, [R1+0x1048] ;  /* 0x0010480001077983 */ /* 0x000f220000300800 */
[----:B---3--:R-:W-:Y:S01]  /*26490*/  F2FP.F16.E4M3.UNPACK_B R2, R25 ;  /* 0x00000019ff02723e */ /* 0x008fe200020006ff */
[----:B------:R-:W-:-:S02]  /*264a0*/  IMAD R22, R23, 0x100, R22 ;  /* 0x0000010017167824 */ /* 0x000fc400078e0216 */
[----:B------:R-:W3:Y:S04]  /*264b0*/  LDL.LU R23, [R1+0x64] ;  /* 0x0000640001177983 */ /* 0x000ee80000300800 */
[----:B--2---:R-:W-:Y:S01]  /*264c0*/  HMMA.16816.F32 R12, R12, R2, R16 ;  /* 0x000000020c0c723c */ /* 0x004fe20000001810 */
[----:B------:R-:W-:Y:S02]  /*264d0*/  F2FP.F16.E4M3.UNPACK_B R16, R0 ;  /* 0x00000000ff10723e */ /* 0x000fe400020006ff */
[----:B------:R-:W-:Y:S02]  /*264e0*/  F2FP.F16.E4M3.UNPACK_B R18, R20 ;  /* 0x00000014ff12723e */ /* 0x000fe400020006ff */
[----:B------:R-:W-:Y:S02]  /*264f0*/  F2FP.F16.E4M3.UNPACK_B R17, R21 ;  /* 0x00000015ff11723e */ /* 0x000fe400020006ff */
[----:B------:R-:W-:-:S02]  /*26500*/  F2FP.F16.E4M3.UNPACK_B R19, R22 ;  /* 0x00000016ff13723e */ /* 0x000fc400020006ff */
[----:B------:R-:W-:Y:S02]  /*26510*/  F2FP.F16.E4M3.UNPACK_B R2, R26.H1 ;  /* 0x0000001aff02723e */ /* 0x000fe400030006ff */
[----:B------:R-:W-:-:S07]  /*26520*/  F2FP.F16.E4M3.UNPACK_B R3, R27.H1 ;  /* 0x0000001bff03723e */ /* 0x000fce00030006ff */
[----:B----4-:R-:W-:Y:S01]  /*26530*/  HMMA.16816.F32 R4, R16, R2, R4 ;  /* 0x000000021004723c */ /* 0x010fe20000001804 */
[----:B------:R-:W-:Y:S04]  /*26540*/  STL [R1+0x1010], R12 ;  /* 0x0010100c01007387 */ /* 0x000fe80000100800 */
[----:B------:R-:W-:Y:S04]  /*26550*/  STL [R1+0x100c], R13 ;  /* 0x00100c0d01007387 */ /* 0x000fe80000100800 */
[----:B------:R0:W-:Y:S04]  /*26560*/  STL [R1+0x1008], R14 ;  /* 0x0010080e01007387 */ /* 0x0001e80000100800 */
[----:B0-----:R-:W2:Y:S04]  /*26570*/  LDL.LU R14, [R1+0x60] ;  /* 0x00006000010e7983 */ /* 0x001ea80000300800 */
[----:B------:R-:W-:Y:S04]  /*26580*/  STL [R1+0x1004], R15 ;  /* 0x0010040f01007387 */ /* 0x000fe80000100800 */
[----:B------:R-:W4:Y:S04]  /*26590*/  LDL.LU R13, [R1+0x70] ;  /* 0x00007000010d7983 */ /* 0x000f280000300800 */
[----:B------:R-:W4:Y:S04]  /*265a0*/  LDL.LU R12, [R1+0x74] ;  /* 0x00007400010c7983 */ /* 0x000f280000300800 */
[----:B------:R-:W4:Y:S04]  /*265b0*/  LDL.LU R24, [R1+0x20] ;  /* 0x0000200001187983 */ /* 0x000f280000300800 */
[----:B------:R-:W4:Y:S04]  /*265c0*/  LDL.LU R25, [R1+0x24] ;  /* 0x0000240001197983 */ /* 0x000f280000300800 */
[----:B------:R-:W4:Y:S04]  /*265d0*/  LDL.LU R26, [R1+0x28] ;  /* 0x00002800011a7983 */ /* 0x000f280000300800 */
[----:B------:R-:W4:Y:S04]  /*265e0*/  LDL.LU R27, [R1+0x2c] ;  /* 0x00002c00011b7983 */ /* 0x000f280000300800 */
[----:B------:R-:W4:Y:S04]  /*265f0*/  LDL.LU R0, [R1+0x94] ;  /* 0x0000940001007983 */ /* 0x000f280000300800 */
[----:B------:R-:W-:Y:S04]  /*26600*/  STL.64 [R1+0x1030], R6 ;  /* 0x0010300601007387 */ /* 0x000fe80000100a00 */
[----:B------:R0:W-:Y:S04]  /*26610*/  STL.64 [R1+0x1028], R4 ;  /* 0x0010280401007387 */ /* 0x0001e80000100a00 */
[----:B0-----:R-:W4:Y:S04]  /*26620*/  LDL.LU R4, [R1+0x40] ;  /* 0x0000400001047983 */ /* 0x001f280000300800 */
[----:B------:R-:W4:Y:S04]  /*26630*/  LDL.LU R5, [R1+0x44] ;  /* 0x0000440001057983 */ /* 0x000f280000300800 */
[----:B------:R-:W4:Y:S04]  /*26640*/  LDL.LU R6, [R1+0x48] ;  /* 0x0000480001067983 */ /* 0x000f280000300800 */
[----:B------:R-:W4:Y:S01]  /*26650*/  LDL.LU R7, [R1+0x4c] ;  /* 0x00004c0001077983 */ /* 0x000f220000300800 */
[----:B---3--:R-:W-:-:S02]  /*26660*/  F2FP.F16.E4M3.UNPACK_B R3, R23.H1 ;  /* 0x00000017ff03723e */ /* 0x008fc400030006ff */
[----:B--2---:R-:W-:-:S07]  /*26670*/  F2FP.F16.E4M3.UNPACK_B R2, R14.H1 ;  /* 0x0000000eff02723e */ /* 0x004fce00030006ff */
[----:B------:R-:W-:Y:S01]  /*26680*/  HMMA.16816.F32 R20, R16, R2, R8 ;  /* 0x000000021014723c */ /* 0x000fe20000001808 */
[----:B----4-:R-:W-:Y:S04]  /*26690*/  STL.64 [R1+0x1040], R6 ;  /* 0x0010400601007387 */ /* 0x010fe80000100a00 */
[----:B------:R0:W-:Y:S04]  /*266a0*/  STL.64 [R1+0x1038], R4 ;  /* 0x0010380401007387 */ /* 0x0001e80000100a00 */
[----:B0-----:R-:W2:Y:S04]  /*266b0*/  LDL.LU R4, [R1+0x30] ;  /* 0x0000300001047983 */ /* 0x001ea80000300800 */
[----:B------:R-:W2:Y:S04]  /*266c0*/  LDL.LU R5, [R1+0x34] ;  /* 0x0000340001057983 */ /* 0x000ea80000300800 */
[----:B------:R-:W2:Y:S04]  /*266d0*/  LDL.LU R6, [R1+0x38] ;  /* 0x0000380001067983 */ /* 0x000ea80000300800 */
[----:B------:R-:W2:Y:S04]  /*266e0*/  LDL.LU R7, [R1+0x3c] ;  /* 0x00003c0001077983 */ /* 0x000ea80000300800 */
[----:B------:R-:W3:Y:S04]  /*266f0*/  LDL.LU R8, [R1+0x10] ;  /* 0x0000100001087983 */ /* 0x000ee80000300800 */
[----:B------:R-:W3:Y:S04]  /*26700*/  LDL.LU R9, [R1+0x14] ;  /* 0x0000140001097983 */ /* 0x000ee80000300800 */
[----:B------:R-:W3:Y:S04]  /*26710*/  LDL.LU R10, [R1+0x18] ;  /* 0x00001800010a7983 */ /* 0x000ee80000300800 */
[----:B------:R-:W3:Y:S04]  /*26720*/  LDL.LU R11, [R1+0x1c] ;  /* 0x00001c00010b7983 */ /* 0x000ee80000300800 */
[----:B------:R0:W-:Y:S04]  /*26730*/  STL [R1+0xfec], R20 ;  /* 0x000fec1401007387 */ /* 0x0001e80000100800 */
[----:B0-----:R-:W4:Y:S04]  /*26740*/  LDL.LU R20, [R1+0x90] ;  /* 0x0000900001147983 */ /* 0x001f280000300800 */
[----:B------:R0:W-:Y:S04]  /*26750*/  STL [R1+0xfe0], R21 ;  /* 0x000fe01501007387 */ /* 0x0001e80000100800 */
[----:B0-----:R-:W2:Y:S04]  /*26760*/  LDL.LU R21, [R1+0x84] ;  /* 0x0000840001157983 */ /* 0x001ea80000300800 */
[----:B------:R0:W-:Y:S04]  /*26770*/  STL [R1+0xfdc], R22 ;  /* 0x000fdc1601007387 */ /* 0x0001e80000100800 */
[----:B0-----:R-:W3:Y:S01]  /*26780*/  LDL.LU R22, [R1+0x80] ;  /* 0x0000800001167983 */ /* 0x001ee20000300800 */
[----:B------:R-:W-:-:S02]  /*26790*/  F2FP.F16.E4M3.UNPACK_B R2, R13.H1 ;  /* 0x0000000dff02723e */ /* 0x000fc400030006ff */
[----:B------:R-:W-:-:S07]  /*267a0*/  F2FP.F16.E4M3.UNPACK_B R3, R12.H1 ;  /* 0x0000000cff03723e */ /* 0x000fce00030006ff */
[----:B------:R-:W-:Y:S01]  /*267b0*/  HMMA.16816.F32 R24, R16, R2, R24 ;  /* 0x000000021018723c */ /* 0x000fe20000001818 */
[----:B------:R-:W-:Y:S04]  /*267c0*/  STL [R1+0xfd8], R23 ;  /* 0x000fd81701007387 */ /* 0x000fe80000100800 */
[----:B------:R-:W4:Y:S04]  /*267d0*/  LDL.LU R12, [R1+0x2dc] ;  /* 0x0002dc00010c7983 */ /* 0x000f280000300800 */
[----:B------:R-:W4:Y:S04]  /*267e0*/  LDL.LU R13, [R1+0x2f0] ;  /* 0x0002f000010d7983 */ /* 0x000f280000300800 */
[----:B------:R-:W4:Y:S04]  /*267f0*/  LDL.LU R14, [R1+0x2e4] ;  /* 0x0002e400010e7983 */ /* 0x000f280000300800 */
[----:B------:R-:W4:Y:S04]  /*26800*/  LDL.LU R15, [R1+0x304] ;  /* 0x00030400010f7983 */ /* 0x000f280000300800 */
[----:B------:R0:W-:Y:S04]  /*26810*/  STL [R1+0xffc], R24 ;  /* 0x000ffc1801007387 */ /* 0x0001e80000100800 */
[----:B0-----:R-:W4:Y:S04]  /*26820*/  LDL.LU R24, [R1+0xc4] ;  /* 0x0000c40001187983 */ /* 0x001f280000300800 */
[----:B------:R0:W-:Y:S04]  /*26830*/  STL [R1+0xff8], R25 ;  /* 0x000ff81901007387 */ /* 0x0001e80000100800 */
[----:B0-----:R-:W4:Y:S04]  /*26840*/  LDL.LU R25, [R1+0xc0] ;  /* 0x0000c00001197983 */ /* 0x001f280000300800 */
[----:B------:R-:W-:Y:S04]  /*26850*/  STL [R1+0xff4], R26 ;  /* 0x000ff41a01007387 */ /* 0x000fe80000100800 */
[----:B------:R-:W-:Y:S01]  /*26860*/  STL [R1+0xff0], R27 ;  /* 0x000ff01b01007387 */ /* 0x000fe20000100800 */
[----:B--2---:R-:W-:-:S02]  /*26870*/  F2FP.F16.E4M3.UNPACK_B R3, R21.H1 ;  /* 0x00000015ff03723e */ /* 0x004fc400030006ff */
[----:B---3--:R-:W-:-:S07]  /*26880*/  F2FP.F16.E4M3.UNPACK_B R2, R22.H1 ;  /* 0x00000016ff02723e */ /* 0x008fce00030006ff */
[----:B------:R-:W-:-:S15]  /*26890*/  HMMA.16816.F32 R4, R16, R2, R4 ;  /* 0x000000021004723c */ /* 0x000fde0000001804 */
[----:B------:R-:W-:-:S04]  /*268a0*/  NOP ;  /* 0x0000000000007918 */ /* 0x000fc80000000000 */
[----:B------:R-:W-:Y:S04]  /*268b0*/  STL.64 [R1+0x20], R4 ;  /* 0x0000200401007387 */ /* 0x000fe80000100a00 */
[----:B------:R0:W-:Y:S04]  /*268c0*/  STL.64 [R1+0x28], R6 ;  /* 0x0000280601007387 */ /* 0x0001e80000100a00 */
[----:B0-----:R-:W2:Y:S04]  /*268d0*/  LDL.LU.64 R6, [R1+0x1040] ;  /* 0x0010400001067983 */ /* 0x001ea80000300a00 */
[----:B------:R-:W2:Y:S01]  /*268e0*/  LDL.LU.64 R4, [R1+0x1038] ;  /* 0x0010380001047983 */ /* 0x000ea20000300a00 */
[----:B----4-:R-:W-:-:S02]  /*268f0*/  F2FP.F16.E4M3.UNPACK_B R2, R20.H1 ;  /* 0x00000014ff02723e */ /* 0x010fc400030006ff */
[----:B------:R-:W-:-:S07]  /*26900*/  F2FP.F16.E4M3.UNPACK_B R3, R0.H1 ;  /* 0x00000000ff03723e */ /* 0x000fce00030006ff */
[----:B--2---:R-:W-:Y:S01]  /*26910*/  HMMA.16816.F32 R4, R16, R2, R4 ;  /* 0x000000021004723c */ /* 0x004fe20000001804 */
[----:B------:R-:W-:Y:S02]  /*26920*/  F2FP.F16.E4M3.UNPACK_B R2, R29.H1 ;  /* 0x0000001dff02723e */ /* 0x000fe400030006ff */
[----:B------:R-:W-:-:S07]  /*26930*/  F2FP.F16.E4M3.UNPACK_B R3, R28.H1 ;  /* 0x0000001cff03723e */ /* 0x000fce00030006ff */
[----:B------:R-:W-:Y:S09]  /*26940*/  HMMA.16816.F32 R8, R16, R2, R8 ;  /* 0x000000021008723c */ /* 0x000ff20000001808 */
[----:B------:R-:W-:Y:S02]  /*26950*/  IMAD.MOV.U32 R21, RZ, RZ, R4 ;  /* 0x000000ffff157224 */ /* 0x000fe400078e0004 */
[----:B------:R-:W-:-:S02]  /*26960*/  IMAD.MOV.U32 R23, RZ, RZ, R6 ;  /* 0x000000ffff177224 */ /* 0x000fc400078e0006 */
[----:B------:R-:W-:Y:S02]  /*26970*/  IMAD.MOV.U32 R0, RZ, RZ, R7 ;  /* 0x000000ffff007224 */ /* 0x000fe400078e0007 */
[----:B------:R-:W-:Y:S01]  /*26980*/  IMAD.MOV.U32 R22, RZ, RZ, R5 ;  /* 0x000000ffff167224 */ /* 0x000fe200078e0005 */
[----:B------:R-:W2:Y:S04]  /*26990*/  LDL.LU.64 R6, [R1+0x1030] ;  /* 0x0010300001067983 */ /* 0x000ea80000300a00 */
[----:B------:R-:W2:Y:S04]  /*269a0*/  LDL.LU.64 R4, [R1+0x1028] ;  /* 0x0010280001047983 */ /* 0x000ea80000300a00 */
[----:B------:R0:W-:Y:S01]  /*269b0*/  STL [R1+0x1000], R21 ;  /* 0x0010001501007387 */ /* 0x0001e20000100800 */
[----:B------:R-:W-:-:S02]  /*269c0*/  IMAD.MOV.U32 R29, RZ, RZ, R10 ;  /* 0x000000ffff1d7224 */ /* 0x000fc400078e000a */
[----:B------:R-:W-:Y:S02]  /*269d0*/  IMAD.MOV.U32 R28, RZ, RZ, R11 ;  /* 0x000000ffff1c7224 */ /* 0x000fe400078e000b */
[----:B------:R-:W-:Y:S02]  /*269e0*/  IMAD.MOV.U32 R27, RZ, RZ, R8 ;  /* 0x000000ffff1b7224 */ /* 0x000fe400078e0008 */
[----:B------:R-:W-:Y:S01]  /*269f0*/  IMAD.MOV.U32 R20, RZ, RZ, R9 ;  /* 0x000000ffff147224 */ /* 0x000fe200078e0009 */
[----:B------:R-:W3:Y:S04]  /*26a00*/  LDL.LU.64 R10, [R1+0x1020] ;  /* 0x00102000010a7983 */ /* 0x000ee80000300a00 */
[----:B------:R-:W3:Y:S01]  /*26a10*/  LDL.LU.64 R8, [R1+0x1018] ;  /* 0x0010180001087983 */ /* 0x000ee20000300a00 */
[----:B------:R-:W-:-:S02]  /*26a20*/  F2FP.F16.E4M3.UNPACK_B R2, R25.H1 ;  /* 0x00000019ff02723e */ /* 0x000fc400030006ff */
[----:B------:R-:W-:-:S07]  /*26a30*/  F2FP.F16.E4M3.UNPACK_B R3, R24.H1 ;  /* 0x00000018ff03723e */ /* 0x000fce00030006ff */
[----:B---3--:R-:W-:Y:S01]  /*26a40*/  HMMA.16816.F32 R8, R16, R2, R8 ;  /* 0x000000021008723c */ /* 0x008fe20000001808 */
[----:B------:R-:W3:Y:S04]  /*26a50*/  LDL.LU R2, [R1+0xb0] ;  /* 0x0000b00001027983 */ /* 0x000ee80000300800 */
[----:B------:R-:W4:-:S14]  /*26a60*/  LDL.LU R3, [R1+0xb4] ;  /* 0x0000b40001037983 */ /* 0x000f1c0000300800 */
[----:B0-----:R-:W-:Y:S02]  /*26a70*/  IMAD.MOV.U32 R21, RZ, RZ, R8 ;  /* 0x000000ffff157224 */ /* 0x001fe400078e0008 */
[----:B------:R-:W-:Y:S01]  /*26a80*/  IMAD.MOV.U32 R25, RZ, RZ, R10 ;  /* 0x000000ffff197224 */ /* 0x000fe200078e000a */
[----:B------:R-:W2:Y:S01]  /*26a90*/  LDL.LU R8, [R1+0x2d8] ;  /* 0x0002d80001087983 */ /* 0x000ea20000300800 */
[----:B------:R-:W-:-:S03]  /*26aa0*/  IMAD.MOV.U32 R24, RZ, RZ, R9 ;  /* 0x000000ffff187224 */ /* 0x000fc600078e0009 */
[----:B------:R-:W3:Y:S01]  /*26ab0*/  LDL.LU R10, [R1+0x2e8] ;  /* 0x0002e800010a7983 */ /* 0x000ee20000300800 */
[----:B------:R-:W-:-:S03]  /*26ac0*/  IMAD.MOV.U32 R26, RZ, RZ, R11 ;  /* 0x000000ffff1a7224 */ /* 0x000fc600078e000b */
[----:B------:R-:W4:Y:S04]  /*26ad0*/  LDL.LU R9, [R1+0x2e0] ;  /* 0x0002e00001097983 */ /* 0x000f280000300800 */
[----:B------:R-:W4:Y:S01]  /*26ae0*/  LDL.LU R11, [R1+0x300] ;  /* 0x00030000010b7983 */ /* 0x000f220000300800 */
[----:B--2---:R-:W-:-:S03]  /*26af0*/  IMAD R8, R8, 0x100, R12 ;  /* 0x0000010008087824 */ /* 0x004fc600078e020c */
[----:B------:R-:W2:Y:S01]  /*26b00*/  LDL.LU R12, [R1+0x1010] ;  /* 0x00101000010c7983 */ /* 0x000ea20000300800 */
[----:B---3--:R-:W-:-:S03]  /*26b10*/  IMAD R10, R10, 0x100, R13 ;  /* 0x000001000a0a7824 */ /* 0x008fc600078e020d */
[----:B------:R-:W2:Y:S01]  /*26b20*/  LDL.LU R13, [R1+0x100c] ;  /* 0x00100c00010d7983 */ /* 0x000ea20000300800 */
[----:B----4-:R-:W-:Y:S02]  /*26b30*/  IMAD R9, R9, 0x100, R14 ;  /* 0x0000010009097824 */ /* 0x010fe400078e020e */
[----:B------:R-:W-:Y:S01]  /*26b40*/  IMAD R11, R11, 0x100, R15 ;  /* 0x000001000b0b7824 */ /* 0x000fe200078e020f */
[----:B------:R-:W2:Y:S04]  /*26b50*/  LDL.LU R14, [R1+0x1008] ;  /* 0x00100800010e7983 */ /* 0x000ea80000300800 */
[----:B------:R-:W2:Y:S01]  /*26b60*/  LDL.LU R15, [R1+0x1004] ;  /* 0x00100400010f7983 */ /* 0x000ea20000300800 */
[----:B------:R-:W-:Y:S02]  /*26b70*/  F2FP.F16.E4M3.UNPACK_B R2, R2.H1 ;  /* 0x00000002ff02723e */ /* 0x000fe400030006ff */
[----:B------:R-:W-:-:S07]  /*26b80*/  F2FP.F16.E4M3.UNPACK_B R3, R3.H1 ;  /* 0x00000003ff03723e */ /* 0x000fce00030006ff */
[----:B--2---:R-:W-:Y:S01]  /*26b90*/  HMMA.16816.F32 R12, R16, R2, R12 ;  /* 0x00000002100c723c */ /* 0x004fe2000000180c */
[----:B------:R-:W2:Y:S04]  /*26ba0*/  LDL R2, [R1+0x58] ;  /* 0x0000580001027983 */ /* 0x000ea80000100800 */
[----:B------:R-:W3:Y:S01]  /*26bb0*/  LDL R3, [R1+0x5c] ;  /* 0x00005c0001037983 */ /* 0x000ee20000100800 */
[----:B------:R-:W-:Y:S02]  /*26bc0*/  F2FP.F16.E4M3.UNPACK_B R8, R8 ;  /* 0x00000008ff08723e */ /* 0x000fe400020006ff */
[----:B------:R-:W-:Y:S02]  /*26bd0*/  F2FP.F16.E4M3.UNPACK_B R10, R10 ;  /* 0x0000000aff0a723e */ /* 0x000fe400020006ff */
[----:B------:R-:W-:-:S02]  /*26be0*/  F2FP.F16.E4M3.UNPACK_B R9, R9 ;  /* 0x00000009ff09723e */ /* 0x000fc400020006ff */
[----:B------:R-:W-:-:S07]  /*26bf0*/  F2FP.F16.E4M3.UNPACK_B R11, R11 ;  /* 0x0000000bff0b723e */ /* 0x000fce00020006ff */
[----:B------:R-:W-:Y:S04]  /*26c00*/  STL [R1+0xfa0], R12 ;  /* 0x000fa00c01007387 */ /* 0x000fe80000100800 */
[----:B------:R-:W-:Y:S04]  /*26c10*/  STL [R1+0xf9c], R13 ;  /* 0x000f9c0d01007387 */ /* 0x000fe80000100800 */
[----:B------:R-:W-:Y:S04]  /*26c20*/  STL [R1+0xf98], R14 ;  /* 0x000f980e01007387 */ /* 0x000fe80000100800 */
[----:B------:R-:W-:Y:S04]  /*26c30*/  STL [R1+0xf94], R15 ;  /* 0x000f940f01007387 */ /* 0x000fe80000100800 */
[----:B------:R-:W4:Y:S04]  /*26c40*/  LDL.LU R16, [R1+0x20] ;  /* 0x0000200001107983 */ /* 0x000f280000300800 */
[----:B------:R-:W4:Y:S04]  /*26c50*/  LDL.LU R17, [R1+0x24] ;  /* 0x0000240001117983 */ /* 0x000f280000300800 */
[----:B------:R-:W4:Y:S04]  /*26c60*/  LDL.LU R18, [R1+0x28] ;  /* 0x0000280001127983 */ /* 0x000f280000300800 */
[----:B------:R-:W4:Y:S01]  /*26c70*/  LDL.LU R19, [R1+0x2c] ;  /* 0x00002c0001137983 */ /* 0x000f220000300800 */
[----:B--2---:R-:W-:-:S02]  /*26c80*/  F2FP.F16.E4M3.UNPACK_B R2, R2 ;  /* 0x00000002ff02723e */ /* 0x004fc400020006ff */
[----:B---3--:R-:W-:-:S07]  /*26c90*/  F2FP.F16.E4M3.UNPACK_B R3, R3 ;  /* 0x00000003ff03723e */ /* 0x008fce00020006ff */
[----:B------:R-:W-:-:S15]  /*26ca0*/  HMMA.16816.F32 R4, R8, R2, R4 ;  /* 0x000000020804723c */ /* 0x000fde0000001804 */
[----:B------:R-:W-:-:S04]  /*26cb0*/  NOP ;  /* 0x0000000000007918 */ /* 0x000fc80000000000 */
[----:B------:R-:W-:Y:S04]  /*26cc0*/  STL.64 [R1+0xfb0], R6 ;  /* 0x000fb00601007387 */ /* 0x000fe80000100a00 */
[----:B------:R0:W-:Y:S02]  /*26cd0*/  STL.64 [R1+0xfa8], R4 ;  /* 0x000fa80401007387 */ /* 0x0001e40000100a00 */
[----:B0-----:R-:W-:Y:S02]  /*26ce0*/  IMAD.MOV.U32 R4, RZ, RZ, R21 ;  /* 0x000000ffff047224 */ /* 0x001fe400078e0015 */
[----:B------:R-:W2:Y:S01]  /*26cf0*/  LDL.LU R21, [R1+0x1000] ;  /* 0x0010000001157983 */ /* 0x000ea20000300800 */
[----:B------:R-:W-:Y:S02]  /*26d00*/  IMAD.MOV.U32 R6, RZ, RZ, R25 ;  /* 0x000000ffff067224 */ /* 0x000fe400078e0019 */
[----:B------:R-:W-:-:S02]  /*26d10*/  IMAD.MOV.U32 R7, RZ, RZ, R26 ;  /* 0x000000ffff077224 */ /* 0x000fc400078e001a */
[----:B------:R-:W-:Y:S02]  /*26d20*/  IMAD.MOV.U32 R5, RZ, RZ, R24 ;  /* 0x000000ffff057224 */ /* 0x000fe400078e0018 */
[----:B------:R-:W3:Y:S04]  /*26d30*/  LDL.LU R24, [R1+0xffc] ;  /* 0x000ffc0001187983 */ /* 0x000ee80000300800 */
[----:B------:R-:W3:Y:S04]  /*26d40*/  LDL.LU R25, [R1+0xff8] ;  /* 0x000ff80001197983 */ /* 0x000ee80000300800 */
[----:B------:R-:W3:Y:S04]  /*26d50*/  LDL.LU R26, [R1+0xff4] ;  /* 0x000ff400011a7983 */ /* 0x000ee80000300800 */
[----:B------:R0:W-:Y:S04]  /*26d60*/  STL.64 [R1+0xfc0], R6 ;  /* 0x000fc00601007387 */ /* 0x0001e80000100a00 */
[----:B------:R1:W-:Y:S01]  /*26d70*/  STL.64 [R1+0xfb8], R4 ;  /* 0x000fb80401007387 */ /* 0x0003e20000100a00 */
[----:B0-----:R-:W-:-:S02]  /*26d80*/  IMAD.MOV.U32 R6, RZ, RZ, R29 ;  /* 0x000000ffff067224 */ /* 0x001fc400078e001d */
[----:B-1----:R-:W-:Y:S02]  /*26d90*/  IMAD.MOV.U32 R4, RZ, RZ, R27 ;  /* 0x000000ffff047224 */ /* 0x002fe400078e001b */
[----:B------:R-:W-:Y:S01]  /*26da0*/  IMAD.MOV.U32 R5, RZ, RZ, R20 ;  /* 0x000000ffff057224 */ /* 0x000fe200078e0014 */
[----:B------:R-:W3:Y:S01]  /*26db0*/  LDL.LU R27, [R1+0xff0] ;  /* 0x000ff000011b7983 */ /* 0x000ee20000300800 */
[----:B------:R-:W-:-:S03]  /*26dc0*/  IMAD.MOV.U32 R7, RZ, RZ, R28 ;  /* 0x000000ffff077224 */ /* 0x000fc600078e001c */
[----:B------:R-:W3:Y:S04]  /*26dd0*/  LDL.LU R20, [R1+0xfec] ;  /* 0x000fec0001147983 */ /* 0x000ee80000300800 */
[----:B------:R-:W3:Y:S04]  /*26de0*/  LDL.LU R29, [R1+0xfe8] ;  /* 0x000fe800011d7983 */ /* 0x000ee80000300800 */
[----:B------:R-:W4:Y:S04]  /*26df0*/  LDL.LU R28, [R1+0xfe4] ;  /* 0x000fe400011c7983 */ /* 0x000f280000300800 */
[----:B------:R0:W-:Y:S04]  /*26e00*/  STL.64 [R1+0xfd0], R6 ;  /* 0x000fd00601007387 */ /* 0x0001e80000100a00 */
[----:B------:R1:W-:Y:S01]  /*26e10*/  STL.64 [R1+0xfc8], R4 ;  /* 0x000fc80401007387 */ /* 0x0003e20000100a00 */
[----:B0-----:R-:W-:-:S02]  /*26e20*/  IMAD.MOV.U32 R6, RZ, RZ, R23 ;  /* 0x000000ffff067224 */ /* 0x001fc400078e0017 */
[----:B-1----:R-:W-:Y:S02]  /*26e30*/  IMAD.MOV.U32 R5, RZ, RZ, R22 ;  /* 0x000000ffff057224 */ /* 0x002fe400078e0016 */
[----:B--2---:R-:W-:Y:S02]  /*26e40*/  IMAD.MOV.U32 R4, RZ, RZ, R21 ;  /* 0x000000ffff047224 */ /* 0x004fe400078e0015 */
[----:B------:R-:W2:Y:S04]  /*26e50*/  LDL.LU R21, [R1+0xfe0] ;  /* 0x000fe00001157983 */ /* 0x000ea80000300800 */
[----:B------:R-:W2:Y:S04]  /*26e60*/  LDL.LU R22, [R1+0xfdc] ;  /* 0x000fdc0001167983 */ /* 0x000ea80000300800 */
[----:B------:R-:W2:Y:S01]  /*26e70*/  LDL.LU R23, [R1+0xfd8] ;  /* 0x000fd80001177983 */ /* 0x000ea20000300800 */
[----:B------:R-:W-:-:S03]  /*26e80*/  IMAD.MOV.U32 R7, RZ, RZ, R0 ;  /* 0x000000ffff077224 */ /* 0x000fc600078e0000 */
[----:B------:R-:W2:Y:S04]  /*26e90*/  LDL.LU R12, [R1+0x3e4] ;  /* 0x0003e400010c7983 */ /* 0x000ea80000300800 */
[----:B------:R-:W2:Y:S04]  /*26ea0*/  LDL.LU R0, [R1+0x3dc] ;  /* 0x0003dc0001007983 */ /* 0x000ea80000300800 */
[----:B------:R-:W2:Y:S01]  /*26eb0*/  LDL.LU R13, [R1+0x3fc] ;  /* 0x0003fc00010d7983 */ /* 0x000ea20000300800 */
[----:B---3--:R-:W-:Y:S02]  /*26ec0*/  F2FP.F16.E4M3.UNPACK_B R2, R29 ;  /* 0x0000001dff02723e */ /* 0x008fe400020006ff */
[----:B----4-:R-:W-:-:S02]  /*26ed0*/  F2FP.F16.E4M3.UNPACK_B R3, R28 ;  /* 0x0000001cff03723e */ /* 0x010fc400020006ff */
[----:B------:R-:W3:Y:S04]  /*26ee0*/  LDL.LU R28, [R1+0x3f8] ;  /* 0x0003f800011c7983 */ /* 0x000ee80000300800 */
[----:B------:R-:W4:Y:S04]  /*26ef0*/  LDL.LU R14, [R1+0x3f4] ;  /* 0x0003f400010e7983 */ /* 0x000f280000300800 */
[----:B------:R-:W4:Y:S04]  /*26f00*/  LDL.LU R29, [R1+0x3f0] ;  /* 0x0003f000011d7983 */ /* 0x000f280000300800 */
[----:B------:R-:W3:Y:S01]  /*26f10*/  LDL.LU R15, [R1+0x40c] ;  /* 0x00040c00010f7983 */ /* 0x000ee20000300800 */
[----:B--2---:R-:W-:Y:S03]  /*26f20*/  HMMA.16816.F32 R20, R8, R2, R20 ;  /* 0x000000020814723c */ /* 0x004fe60000001814 */
[----:B------:R-:W2:Y:S04]  /*26f30*/  LDL R2, [R1+0x78] ;  /* 0x0000780001027983 */ /* 0x000ea80000100800 */
[----:B------:R-:W3:Y:S01]  /*26f40*/  LDL R3, [R1+0x7c] ;  /* 0x00007c0001037983 */ /* 0x000ee20000100800 */
[----:B--2---:R-:W-:-:S02]  /*26f50*/  F2FP.F16.E4M3.UNPACK_B R2, R2 ;  /* 0x00000002ff02723e */ /* 0x004fc400020006ff */
[----:B---3--:R-:W-:-:S07]  /*26f60*/  F2FP.F16.E4M3.UNPACK_B R3, R3 ;  /* 0x00000003ff03723e */ /* 0x008fce00020006ff */
[----:B------:R-:W-:Y:S01]  /*26f70*/  HMMA.16816.F32 R24, R8, R2, R24 ;  /* 0x000000020818723c */ /* 0x000fe20000001818 */
[----:B------:R-:W2:Y:S04]  /*26f80*/  LDL R2, [R1+0x88] ;  /* 0x0000880001027983 */ /* 0x000ea80000100800 */
[----:B------:R-:W3:-:S14]  /*26f90*/  LDL R3, [R1+0x8c] ;  /* 0x00008c0001037983 */ /* 0x000edc0000100800 */
[----:B------:R0:W-:Y:S04]  /*26fa0*/  STL [R1+0xf90], R27 ;  /* 0x000f901b01007387 */ /* 0x0001e80000100800 */
[----:B0-----:R-:W4:Y:S01]  /*26fb0*/  LDL.LU R27, [R1+0x404] ;  /* 0x00040400011b7983 */ /* 0x001f220000300800 */
[----:B--2---:R-:W-:Y:S02]  /*26fc0*/  F2FP.F16.E4M3.UNPACK_B R2, R2 ;  /* 0x00000002ff02723e */ /* 0x004fe400020006ff */
[----:B---3--:R-:W-:-:S07]  /*26fd0*/  F2FP.F16.E4M3.UNPACK_B R3, R3 ;  /* 0x00000003ff03723e */ /* 0x008fce00020006ff */
[----:B------:R-:W-:Y:S01]  /*26fe0*/  HMMA.16816.F32 R16, R8, R2, R16 ;  /* 0x000000020810723c */ /* 0x000fe20000001810 */
[----:B------:R-:W2:Y:S04]  /*26ff0*/  LDL R2, [R1+0x98] ;  /* 0x0000980001027983 */ /* 0x000ea80000100800 */
[----:B------:R-:W3:-:S14]  /*27000*/  LDL R3, [R1+0x9c] ;  /* 0x00009c0001037983 */ /* 0x000edc0000100800 */
[----:B------:R0:W-:Y:S04]  /*27010*/  STL [R1+0xf8c], R16 ;  /* 0x000f8c1001007387 */ /* 0x0001e80000100800 */
[----:B0-----:R-:W4:Y:S04]  /*27020*/  LDL R16, [R1+0xcc] ;  /* 0x0000cc0001107983 */ /* 0x001f280000100800 */
[----:B------:R0:W-:Y:S04]  /*27030*/  STL [R1+0xf88], R17 ;  /* 0x000f881101007387 */ /* 0x0001e80000100800 */
[----:B0-----:R-:W4:Y:S04]  /*27040*/  LDL R17, [R1+0xc8] ;  /* 0x0000c80001117983 */ /* 0x001f280000100800 */
[----:B------:R0:W-:Y:S04]  /*27050*/  STL [R1+0xf84], R18 ;  /* 0x000f841201007387 */ /* 0x0001e80000100800 */
[----:B0-----:R-:W4:Y:S04]  /*27060*/  LDL R18, [R1+0xac] ;  /* 0x0000ac0001127983 */ /* 0x001f280000100800 */
[----:B------:R0:W-:Y:S04]  /*27070*/  STL [R1+0xf80], R19 ;  /* 0x000f801301007387 */ /* 0x0001e80000100800 */
[----:B0-----:R-:W4:Y:S01]  /*27080*/  LDL R19, [R1+0xa8] ;  /* 0x0000a80001137983 */ /* 0x001f220000100800 */
[----:B--2---:R-:W-:-:S02]  /*27090*/  F2FP.F16.E4M3.UNPACK_B R2, R2 ;  /* 0x00000002ff02723e */ /* 0x004fc400020006ff */
[----:B---3--:R-:W-:-:S07]  /*270a0*/  F2FP.F16.E4M3.UNPACK_B R3, R3 ;  /* 0x00000003ff03723e */ /* 0x008fce00020006ff */
[----:B------:R-:W-:-:S15]  /*270b0*/  HMMA.16816.F32 R4, R8, R2, R4 ;  /* 0x000000020804723c */ /* 0x000fde0000001804 */
[----:B------:R-:W-:-:S04]  /*270c0*/  NOP ;  /* 0x0000000000007918 */ /* 0x000fc80000000000 */
[----:B------:R-:W-:Y:S04]  /*270d0*/  STL.64 [R1+0x30], R4 ;  /* 0x0000300401007387 */ /* 0x000fe80000100a00 */
[----:B------:R0:W-:Y:S04]  /*270e0*/  STL.64 [R1+0x38], R6 ;  /* 0x0000380601007387 */ /* 0x0001e80000100a00 */
[----:B0-----:R-:W2:Y:S04]  /*270f0*/  LDL.LU.64 R6, [R1+0xfd0] ;  /* 0x000fd00001067983 */ /* 0x001ea80000300a00 */
[----:B------:R-:W2:Y:S01]  /*27100*/  LDL.LU.64 R4, [R1+0xfc8] ;  /* 0x000fc80001047983 */ /* 0x000ea20000300a00 */
[----:B----4-:R-:W-:-:S02]  /*27110*/  F2FP.F16.E4M3.UNPACK_B R3, R18 ;  /* 0x00000012ff03723e */ /* 0x010fc400020006ff */
[----:B------:R-:W-:-:S07]  /*27120*/  F2FP.F16.E4M3.UNPACK_B R2, R19 ;  /* 0x00000013ff02723e */ /* 0x000fce00020006ff */
[----:B--2---:R-:W-:-:S15]  /*27130*/  HMMA.16816.F32 R4, R8, R2, R4 ;  /* 0x000000020804723c */ /* 0x004fde0000001804 */
[----:B------:R-:W-:-:S04]  /*27140*/  NOP ;  /* 0x0000000000007918 */ /* 0x000fc80000000000 */
[----:B------:R-:W-:Y:S04]  /*27150*/  STL.64 [R1+0x20], R4 ;  /* 0x0000200401007387 */ /* 0x000fe80000100a00 */
[----:B------:R0:W-:Y:S04]  /*27160*/  STL.64 [R1+0x28], R6 ;  /* 0x0000280601007387 */ /* 0x0001e80000100a00 */
[----:B0-----:R-:W2:Y:S04]  /*27170*/  LDL.LU.64 R6, [R1+0xfc0] ;  /* 0x000fc00001067983 */ /* 0x001ea80000300a00 */
[----:B------:R-:W2:Y:S01]  /*27180*/  LDL.LU.64 R4, [R1+0xfb8] ;  /* 0x000fb80001047983 */ /* 0x000ea20000300a00 */
[----:B------:R-:W-:-:S02]  /*27190*/  F2FP.F16.E4M3.UNPACK_B R2, R17 ;  /* 0x00000011ff02723e */ /* 0x000fc400020006ff */
[----:B------:R-:W-:Y:S01]  /*271a0*/  F2FP.F16.E4M3.UNPACK_B R3, R16 ;  /* 0x00000010ff03723e */ /* 0x000fe200020006ff */
[----:B------:R-:W-:Y:S02]  /*271b0*/  IMAD R0, R0, 0x100, R12 ;  /* 0x0000010000007824 */ /* 0x000fe400078e020c */
[----:B------:R-:W-:Y:S02]  /*271c0*/  IMAD R28, R28, 0x100, R13 ;  /* 0x000001001c1c7824 */ /* 0x000fe400078e020d */
[----:B------:R-:W-:Y:S02]  /*271d0*/  IMAD R29, R29, 0x100, R14 ;  /* 0x000001001d1d7824 */ /* 0x000fe400078e020e */
[----:B------:R-:W-:Y:S01]  /*271e0*/  IMAD R27, R27, 0x100, R15 ;  /* 0x000001001b1b7824 */ /* 0x000fe200078e020f */
[----:B--2---:R-:W-:-:S15]  /*271f0*/  HMMA.16816.F32 R4, R8, R2, R4 ;  /* 0x000000020804723c */ /* 0x004fde0000001804 */
[----:B------:R-:W-:-:S04]  /*27200*/  NOP ;  /* 0x0000000000007918 */ /* 0x000fc80000000000 */
[----:B------:R-:W-:Y:S02]  /*27210*/  IMAD.MOV.U32 R18, RZ, RZ, R6 ;  /* 0x000000ffff127224 */ /* 0x000fe400078e0006 */
[----:B------:R-:W-:Y:S02]  /*27220*/  IMAD.MOV.U32 R19, RZ, RZ, R7 ;  /* 0x000000ffff137224 */ /* 0x000fe400078e0007 */
[----:B------:R-:W-:Y:S02]  /*27230*/  IMAD.MOV.U32 R16, RZ, RZ, R4 ;  /* 0x000000ffff107224 */ /* 0x000fe400078e0004 */
[----:B------:R-:W-:Y:S01]  /*27240*/  IMAD.MOV.U32 R17, RZ, RZ, R5 ;  /* 0x000000ffff117224 */ /* 0x000fe200078e0005 */
[----:B------:R-:W2:Y:S04]  /*27250*/  LDL.LU.64 R6, [R1+0xfb0] ;  /* 0x000fb00001067983 */ /* 0x000ea80000300a00 */
[----:B------:R-:W2:Y:S04]  /*27260*/  LDL.LU.64 R4, [R1+0xfa8] ;  /* 0x000fa80001047983 */ /* 0x000ea80000300a00 */
[----:B------:R-:W3:Y:S04]  /*27270*/  LDL R2, [R1+0xb8] ;  /* 0x0000b80001027983 */ /* 0x000ee80000100800 */
[----:B------:R-:W4:Y:S04]  /*27280*/  LDL R3, [R1+0xbc] ;  /* 0x0000bc0001037983 */ /* 0x000f280000100800 */
[----:B------:R-:W2:Y:S04]  /*27290*/  LDL.LU R12, [R1+0xfa0] ;  /* 0x000fa000010c7983 */ /* 0x000ea80000300800 */
[----:B------:R-:W2:Y:S04]  /*272a0*/  LDL.LU R13, [R1+0xf9c] ;  /* 0x000f9c00010d7983 */ /* 0x000ea80000300800 */
[----:B------:R-:W2:Y:S04]  /*272b0*/  LDL.LU R14, [R1+0xf98] ;  /* 0x000f9800010e7983 */ /* 0x000ea80000300800 */
[----:B------:R-:W2:Y:S01]  /*272c0*/  LDL.LU R15, [R1+0xf94] ;  /* 0x000f9400010f7983 */ /* 0x000ea20000300800 */
[----:B---3--:R-:W-:-:S02]  /*272d0*/  F2FP.F16.E4M3.UNPACK_B R2, R2 ;  /* 0x00000002ff02723e */ /* 0x008fc400020006ff */
[----:B----4-:R-:W-:-:S07]  /*272e0*/  F2FP.F16.E4M3.UNPACK_B R3, R3 ;  /* 0x00000003ff03723e */ /* 0x010fce00020006ff */
[----:B--2---:R-:W-:Y:S01]  /*272f0*/  HMMA.16816.F32 R12, R8, R2, R12 ;  /* 0x00000002080c723c */ /* 0x004fe2000000180c */
[----:B------:R-:W2:Y:S04]  /*27300*/  LDL.LU R2, [R1+0x58] ;  /* 0x0000580001027983 */ /* 0x000ea80000300800 */
[----:B------:R-:W3:Y:S01]  /*27310*/  LDL.LU R3, [R1+0x5c] ;  /* 0x00005c0001037983 */ /* 0x000ee20000300800 */
[----:B------:R-:W-:Y:S02]  /*27320*/  F2FP.F16.E4M3.UNPACK_B R8, R0 ;  /* 0x00000000ff08723e */ /* 0x000fe400020006ff */
[----:B------:R-:W-:Y:S02]  /*27330*/  F2FP.F16.E4M3.UNPACK_B R10, R28 ;  /* 0x0000001cff0a723e */ /* 0x000fe400020006ff */
[----:B------:R-:W-:-:S09]  /*27340*/  F2FP.F16.E4M3.UNPACK_B R9, R29 ;  /* 0x0000001dff09723e */ /* 0x000fd200020006ff */
[----:B------:R0:W-:Y:S04]  /*27350*/  STL.64 [R1+0xf68], R14 ;  /* 0x000f680e01007387 */ /* 0x0001e80000100a00 */
[----:B0-----:R-:W4:Y:S04]  /*27360*/  LDL.LU R14, [R1+0x8c] ;  /* 0x00008c00010e7983 */ /* 0x001f280000300800 */
[----:B------:R-:W4:Y:S04]  /*27370*/  LDL.LU R15, [R1+0xd0] ;  /* 0x0000d000010f7983 */ /* 0x000f280000300800 */
[----:B------:R0:W-:Y:S04]  /*27380*/  STL.64 [R1+0xf60], R12 ;  /* 0x000f600c01007387 */ /* 0x0001e80000100a00 */
[----:B0-----:R-:W4:Y:S04]  /*27390*/  LDL.LU R12, [R1+0x7c] ;  /* 0x00007c00010c7983 */ /* 0x001f280000300800 */
[----:B------:R-:W4:Y:S04]  /*273a0*/  LDL.LU R13, [R1+0x88] ;  /* 0x00008800010d7983 */ /* 0x000f280000300800 */
[----:B------:R-:W4:Y:S04]  /*273b0*/  LDL.LU R0, [R1+0x78] ;  /* 0x0000780001007983 */ /* 0x000f280000300800 */
[----:B------:R-:W4:Y:S04]  /*273c0*/  LDL.LU R28, [R1+0x6c] ;  /* 0x00006c00011c7983 */ /* 0x000f280000300800 */
[----:B------:R-:W4:Y:S01]  /*273d0*/  LDL.LU R29, [R1+0x68] ;  /* 0x00006800011d7983 */ /* 0x000f220000300800 */
[----:B------:R-:W-:-:S03]  /*273e0*/  F2FP.F16.E4M3.UNPACK_B R11, R27 ;  /* 0x0000001bff0b723e */ /* 0x000fc600020006ff */
[----:B------:R-:W4:Y:S01]  /*273f0*/  LDL.LU R27, [R1+0xf90] ;  /* 0x000f9000011b7983 */ /* 0x000f220000300800 */
[----:B--2---:R-:W-:Y:S02]  /*27400*/  F2FP.F16.E4M3.UNPACK_B R2, R2.H1 ;  /* 0x00000002ff02723e */ /* 0x004fe400030006ff */
[----:B---3--:R-:W-:-:S07]  /*27410*/  F2FP.F16.E4M3.UNPACK_B R3, R3.H1 ;  /* 0x00000003ff03723e */ /* 0x008fce00030006ff */
[----:B------:R-:W-:Y:S01]  /*27420*/  HMMA.16816.F32 R4, R8, R2, R4 ;  /* 0x000000020804723c */ /* 0x000fe20000001804 */
[----:B----4-:R-:W-:Y:S02]  /*27430*/  F2FP.F16.E4M3.UNPACK_B R3, R28.H1 ;  /* 0x0000001cff03723e */ /* 0x010fe400030006ff */
[----:B------:R-:W-:-:S07]  /*27440*/  F2FP.F16.E4M3.UNPACK_B R2, R29.H1 ;  /* 0x0000001dff02723e */ /* 0x000fce00030006ff */
[----:B------:R-:W-:Y:S01]  /*27450*/  HMMA.16816.F32 R20, R8, R2, R20 ;  /* 0x000000020814723c */ /* 0x000fe20000001814 */
[----:B------:R-:W-:Y:S02]  /*27460*/  F2FP.F16.E4M3.UNPACK_B R2, R0.H1 ;  /* 0x00000000ff02723e */ /* 0x000fe400030006ff */
[----:B------:R-:W-:-:S07]  /*27470*/  F2FP.F16.E4M3.UNPACK_B R3, R12.H1 ;  /* 0x0000000cff03723e */ /* 0x000fce00030006ff */
[----:B------:R-:W-:Y:S01]  /*27480*/  HMMA.16816.F32 R24, R8, R2, R24 ;  /* 0x000000020818723c */ /* 0x000fe20000001818 */
[----:B------:R-:W-:Y:S04]  /*27490*/  STL.64 [R1+0xf58], R6 ;  /* 0x000f580601007387 */ /* 0x000fe80000100a00 */
[----:B------:R-:W-:Y:S04]  /*274a0*/  STL.64 [R1+0xf50], R4 ;  /* 0x000f500401007387 */ /* 0x000fe80000100a00 */
[----:B------:R-:W-:Y:S04]  /*274b0*/  STL.64 [R1+0xf30], R22 ;  /* 0x000f301601007387 */ /* 0x000fe80000100a00 */
[----:B------:R-:W-:Y:S06]  /*274c0*/  STL.64 [R1+0xf28], R20 ;  /* 0x000f281401007387 */ /* 0x000fec0000100a00 */
[----:B------:R-:W-:Y:S04]  /*274d0*/  STL.64 [R1+0xf20], R26 ;  /* 0x000f201a01007387 */ /* 0x000fe80000100a00 */
[----:B------:R0:W-:Y:S04]  /*274e0*/  STL.64 [R1+0xf18], R24 ;  /* 0x000f181801007387 */ /* 0x0001e80000100a00 */
[----:B------:R-:W2:Y:S04]  /*274f0*/  LDL.LU R28, [R1+0x98] ;  /* 0x00009800011c7983 */ /* 0x000ea80000300800 */
[----:B------:R-:W3:Y:S01]  /*27500*/  LDL.LU R29, [R1+0x9c] ;  /* 0x00009c00011d7983 */ /* 0x000ee20000300800 */
[----:B------:R-:W-:Y:S01]  /*27510*/  F2FP.F16.E4M3.UNPACK_B R2, R13.H1 ;  /* 0x0000000dff02723e */ /* 0x000fe200030006ff */
[----:B------:R-:W-:Y:S01]  /*27520*/  IMAD.MOV.U32 R12, RZ, RZ, R16 ;  /* 0x000000ffff0c7224 */ /* 0x000fe200078e0010 */
[----:B------:R-:W-:Y:S01]  /*27530*/  F2FP.F16.E4M3.UNPACK_B R3, R14.H1 ;  /* 0x0000000eff03723e */ /* 0x000fe200030006ff */
[----:B------:R-:W-:Y:S01]  /*27540*/  IMAD.MOV.U32 R13, RZ, RZ, R17 ;  /* 0x000000ffff0d7224 */ /* 0x000fe200078e0011 */
[----:B0-----:R-:W4:Y:S04]  /*27550*/  LDL.LU R24, [R1+0xa8] ;  /* 0x0000a80001187983 */ /* 0x001f280000300800 */
[----:B------:R-:W4:Y:S04]  /*27560*/  LDL.LU R25, [R1+0xac] ;  /* 0x0000ac0001197983 */ /* 0x000f280000300800 */
[----:B------:R-:W4:Y:S04]  /*27570*/  LDL.LU R20, [R1+0x20] ;  /* 0x0000200001147983 */ /* 0x000f280000300800 */
[----:B------:R-:W4:Y:S04]  /*27580*/  LDL.LU R21, [R1+0x24] ;  /* 0x0000240001157983 */ /* 0x000f280000300800 */
[----:B------:R-:W4:Y:S04]  /*27590*/  LDL.LU R22, [R1+0x28] ;  /* 0x0000280001167983 */ /* 0x000f280000300800 */
[----:B------:R-:W4:Y:S04]  /*275a0*/  LDL.LU R23, [R1+0x2c] ;  /* 0x00002c0001177983 */ /* 0x000f280000300800 */
[----:B------:R-:W4:Y:S01]  /*275b0*/  LDL.LU R16, [R1+0xf8c] ;  /* 0x000f8c0001107983 */ /* 0x000f220000300800 */
[----:B------:R-:W-:-:S03]  /*275c0*/  LOP3.LUT R0, R15, 0x40, RZ, 0x3c, !PT ;  /* 0x000000400f007812 */ /* 0x000fc600078e3cff */
[----:B------:R-:W4:Y:S01]  /*275d0*/  LDL.LU R17, [R1+0xf88] ;  /* 0x000f880001117983 */ /* 0x000f220000300800 */
[----:B------:R-:W-:-:S03]  /*275e0*/  IMAD.MOV.U32 R14, RZ, RZ, R18 ;  /* 0x000000ffff0e7224 */ /* 0x000fc600078e0012 */
[----:B------:R-:W4:Y:S01]  /*275f0*/  LDL.LU R18, [R1+0xf84] ;  /* 0x000f840001127983 */ /* 0x000f220000300800 */
[----:B------:R-:W-:-:S03]  /*27600*/  IMAD.MOV.U32 R15, RZ, RZ, R19 ;  /* 0x000000ffff0f7224 */ /* 0x000fc600078e0013 */
[----:B------:R-:W0:Y:S04]  /*27610*/  LDSM.16.M88.4 R4, [R0+UR5] ;  /* 0x000000050004783b */ /* 0x000e280008000200 */
[----:B------:R-:W4:Y:S04]  /*27620*/  LDL.LU R19, [R1+0xf80] ;  /* 0x000f800001137983 */ /* 0x000f280000300800 */
[----:B------:R-:W-:Y:S04]  /*27630*/  STL.64 [R1+0xf78], R14 ;  /* 0x000f780e01007387 */ /* 0x000fe80000100a00 */
[----:B------:R1:W-:Y:S04]  /*27640*/  STL.64 [R1+0xf70], R12 ;  /* 0x000f700c01007387 */ /* 0x0003e80000100a00 */
[----:B-1----:R-:W4:Y:S04]  /*27650*/  LDL.LU R12, [R1+0x30] ;  /* 0x00003000010c7983 */ /* 0x002f280000300800 */
[----:B------:R-:W4:Y:S04]  /*27660*/  LDL.LU R13, [R1+0x34] ;  /* 0x00003400010d7983 */ /* 0x000f280000300800 */
[----:B------:R-:W4:Y:S04]  /*27670*/  LDL.LU R14, [R1+0x38] ;  /* 0x00003800010e7983 */ /* 0x000f280000300800 */
[----:B------:R-:W4:Y:S04]  /*27680*/  LDL.LU R15, [R1+0x3c] ;  /* 0x00003c00010f7983 */ /* 0x000f280000300800 */
[----:B------:R-:W4:Y:S04]  /*27690*/  LDL.LU R26, [R1+0xb8] ;  /* 0x0000b800011a7983 */ /* 0x000f280000300800 */
[----:B------:R-:W4:Y:S01]  /*276a0*/  LDL.LU R27, [R1+0xbc] ;  /* 0x0000bc00011b7983 */ /* 0x000f220000300800 */
[----:B--2---:R-:W-:-:S02]  /*276b0*/  F2FP.F16.E4M3.UNPACK_B R28, R28.H1 ;  /* 0x0000001cff1c723e */ /* 0x004fc400030006ff */
[----:B---3--:R-:W-:Y:S01]  /*276c0*/  F2FP.F16.E4M3.UNPACK_B R29, R29.H1 ;  /* 0x0000001dff1d723e */ /* 0x008fe200030006ff */
[C---:B----4-:R-:W-:Y:S08]  /*276d0*/  HMMA.16816.F32 R16, R8.reuse, R2, R16 ;  /* 0x000000020810723c */ /* 0x050ff00000001810 */
[----:B------:R-:W-:Y:S11]  /*276e0*/  HMMA.16816.F32 R12, R8, R28, R12 ;  /* 0x0000001c080c723c */ /* 0x000ff6000000180c */
[----:B------:R-:W-:Y:S04]  /*276f0*/  STL [R1+0xf44], R16 ;  /* 0x000f441001007387 */ /* 0x000fe80000100800 */
[----:B------:R-:W-:Y:S04]  /*27700*/  STL [R1+0xf40], R17 ;  /* 0x000f401101007387 */ /* 0x000fe80000100800 */
[----:B------:R1:W-:Y:S04]  /*27710*/  STL [R1+0xf3c], R18 ;  /* 0x000f3c1201007387 */ /* 0x0003e80000100800 */
[----:B-1----:R-:W2:Y:S04]  /*27720*/  LDL.LU R18, [R1+0xcc] ;  /* 0x0000cc0001127983 */ /* 0x002ea80000300800 */
[----:B------:R1:W-:Y:S04]  /*27730*/  STL [R1+0xf38], R19 ;  /* 0x000f381301007387 */ /* 0x0003e80000100800 */
[----:B-1----:R-:W3:Y:S04]  /*27740*/  LDL.LU R19, [R1+0xc8] ;  /* 0x0000c80001137983 */ /* 0x002ee80000300800 */
[----:B0-----:R0:W-:Y:S04]  /*27750*/  STL.64 [R1+0xd0], R4 ;  /* 0x0000d00401007387 */ /* 0x0011e80000100a00 */
[----:B------:R1:W-:Y:S01]  /*27760*/  STL.64 [R1+0xd8], R6 ;  /* 0x0000d80601007387 */ /* 0x0003e20000100a00 */
[----:B------:R-:W-:-:S02]  /*27770*/  IMAD.MOV.U32 R16, RZ, RZ, R14 ;  /* 0x000000ffff107224 */ /* 0x000fc400078e000e */
[----:B------:R-:W-:Y:S01]  /*27780*/  IMAD.MOV.U32 R17, RZ, RZ, R15 ;  /* 0x000000ffff117224 */ /* 0x000fe200078e000f */
[----:B0-----:R-:W4:Y:S04]  /*27790*/  LDL.LU R4, [R1+0x4a8] ;  /* 0x0004a80001047983 */ /* 0x001f280000300800 */
[----:B------:R-:W4:Y:S04]  /*277a0*/  LDL.LU R5, [R1+0x4a4] ;  /* 0x0004a40001057983 */ /* 0x000f280000300800 */
[----:B-1----:R-:W4:Y:S04]  /*277b0*/  LDL.LU R6, [R1+0x4b8] ;  /* 0x0004b80001067983 */ /* 0x002f280000300800 */
[----:B------:R-:W4:Y:S04]  /*277c0*/  LDL.LU R7, [R1+0x4b4] ;  /* 0x0004b40001077983 */ /* 0x000f280000300800 */
[----:B------:R-:W-:Y:S04]  /*277d0*/  STL.64 [R1+0x10], R12 ;  /* 0x0000100c01007387 */ /* 0x000fe80000100a00 */
[----:B------:R-:W0:Y:S01]  /*277e0*/  LDSM.16.M88.4 R12, [R0+UR5+0x2000] ;  /* 0x00200005000c783b */ /* 0x000e220008000200 */
[----:B------:R-:W-:-:S02]  /*277f0*/  F2FP.F16.E4M3.UNPACK_B R2, R24.H1 ;  /* 0x00000018ff02723e */ /* 0x000fc400030006ff */
[----:B------:R-:W-:Y:S01]  /*27800*/  F2FP.F16.E4M3.UNPACK_B R3, R25.H1 ;  /* 0x00000019ff03723e */ /* 0x000fe200030006ff */
[----:B------:R1:W-:Y:S04]  /*27810*/  STL [R1+0xf4c], R17 ;  /* 0x000f4c1101007387 */ /* 0x0003e80000100800 */
[----:B-1----:R-:W4:Y:S04]  /*27820*/  LDL.LU R17, [R1+0x4ac] ;  /* 0x0004ac0001117983 */ /* 0x002f280000300800 */
[----:B------:R1:W-:Y:S04]  /*27830*/  STL [R1+0xf48], R16 ;  /* 0x000f481001007387 */ /* 0x0003e80000100800 */
[----:B-1----:R-:W4:Y:S04]  /*27840*/  LDL.LU R16, [R1+0x4b0] ;  /* 0x0004b00001107983 */ /* 0x002f280000300800 */
[----:B0-----:R-:W-:Y:S04]  /*27850*/  STL.64 [R1+0xa0], R12 ;  /* 0x0000a00c01007387 */ /* 0x001fe80000100a00 */
[----:B------:R0:W-:Y:S02]  /*27860*/  STL.64 [R1+0xa8], R14 ;  /* 0x0000a80e01007387 */ /* 0x0001e40000100a00 */
[----:B0-----:R-:W-:-:S15]  /*27870*/  HMMA.16816.F32 R12, R8, R2, R20 ;  /* 0x00000002080c723c */ /* 0x001fde0000001814 */
[----:B------:R-:W-:-:S04]  /*27880*/  NOP ;  /* 0x0000000000007918 */ /* 0x000fc80000000000 */
[----:B------:R-:W-:Y:S02]  /*27890*/  IMAD.MOV.U32 R23, RZ, RZ, R12 ;  /* 0x000000ffff177224 */ /* 0x000fe400078e000c */
[----:B------:R-:W-:Y:S02]  /*278a0*/  IMAD.MOV.U32 R22, RZ, RZ, R13 ;  /* 0x000000ffff167224 */ /* 0x000fe400078e000d */
[----:B------:R-:W-:Y:S02]  /*278b0*/  IMAD.MOV.U32 R21, RZ, RZ, R14 ;  /* 0x000000ffff157224 */ /* 0x000fe400078e000e */
[----:B------:R-:W-:Y:S02]  /*278c0*/  IMAD.MOV.U32 R20, RZ, RZ, R15 ;  /* 0x000000ffff147224 */ /* 0x000fe400078e000f */
[----:B------:R-:W0:Y:S04]  /*278d0*/  LDSM.16.M88.4 R12, [R0+UR5+0x4000] ;  /* 0x00400005000c783b */ /* 0x000e280008000200 */
[----:B0-----:R-:W-:Y:S04]  /*278e0*/  STL.64 [R1+0x90], R12 ;  /* 0x0000900c01007387 */ /* 0x001fe80000100a00 */
[----:B------:R0:W-:Y:S01]  /*278f0*/  STL.64 [R1+0x98], R14 ;  /* 0x0000980e01007387 */ /* 0x0001e20000100a00 */
[----:B------:R-:W-:-:S02]  /*27900*/  IMAD.MOV.U32 R25, RZ, RZ, R12 ;  /* 0x000000ffff197224 */ /* 0x000fc400078e000c */
[----:B------:R-:W-:Y:S01]  /*27910*/  IMAD.MOV.U32 R24, RZ, RZ, R13 ;  /* 0x000000ffff187224 */ /* 0x000fe200078e000d */
[----:B0-----:R-:W4:Y:S04]  /*27920*/  LDL.LU.64 R14, [R1+0xf78] ;  /* 0x000f7800010e7983 */ /* 0x001f280000300a00 */
[----:B------:R-:W4:Y:S01]  /*27930*/  LDL.LU.64 R12, [R1+0xf70] ;  /* 0x000f7000010c7983 */ /* 0x000f220000300a00 */
[----:B------:R-:W-:Y:S02]  /*27940*/  F2FP.F16.E4M3.UNPACK_B R28, R26.H1 ;  /* 0x0000001aff1c723e */ /* 0x000fe400030006ff */
[----:B------:R-:W-:Y:S02]  /*27950*/  F2FP.F16.E4M3.UNPACK_B R29, R27.H1 ;  /* 0x0000001bff1d723e */ /* 0x000fe400030006ff */
[----:B--2---:R-:W-:-:S02]  /*27960*/  F2FP.F16.E4M3.UNPACK_B R3, R18.H1 ;  /* 0x00000012ff03723e */ /* 0x004fc400030006ff */
[----:B---3--:R-:W-:-:S07]  /*27970*/  F2FP.F16.E4M3.UNPACK_B R2, R19.H1 ;  /* 0x00000013ff02723e */ /* 0x008fce00030006ff */
[----:B----4-:R-:W-:Y:S01]  /*27980*/  HMMA.16816.F32 R12, R8, R2, R12 ;  /* 0x00000002080c723c */ /* 0x010fe2000000180c */
[----:B------:R-:W2:Y:S04]  /*27990*/  LDL.LU R2, [R1+0x4a0] ;  /* 0x0004a00001027983 */ /* 0x000ea80000300800 */
[----:B------:R-:W2:-:S14]  /*279a0*/  LDL.LU R3, [R1+0x49c] ;  /* 0x00049c0001037983 */ /* 0x000e9c0000300800 */
[----:B------:R-:W-:Y:S02]  /*279b0*/  IMAD.MOV.U32 R18, RZ, RZ, R12 ;  /* 0x000000ffff127224 */ /* 0x000fe400078e000c */
[----:B------:R-:W-:Y:S02]  /*279c0*/  IMAD.MOV.U32 R19, RZ, RZ, R13 ;  /* 0x000000ffff137224 */ /* 0x000fe400078e000d */
[----:B------:R-:W-:Y:S02]  /*279d0*/  IMAD.MOV.U32 R27, RZ, RZ, R14 ;  /* 0x000000ffff1b7224 */ /* 0x000fe400078e000e */
[----:B------:R-:W-:Y:S02]  /*279e0*/  IMAD.MOV.U32 R26, RZ, RZ, R15 ;  /* 0x000000ffff1a7224 */ /* 0x000fe400078e000f */
[----:B------:R-:W0:Y:S04]  /*279f0*/  LDSM.16.M88.4 R12, [R0+UR5+0x6000] ;  /* 0x00600005000c783b */ /* 0x000e280008000200 */
[----:B0-----:R-:W-:Y:S04]  /*27a00*/  STL.64 [R1+0x80], R12 ;  /* 0x0000800c01007387 */ /* 0x001fe80000100a00 */
[----:B------:R0:W-:Y:S04]  /*27a10*/  STL.64 [R1+0x88], R14 ;  /* 0x0000880e01007387 */ /* 0x0001e80000100a00 */
[----:B0-----:R-:W3:Y:S04]  /*27a20*/  LDL.LU.64 R14, [R1+0xf68] ;  /* 0x000f6800010e7983 */ /* 0x001ee80000300a00 */
[----:B------:R-:W3:Y:S01]  /*27a30*/  LDL.LU.64 R12, [R1+0xf60] ;  /* 0x000f6000010c7983 */ /* 0x000ee20000300a00 */
[----:B--2---:R-:W-:-:S02]  /*27a40*/  IMAD R2, R3, 0x100, R2 ;  /* 0x0000010003027824 */ /* 0x004fc400078e0202 */
[----:B------:R-:W-:Y:S02]  /*27a50*/  IMAD R3, R17, 0x100, R16 ;  /* 0x0000010011037824 */ /* 0x000fe400078e0210 */
[----:B------:R-:W-:Y:S02]  /*27a60*/  IMAD R17, R5, 0x100, R4 ;  /* 0x0000010005117824 */ /* 0x000fe400078e0204 */
[----:B------:R-:W-:Y:S02]  /*27a70*/  IMAD R16, R7, 0x100, R6 ;  /* 0x0000010007107824 */ /* 0x000fe400078e0206 */
[----:B------:R-:W0:Y:S01]  /*27a80*/  LDSM.16.M88.4 R4, [R0+UR5+0x8000] ;  /* 0x008000050004783b */ /* 0x000e220008000200 */
[----:B---3--:R-:W-:Y:S03]  /*27a90*/  HMMA.16816.F32 R12, R8, R28, R12 ;  /* 0x0000001c080c723c */ /* 0x008fe6000000180c */
[----:B------:R-:W2:Y:S04]  /*27aa0*/  LDL R28, [R1+0xa0] ;  /* 0x0000a000011c7983 */ /* 0x000ea80000100800 */
[----:B------:R-:W3:-:S12]  /*27ab0*/  LDL R29, [R1+0xa4] ;  /* 0x0000a400011d7983 */ /* 0x000ed80000100800 */
[----:B------:R1:W-:Y:S04]  /*27ac0*/  STL [R1+0xef0], R12 ;  /* 0x000ef00c01007387 */ /* 0x0003e80000100800 */
[----:B-1----:R-:W4:Y:S04]  /*27ad0*/  LDL R12, [R1+0xd4] ;  /* 0x0000d400010c7983 */ /* 0x002f280000100800 */
[----:B------:R1:W-:Y:S04]  /*27ae0*/  STL [R1+0xeec], R13 ;  /* 0x000eec0d01007387 */ /* 0x0003e80000100800 */
[----:B-1----:R-:W2:Y:S04]  /*27af0*/  LDL R13, [R1+0xd0] ;  /* 0x0000d000010d7983 */ /* 0x002ea80000100800 */
[----:B------:R-:W-:Y:S04]  /*27b00*/  STL [R1+0xee8], R14 ;  /* 0x000ee80e01007387 */ /* 0x000fe80000100800 */
[----:B------:R-:W-:Y:S04]  /*27b10*/  STL [R1+0xee4], R15 ;  /* 0x000ee40f01007387 */ /* 0x000fe80000100800 */
[----:B0-----:R-:W-:Y:S04]  /*27b20*/  STL.64 [R1+0x70], R4 ;  /* 0x0000700401007387 */ /* 0x001fe80000100a00 */
[----:B------:R0:W-:Y:S04]  /*27b30*/  STL.64 [R1+0x78], R6 ;  /* 0x0000780601007387 */ /* 0x0001e80000100a00 */
[----:B0-----:R-:W3:Y:S04]  /*27b40*/  LDL.LU.64 R6, [R1+0xf58] ;  /* 0x000f580001067983 */ /* 0x001ee80000300a00 */
[----:B------:R-:W3:Y:S01]  /*27b50*/  LDL.LU.64 R4, [R1+0xf50] ;  /* 0x000f500001047983 */ /* 0x000ee20000300a00 */
[----:B------:R-:W-:-:S02]  /*27b60*/  F2FP.F16.E4M3.UNPACK_B R9, R17 ;  /* 0x00000011ff09723e */ /* 0x000fc400020006ff */
[----:B------:R-:W-:Y:S01]  /*27b70*/  F2FP.F16.E4M3.UNPACK_B R11, R16 ;  /* 0x00000010ff0b723e */ /* 0x000fe200020006ff */
[----:B------:R-:W3:Y:S04]  /*27b80*/  LDL.LU R17, [R1+0xf4c] ;  /* 0x000f4c0001117983 */ /* 0x000ee80000300800 */
[----:B------:R-:W3:Y:S01]  /*27b90*/  LDL.LU R16, [R1+0xf48] ;  /* 0x000f480001107983 */ /* 0x000ee20000300800 */
[----:B------:R-:W-:Y:S02]  /*27ba0*/  F2FP.F16.E4M3.UNPACK_B R8, R2 ;  /* 0x00000002ff08723e */ /* 0x000fe400020006ff */
[----:B------:R-:W-:Y:S02]  /*27bb0*/  F2FP.F16.E4M3.UNPACK_B R10, R3 ;  /* 0x00000003ff0a723e */ /* 0x000fe400020006ff */
[----:B----4-:R-:W-:-:S02]  /*27bc0*/  F2FP.F16.E4M3.UNPACK_B R3, R12 ;  /* 0x0000000cff03723e */ /* 0x010fc400020006ff */
[----:B--2---:R-:W-:Y:S02]  /*27bd0*/  F2FP.F16.E4M3.UNPACK_B R2, R13 ;  /* 0x0000000dff02723e */ /* 0x004fe400020006ff */
[----:B------:R-:W0:Y:S05]  /*27be0*/  LDSM.16.M88.4 R12, [R0+UR5+0xa000] ;  /* 0x00a00005000c783b */ /* 0x000e2a0008000200 */
[----:B---3--:R-:W-:Y:S01]  /*27bf0*/  HMMA.16816.F32 R4, R8, R2, R4 ;  /* 0x000000020804723c */ /* 0x008fe20000001804 */
[----:B------:R-:W-:Y:S02]  /*27c00*/  F2FP.F16.E4M3.UNPACK_B R2, R28 ;  /* 0x0000001cff02723e */ /* 0x000fe400020006ff */
[----:B------:R-:W-:Y:S01]  /*27c10*/  F2FP.F16.E4M3.UNPACK_B R3, R29 ;  /* 0x0000001dff03723e */ /* 0x000fe200020006ff */
[----:B0-----:R-:W-:Y:S04]  /*27c20*/  STL.64 [R1+0x60], R12 ;  /* 0x0000600c01007387 */ /* 0x001fe80000100a00 */
[----:B------:R-:W-:Y:S11]  /*27c30*/  STL.64 [R1+0x68], R14 ;  /* 0x0000680e01007387 */ /* 0x000ff60000100a00 */
[----:B------:R0:W-:Y:S04]  /*27c40*/  STL.64 [R1], R4 ;  /* 0x0000000401007387 */ /* 0x0001e80000100a00 */
[----:B------:R1:W-:Y:S04]  /*27c50*/  STL.64 [R1+0x8], R6 ;  /* 0x0000080601007387 */ /* 0x0003e80000100a00 */
[----:B0-----:R-:W2:Y:S04]  /*27c60*/  LDL.LU R4, [R1+0x10] ;  /* 0x0000100001047983 */ /* 0x001ea80000300800 */
[----:B------:R-:W2:Y:S01]  /*27c70*/  LDL.LU R5, [R1+0x14] ;  /* 0x0000140001057983 */ /* 0x000ea20000300800 */
[----:B-1----:R-:W-:-:S02]  /*27c80*/  IMAD.MOV.U32 R6, RZ, RZ, R16 ;  /* 0x000000ffff067224 */ /* 0x002fc400078e0010 */
[----:B------:R-:W-:Y:S01]  /*27c90*/  IMAD.MOV.U32 R7, RZ, RZ, R17 ;  /* 0x000000ffff077224 */ /* 0x000fe200078e0011 */
[----:B------:R-:W3:Y:S04]  /*27ca0*/  LDL.LU R16, [R1+0xf44] ;  /* 0x000f440001107983 */ /* 0x000ee80000300800 */
[----:B------:R-:W3:Y:S04]  /*27cb0*/  LDL.LU R17, [R1+0xf40] ;  /* 0x000f400001117983 */ /* 0x000ee80000300800 */
[----:B------:R-:W4:Y:S04]  /*27cc0*/  LDL.LU R12, [R1+0x4c0] ;  /* 0x0004c000010c7983 */ /* 0x000f280000300800 */
[----:B------:R-:W4:Y:S04]  /*27cd0*/  LDL.LU R13, [R1+0x4d0] ;  /* 0x0004d000010d7983 */ /* 0x000f280000300800 */
[----:B------:R-:W2:Y:S04]  /*27ce0*/  LDL.LU R28, [R1+0x4cc] ;  /* 0x0004cc00011c7983 */ /* 0x000ea80000300800 */
[----:B------:R-:W2:Y:S04]  /*27cf0*/  LDL.LU R14, [R1+0x4c8] ;  /* 0x0004c800010e7983 */ /* 0x000ea80000300800 */
[----:B------:R-:W2:Y:S04]  /*27d00*/  LDL.LU R29, [R1+0x4c4] ;  /* 0x0004c400011d7983 */ /* 0x000ea80000300800 */
[----:B------:R-:W2:Y:S04]  /*27d10*/  LDL.LU R15, [R1+0x4d8] ;  /* 0x0004d800010f7983 */ /* 0x000ea80000300800 */
[----:B--2---:R0:W-:Y:S04]  /*27d20*/  STL.64 [R1+0xf00], R14 ;  /* 0x000f000e01007387 */ /* 0x0041e80000100a00 */
[----:B----4-:R1:W-:Y:S01]  /*27d30*/  STL.64 [R1+0xef8], R12 ;  /* 0x000ef80c01007387 */ /* 0x0103e20000100a00 */
[----:B0-----:R-:W-:-:S02]  /*27d40*/  IMAD.MOV.U32 R14, RZ, RZ, R27 ;  /* 0x000000ffff0e7224 */ /* 0x001fc400078e001b */
[----:B------:R-:W-:Y:S02]  /*27d50*/  IMAD.MOV.U32 R15, RZ, RZ, R26 ;  /* 0x000000ffff0f7224 */ /* 0x000fe400078e001a */
[----:B-1----:R-:W-:Y:S02]  /*27d60*/  IMAD.MOV.U32 R12, RZ, RZ, R18 ;  /* 0x000000ffff0c7224 */ /* 0x002fe400078e0012 */
[----:B------:R-:W-:Y:S01]  /*27d70*/  IMAD.MOV.U32 R13, RZ, RZ, R19 ;  /* 0x000000ffff0d7224 */ /* 0x000fe200078e0013 */
[----:B------:R-:W3:Y:S04]  /*27d80*/  LDL.LU R18, [R1+0xf3c] ;  /* 0x000f3c0001127983 */ /* 0x000ee80000300800 */
[----:B------:R-:W3:Y:S04]  /*27d90*/  LDL.LU R19, [R1+0xf38] ;  /* 0x000f380001137983 */ /* 0x000ee80000300800 */
[----:B------:R0:W-:Y:S04]  /*27da0*/  STL.64 [R1+0xf10], R14 ;  /* 0x000f100e01007387 */ /* 0x0001e80000100a00 */
[----:B------:R1:W-:Y:S01]  /*27db0*/  STL.64 [R1+0xf08], R12 ;  /* 0x000f080c01007387 */ /* 0x0003e20000100a00 */
[----:B0-----:R-:W-:-:S02]  /*27dc0*/  IMAD.MOV.U32 R14, RZ, RZ, R21 ;  /* 0x000000ffff0e7224 */ /* 0x001fc400078e0015 */
[----:B------:R-:W-:Y:S02]  /*27dd0*/  IMAD.MOV.U32 R15, RZ, RZ, R20 ;  /* 0x000000ffff0f7224 */ /* 0x000fe400078e0014 */
[----:B-1----:R-:W-:Y:S02]  /*27de0*/  IMAD.MOV.U32 R12, RZ, RZ, R23 ;  /* 0x000000ffff0c7224 */ /* 0x002fe400078e0017 */
[----:B------:R-:W-:Y:S02]  /*27df0*/  IMAD.MOV.U32 R13, RZ, RZ, R22 ;  /* 0x000000ffff0d7224 */ /* 0x000fe400078e0016 */
[----:B------:R-:W0:Y:S04]  /*27e00*/  LDSM.16.M88.4 R20, [R0+UR5+0xc000] ;  /* 0x00c000050014783b */ /* 0x000e280008000200 */
[----:B0-----:R-:W-:Y:S04]  /*27e10*/  STL.64 [R1+0x50], R20 ;  /* 0x0000501401007387 */ /* 0x001fe80000100a00 */
[----:B------:R0:W-:Y:S04]  /*27e20*/  STL.64 [R1+0x58], R22 ;  /* 0x0000581601007387 */ /* 0x0001e80000100a00 */
[----:B0-----:R-:W2:Y:S04]  /*27e30*/  LDL.LU.64 R22, [R1+0xf30] ;  /* 0x000f300001167983 */ /* 0x001ea80000300a00 */
[----:B------:R-:W2:Y:S02]  /*27e40*/  LDL.LU.64 R20, [R1+0xf28] ;  /* 0x000f280001147983 */ /* 0x000ea40000300a00 */
[----:B--2---:R-:W-:Y:S01]  /*27e50*/  HMMA.16816.F32 R20, R8, R2, R20 ;  /* 0x000000020814723c */ /* 0x004fe20000001814 */
[----:B------:R-:W-:-:S02]  /*27e60*/  F2FP.F16.E4M3.UNPACK_B R2, R25 ;  /* 0x00000019ff02723e */ /* 0x000fc400020006ff */
[----:B------:R-:W-:Y:S02]  /*27e70*/  F2FP.F16.E4M3.UNPACK_B R3, R24 ;  /* 0x00000018ff03723e */ /* 0x000fe400020006ff */
[----:B------:R-:W0:-:S14]  /*27e80*/  LDSM.16.M88.4 R24, [R0+UR5+0xe000] ;  /* 0x00e000050018783b */ /* 0x000e1c0008000200 */
[----:B------:R1:W-:Y:S04]  /*27e90*/  STL.64 [R1+0xed8], R22 ;  /* 0x000ed81601007387 */ /* 0x0003e80000100a00 */
[----:B-1----:R-:W2:Y:S04]  /*27ea0*/  LDL R22, [R1+0x80] ;  /* 0x0000800001167983 */ /* 0x002ea80000100800 */
[----:B------:R-:W4:Y:S04]  /*27eb0*/  LDL R23, [R1+0x84] ;  /* 0x0000840001177983 */ /* 0x000f280000100800 */
[----:B------:R-:W-:Y:S04]  /*27ec0*/  STL.64 [R1+0xed0], R20 ;  /* 0x000ed01401007387 */ /* 0x000fe80000100a00 */
[----:B0-----:R-:W-:Y:S04]  /*27ed0*/  STL.64 [R1+0x40], R24 ;  /* 0x0000401801007387 */ /* 0x001fe80000100a00 */
[----:B------:R0:W-:Y:S04]  /*27ee0*/  STL.64 [R1+0x48], R26 ;  /* 0x0000481a01007387 */ /* 0x0001e80000100a00 */
[----:B0-----:R-:W2:Y:S04]  /*27ef0*/  LDL.LU.64 R26, [R1+0xf20] ;  /* 0x000f2000011a7983 */ /* 0x001ea80000300a00 */
[----:B------:R-:W2:Y:S04]  /*27f00*/  LDL.LU.64 R24, [R1+0xf18] ;  /* 0x000f180001187983 */ /* 0x000ea80000300a00 */
[----:B------:R-:W3:Y:S01]  /*27f10*/  LDL.LU R0, [R1+0x4bc] ;  /* 0x0004bc0001007983 */ /* 0x000ee20000300800 */
[----:B--2---:R-:W-:Y:S01]  /*27f20*/  HMMA.16816.F32 R24, R8, R2, R24 ;  /* 0x000000020818723c */ /* 0x004fe20000001818 */
[----:B------:R-:W-:-:S02]  /*27f30*/  F2FP.F16.E4M3.UNPACK_B R2, R22 ;  /* 0x00000016ff02723e */ /* 0x000fc400020006ff */
[----:B----4-:R-:W-:-:S07]  /*27f40*/  F2FP.F16.E4M3.UNPACK_B R3, R23 ;  /* 0x00000017ff03723e */ /* 0x010fce00020006ff */
[----:B---3--:R-:W-:Y:S09]  /*27f50*/  HMMA.16816.F32 R16, R8, R2, R16 ;  /* 0x000000020810723c */ /* 0x008ff20000001810 */
[----:B------:R0:W-:Y:S04]  /*27f60*/  STL [R1+0xee0], R27 ;  /* 0x000ee01b01007387 */ /* 0x0001e80000100800 */
[----:B0-----:R-:W2:Y:S04]  /*27f70*/  LDL.LU R27, [R1+0x4d4] ;  /* 0x0004d400011b7983 */ /* 0x001ea80000300800 */
[----:B------:R-:W3:Y:S04]  /*27f80*/  LDL.LU R20, [R1] ;  /* 0x0000000001147983 */ /* 0x000ee80000300800 */
[----:B------:R-:W3:Y:S04]  /*27f90*/  LDL.LU R21, [R1+0x4] ;  /* 0x0000040001157983 */ /* 0x000ee80000300800 */
[----:B------:R-:W3:Y:S04]  /*27fa0*/  LDL.LU R22, [R1+0x8] ;  /* 0x0000080001167983 */ /* 0x000ee80000300800 */
[----:B------:R-:W3:Y:S04]  /*27fb0*/  LDL.LU R23, [R1+0xc] ;  /* 0x00000c0001177983 */ /* 0x000ee80000300800 */
[----:B------:R-:W4:Y:S04]  /*27fc0*/  LDL R2, [R1+0x70] ;  /* 0x0000700001027983 */ /* 0x000f280000100800 */
[----:B------:R-:W2:Y:S01]  /*27fd0*/  LDL R3, [R1+0x74] ;  /* 0x0000740001037983 */ /* 0x000ea20000100800 */
[----:B----4-:R-:W-:-:S02]  /*27fe0*/  F2FP.F16.E4M3.UNPACK_B R2, R2 ;  /* 0x00000002ff02723e */ /* 0x010fc400020006ff */
[----:B--2---:R-:W-:-:S07]  /*27ff0*/  F2FP.F16.E4M3.UNPACK_B R3, R3 ;  /* 0x00000003ff03723e */ /* 0x004fce00020006ff */
[----:B------:R-:W-:Y:S01]  /*28000*/  HMMA.16816.F32 R4, R8, R2, R4 ;  /* 0x000000020804723c */ /* 0x000fe20000001804 */
[----:B------:R-:W2:Y:S04]  /*28010*/  LDL R2, [R1+0x60] ;  /* 0x0000600001027983 */ /* 0x000ea80000100800 */
[----:B------:R-:W4:Y:S01]  /*28020*/  LDL R3, [R1+0x64] ;  /* 0x0000640001037983 */ /* 0x000f220000100800 */
[----:B--2---:R-:W-:Y:S02]  /*28030*/  F2FP.F16.E4M3.UNPACK_B R2, R2 ;  /* 0x00000002ff02723e */ /* 0x004fe400020006ff */
[----:B----4-:R-:W-:-:S07]  /*28040*/  F2FP.F16.E4M3.UNPACK_B R3, R3 ;  /* 0x00000003ff03723e */ /* 0x010fce00020006ff */
[----:B------:R-:W-:-:S15]  /*28050*/  HMMA.16816.F32 R12, R8, R2, R12 ;  /* 0x00000002080c723c */ /* 0x000fde000000180c */
[----:B------:R-:W-:-:S04]  /*28060*/  NOP ;  /* 0x0000000000007918 */ /* 0x000fc80000000000 */
[----:B------:R-:W-:Y:S04]  /*28070*/  STL.64 [R1+0x20], R12 ;  /* 0x0000200c01007387 */ /* 0x000fe80000100a00 */
[----:B------:R0:W-:Y:S04]  /*28080*/  STL.64 [R1+0x28], R14 ;  /* 0x0000280e01007387 */ /* 0x0001e80000100a00 */
[----:B0-----:R-:W2:Y:S04]  /*28090*/  LDL.LU.64 R14, [R1+0xf10] ;  /* 0x000f1000010e7983 */ /* 0x001ea80000300a00 */
[----:B------:R-:W2:Y:S04]  /*280a0*/  LDL.LU.64 R12, [R1+0xf08] ;  /* 0x000f0800010c7983 */ /* 0x000ea80000300a00 */
[----:B------:R-:W4:Y:S04]  /*280b0*/  LDL R2, [R1+0x50] ;  /* 0x0000500001027983 */ /* 0x000f280000100800 */
[----:B------:R-:W2:Y:S01]  /*280c0*/  LDL R3, [R1+0x54] ;  /* 0x0000540001037983 */ /* 0x000ea20000100800 */
[----:B----4-:R-:W-:-:S02]  /*280d0*/  F2FP.F16.E4M3.UNPACK_B R2, R2 ;  /* 0x00000002ff02723e */ /* 0x010fc400020006ff */
[----:B--2---:R-:W-:-:S07]  /*280e0*/  F2FP.F16.E4M3.UNPACK_B R3, R3 ;  /* 0x00000003ff03723e */ /* 0x004fce00020006ff */
[----:B------:R-:W-:-:S15]  /*280f0*/  HMMA.16816.F32 R12, R8, R2, R12 ;  /* 0x00000002080c723c */ /* 0x000fde000000180c */
[----:B------:R-:W-:-:S04]  /*28100*/  NOP ;  /* 0x0000000000007918 */ /* 0x000fc80000000000 */
[----:B------:R-:W-:Y:S04]  /*28110*/  STL.64 [R1+0x30], R12 ;  /* 0x0000300c01007387 */ /* 0x000fe80000100a00 */
[----:B------:R0:W-:Y:S04]  /*28120*/  STL.64 [R1+0x38], R14 ;  /* 0x0000380e01007387 */ /* 0x0001e80000100a00 */
[----:B0-----:R-:W2:Y:S04]  /*28130*/  LDL.LU.64 R14, [R1+0xf00] ;  /* 0x000f0000010e7983 */ /* 0x001ea80000300a00 */
[----:B------:R-:W4:Y:S04]  /*28140*/  LDL.LU.64 R12, [R1+0xef8] ;  /* 0x000ef800010c7983 */ /* 0x000f280000300a00 */
[----:B------:R-:W2:Y:S04]  /*28150*/  LDL R2, [R1+0x40] ;  /* 0x0000400001027983 */ /* 0x000ea80000100800 */
[----:B------:R-:W2:Y:S01]  /*28160*/  LDL R3, [R1+0x44] ;  /* 0x0000440001037983 */ /* 0x000ea20000100800 */
[----:B----4-:R-:W-:-:S02]  /*28170*/  IMAD R0, R0, 0x100, R12 ;  /* 0x0000010000007824 */ /* 0x010fc400078e020c */
[----:B------:R-:W-:Y:S01]  /*28180*/  IMAD R28, R28, 0x100, R13 ;  /* 0x000001001c1c7824 */ /* 0x000fe200078e020d */
[----:B------:R-:W4:Y:S04]  /*28190*/  LDL.LU R12, [R1+0xef0] ;  /* 0x000ef000010c7983 */ /* 0x000f280000300800 */
[----:B------:R-:W4:Y:S01]  /*281a0*/  LDL.LU R13, [R1+0xeec] ;  /* 0x000eec00010d7983 */ /* 0x000f220000300800 */
[----:B--2---:R-:W-:Y:S02]  /*281b0*/  IMAD R29, R29, 0x100, R14 ;  /* 0x000001001d1d7824 */ /* 0x004fe400078e020e */
[----:B------:R-:W-:Y:S01]  /*281c0*/  IMAD R27, R27, 0x100, R15 ;  /* 0x000001001b1b7824 */ /* 0x000fe200078e020f */
[----:B------:R-:W4:Y:S04]  /*281d0*/  LDL.LU R14, [R1+0xee8] ;  /* 0x000ee800010e7983 */ /* 0x000f280000300800 */
[----:B------:R-:W4:Y:S01]  /*281e0*/  LDL.LU R15, [R1+0xee4] ;  /* 0x000ee400010f7983 */ /* 0x000f220000300800 */
[----:B------:R-:W-:-:S02]  /*281f0*/  F2FP.F16.E4M3.UNPACK_B R2, R2 ;  /* 0x00000002ff02723e */ /* 0x000fc400020006ff */
[----:B------:R-:W-:-:S07]  /*28200*/  F2FP.F16.E4M3.UNPACK_B R3, R3 ;  /* 0x00000003ff03723e */ /* 0x000fce00020006ff */
[----:B----4-:R-:W-:Y:S01]  /*28210*/  HMMA.16816.F32 R12, R8, R2, R12 ;  /* 0x00000002080c723c */ /* 0x010fe2000000180c */
[----:B------:R-:W2:Y:S04]  /*28220*/  LDL.LU R2, [R1+0xd0] ;  /* 0x0000d00001027983 */ /* 0x000ea80000300800 */
[----:B------:R-:W4:Y:S01]  /*28230*/  LDL.LU R3, [R1+0xd4] ;  /* 0x0000d40001037983 */ /* 0x000f220000300800 */
[----:B------:R-:W-:Y:S02]  /*28240*/  F2FP.F16.E4M3.UNPACK_B R8, R0 ;  /* 0x00000000ff08723e */ /* 0x000fe400020006ff */
[----:B------:R-:W-:Y:S02]  /*28250*/  F2FP.F16.E4M3.UNPACK_B R10, R28 ;  /* 0x0000001cff0a723e */ /* 0x000fe400020006ff */
[----:B------:R-:W-:-:S02]  /*28260*/  F2FP.F16.E4M3.UNPACK_B R9, R29 ;  /* 0x0000001dff09723e */ /* 0x000fc400020006ff */
[----:B------:R-:W-:-:S07]  /*28270*/  F2FP.F16.E4M3.UNPACK_B R11, R27 ;  /* 0x0000001bff0b723e */ /* 0x000fce00020006ff */
[----:B------:R0:W-:Y:S04]  /*28280*/  STL [R1+0xeb8], R13 ;  /* 0x000eb80d01007387 */ /* 0x0001e80000100800 */
[----:B0-----:R-:W3:Y:S04]  /*28290*/  LDL.LU R13, [R1+0x74] ;  /* 0x00007400010d7983 */ /* 0x001ee80000300800 */
[----:B------:R0:W-:Y:S04]  /*282a0*/  STL [R1+0xeb4], R14 ;  /* 0x000eb40e01007387 */ /* 0x0001e80000100800 */
[----:B0-----:R-:W3:Y:S04]  /*282b0*/  LDL.LU R14, [R1+0x70] ;  /* 0x00007000010e7983 */ /* 0x001ee80000300800 */
[----:B------:R0:W-:Y:S04]  /*282c0*/  STL [R1+0xeb0], R15 ;  /* 0x000eb00f01007387 */ /* 0x0001e80000100800 */
[----:B0-----:R-:W3:Y:S04]  /*282d0*/  LDL.LU R15, [R1+0x84] ;  /* 0x00008400010f7983 */ /* 0x001ee80000300800 */
[----:B------:R-:W3:Y:S04]  /*282e0*/  LDL.LU R0, [R1+0x80] ;  /* 0x0000800001007983 */ /* 0x000ee80000300800 */
[----:B------:R-:W3:Y:S04]  /*282f0*/  LDL.LU R28, [R1+0x94] ;  /* 0x00009400011c7983 */ /* 0x000ee80000300800 */
[----:B------:R-:W3:Y:S04]  /*28300*/  LDL.LU R29, [R1+0x90] ;  /* 0x00009000011d7983 */ /* 0x000ee80000300800 */
[----:B------:R-:W3:Y:S01]  /*28310*/  LDL.LU R27, [R1+0xee0] ;  /* 0x000ee000011b7983 */ /* 0x000ee20000300800 */
[----:B--2---:R-:W-:-:S02]  /*28320*/  F2FP.F16.E4M3.UNPACK_B R2, R2.H1 ;  /* 0x00000002ff02723e */ /* 0x004fc400030006ff */
[----:B----4-:R-:W-:-:S07]  /*28330*/  F2FP.F16.E4M3.UNPACK_B R3, R3.H1 ;  /* 0x00000003ff03723e */ /* 0x010fce00030006ff */
[----:B---3--:R-:W-:-:S15]  /*28340*/  HMMA.16816.F32 R20, R8, R2, R20 ;  /* 0x000000020814723c */ /* 0x008fde0000001814 */
[----:B------:R-:W-:-:S04]  /*28350*/  NOP ;  /* 0x0000000000007918 */ /* 0x000fc80000000000 */
[----:B------:R-:W-:Y:S04]  /*28360*/  STL.64 [R1+0x10], R20 ;  /* 0x0000101401007387 */ /* 0x000fe80000100a00 */
[----:B------:R0:W-:Y:S04]  /*28370*/  STL.64 [R1+0x18], R22 ;  /* 0x0000181601007387 */ /* 0x0001e80000100a00 */
[----:B0-----:R-:W2:Y:S04]  /*28380*/  LDL.LU.64 R22, [R1+0xed8] ;  /* 0x000ed80001167983 */ /* 0x001ea80000300a00 */
[----:B------:R-:W2:Y:S04]  /*28390*/  LDL.LU.64 R20, [R1+0xed0] ;  /* 0x000ed00001147983 */ /* 0x000ea80000300a00 */
[----:B------:R-:W3:Y:S04]  /*283a0*/  LDL.LU R2, [R1+0xa0] ;  /* 0x0000a00001027983 */ /* 0x000ee80000300800 */
[----:B------:R-:W4:Y:S01]  /*283b0*/  LDL.LU R3, [R1+0xa4] ;  /* 0x0000a40001037983 */ /* 0x000f220000300800 */
[----:B---3--:R-:W-:-:S02]  /*283c0*/  F2FP.F16.E4M3.UNPACK_B R2, R2.H1 ;  /* 0x00000002ff02723e */ /* 0x008fc400030006ff */
[----:B----4-:R-:W-:-:S07]  /*283d0*/  F2FP.F16.E4M3.UNPACK_B R3, R3.H1 ;  /* 0x00000003ff03723e */ /* 0x010fce00030006ff */
[----:B--2---:R-:W-:Y:S01]  /*283e0*/  HMMA.16816.F32 R20, R8, R2, R20 ;  /* 0x000000020814723c */ /* 0x004fe20000001814 */
[----:B------:R-:W-:Y:S02]  /*283f0*/  F2FP.F16.E4M3.UNPACK_B R2, R29.H1 ;  /* 0x0000001dff02723e */ /* 0x000fe400030006ff */
[----:B------:R-:W-:-:S07]  /*28400*/  F2FP.F16.E4M3.UNPACK_B R3, R28.H1 ;  /* 0x0000001cff03723e */ /* 0x000fce00030006ff */
[----:B------:R-:W-:Y:S01]  /*28410*/  HMMA.16816.F32 R24, R8, R2, R24 ;  /* 0x000000020818723c */ /* 0x000fe20000001818 */
[----:B------:R-:W-:Y:S02]  /*28420*/  F2FP.F16.E4M3.UNPACK_B R2, R0.H1 ;  /* 0x00000000ff02723e */ /* 0x000fe400030006ff */
[----:B------:R-:W-:-:S07]  /*28430*/  F2FP.F16.E4M3.UNPACK_B R3, R15.H1 ;  /* 0x0000000fff03723e */ /* 0x000fce00030006ff */
[----:B------:R-:W-:Y:S01]  /*28440*/  HMMA.16816.F32 R16, R8, R2, R16 ;  /* 0x000000020810723c */ /* 0x000fe20000001810 */
[----:B------:R0:W-:Y:S04]  /*28450*/  STL.64 [R1], R20 ;  /* 0x0000001401007387 */ /* 0x0001e80000100a00 */
[----:B------:R1:W-:Y:S01]  /*28460*/  STL.64 [R1+0x8], R22 ;  /* 0x0000081601007387 */ /* 0x0003e20000100a00 */
[----:B------:R-:W-:-:S03]  /*28470*/  F2FP.F16.E4M3.UNPACK_B R3, R13.H1 ;  /* 0x0000000dff03723e */ /* 0x000fc600030006ff */
[----:B0-----:R-:W2:Y:S04]  /*28480*/  LDL.LU R20, [R1+0x20] ;  /* 0x0000200001147983 */ /* 0x001ea80000300800 */
[----:B------:R-:W2:Y:S04]  /*28490*/  LDL.LU R21, [R1+0x24] ;  /* 0x0000240001157983 */ /* 0x000ea80000300800 */
[----:B-1----:R-:W2:Y:S04]  /*284a0*/  LDL.LU R22, [R1+0x28] ;  /* 0x0000280001167983 */ /* 0x002ea80000300800 */
[----:B------:R-:W2:Y:S04]  /*284b0*/  LDL.LU R23, [R1+0x2c] ;  /* 0x00002c0001177983 */ /* 0x000ea80000300800 */
[----:B------:R0:W-:Y:S01]  /*284c0*/  STL.64 [R1+0xe98], R26 ;  /* 0x000e981a01007387 */ /* 0x0001e20000100a00 */
[----:B------:R-:W-:-:S03]  /*284d0*/  F2FP.F16.E4M3.UNPACK_B R2, R14.H1 ;  /* 0x0000000eff02723e */ /* 0x000fc600030006ff */
[----:B0-----:R-:W3:Y:S04]  /*284e0*/  LDL.LU R26, [R1+0x60] ;  /* 0x00006000011a7983 */ /* 0x001ee80000300800 */
[----:B------:R-:W4:Y:S04]  /*284f0*/  LDL.LU R27, [R1+0x64] ;  /* 0x00006400011b7983 */ /* 0x000f280000300800 */
[----:B------:R-:W-:Y:S04]  /*28500*/  STL.64 [R1+0xe90], R24 ;  /* 0x000e901801007387 */ /* 0x000fe80000100a00 */
[----:B------:R-:W-:Y:S04]  /*28510*/  STL.64 [R1+0xea8], R18 ;  /* 0x000ea81201007387 */ /* 0x000fe80000100a00 */
[----:B------:R-:W-:Y:S04]  /*28520*/  STL.64 [R1+0xea0], R16 ;  /* 0x000ea01001007387 */ /* 0x000fe80000100a00 */
[----:B------:R-:W2:Y:S04]  /*28530*/  LDL.LU R13, [R1+0xd20] ;  /* 0x000d2000010d7983 */ /* 0x000ea80000300800 */
[----:B------:R-:W2:Y:S04]  /*28540*/  LDL.LU R0, [R1+0xd1c] ;  /* 0x000d1c0001007983 */ /* 0x000ea80000300800 */
[----:B------:R-:W2:Y:S04]  /*28550*/  LDL.LU R14, [R1+0xd30] ;  /* 0x000d3000010e7983 */ /* 0x000ea80000300800 */
[----:B------:R-:W2:Y:S04]  /*28560*/  LDL.LU R28, [R1+0xd2c] ;  /* 0x000d2c00011c7983 */ /* 0x000ea80000300800 */
[----:B------:R-:W2:Y:S01]  /*28570*/  LDL.LU R15, [R1+0xd28] ;  /* 0x000d2800010f7983 */ /* 0x000ea20000300800 */
[----:B------:R-:W-:Y:S01]  /*28580*/  HMMA.16816.F32 R4, R8, R2, R4 ;  /* 0x000000020804723c */ /* 0x000fe20000001804 */
[----:B---3--:R-:W-:-:S02]  /*28590*/  F2FP.F16.E4M3.UNPACK_B R2, R26.H1 ;  /* 0x0000001aff02723e */ /* 0x008fc400030006ff */
[----:B----4-:R-:W-:Y:S01]  /*285a0*/  F2FP.F16.E4M3.UNPACK_B R3, R27.H1 ;  /* 0x0000001bff03723e */ /* 0x010fe200030006ff */
[----:B--2---:R-:W-:Y:S04]  /*285b0*/  STL.64 [R1+0xec8], R14 ;  /* 0x000ec80e01007387 */ /* 0x004fe80000100a00 */
[----:B------:R0:W-:Y:S02]  /*285c0*/  STL.64 [R1+0xec0], R12 ;  /* 0x000ec00c01007387 */ /* 0x0001e40000100a00 */
[----:B------:R-:W-:Y:S02]  /*285d0*/  HMMA.16816.F32 R20, R8, R2, R20 ;  /* 0x000000020814723c */ /* 0x000fe40000001814 */
[----:B0-----:R-:W2:Y:S04]  /*285e0*/  LDL.LU R12, [R1+0x30] ;  /* 0x00003000010c7983 */ /* 0x001ea80000300800 */
[----:B------:R-:W2:Y:S04]  /*285f0*/  LDL.LU R13, [R1+0x34] ;  /* 0x00003400010d7983 */ /* 0x000ea80000300800 */
[----:B------:R-:W2:Y:S04]  /*28600*/  LDL.LU R14, [R1+0x38] ;  /* 0x00003800010e7983 */ /* 0x000ea80000300800 */
[----:B------:R-:W2:Y:S04]  /*28610*/  LDL.LU R15, [R1+0x3c] ;  /* 0x00003c00010f7983 */ /* 0x000ea80000300800 */
[----:B------:R-:W3:Y:S04]  /*28620*/  LDL.LU R29, [R1+0xd24] ;  /* 0x000d2400011d7983 */ /* 0x000ee80000300800 */
[----:B------:R-:W-:Y:S04]  /*28630*/  STL [R1+0xe78], R4 ;  /* 0x000e780401007387 */ /* 0x000fe80000100800 */
[----:B------:R-:W-:Y:S04]  /*28640*/  STL [R1+0xe74], R5 ;  /* 0x000e740501007387 */ /* 0x000fe80000100800 */
[----:B------:R0:W-:Y:S04]  /*28650*/  STL [R1+0xe70], R6 ;  /* 0x000e700601007387 */ /* 0x0001e80000100800 */
[----:B------:R1:W-:Y:S04]  /*28660*/  STL [R1+0xe6c], R7 ;  /* 0x000e6c0701007387 */ /* 0x0003e80000100800 */
[----:B------:R-:W4:Y:S04]  /*28670*/  LDL.LU R2, [R1+0x50] ;  /* 0x0000500001027983 */ /* 0x000f280000300800 */
[----:B------:R-:W2:Y:S04]  /*28680*/  LDL.LU R3, [R1+0x54] ;  /* 0x0000540001037983 */ /* 0x000ea80000300800 */
[----:B------:R-:W3:Y:S04]  /*28690*/  LDL.LU R24, [R1] ;  /* 0x0000000001187983 */ /* 0x000ee80000300800 */
[----:B------:R-:W3:Y:S04]  /*286a0*/  LDL.LU R25, [R1+0x4] ;  /* 0x0000040001197983 */ /* 0x000ee80000300800 */
[----:B------:R-:W3:Y:S04]  /*286b0*/  LDL.LU R26, [R1+0x8] ;  /* 0x00000800011a7983 */ /* 0x000ee80000300800 */
[----:B------:R-:W3:Y:S04]  /*286c0*/  LDL.LU R27, [R1+0xc] ;  /* 0x00000c00011b7983 */ /* 0x000ee80000300800 */
[----:B0-----:R-:W3:Y:S04]  /*286d0*/  LDL R6, [R1+0xdc] ;  /* 0x0000dc0001067983 */ /* 0x001ee80000100800 */
[----:B-1----:R-:W3:Y:S04]  /*286e0*/  LDL R7, [R1+0xd8] ;  /* 0x0000d80001077983 */ /* 0x002ee80000100800 */
[----:B------:R-:W3:Y:S04]  /*286f0*/  LDL.LU R16, [R1+0x10] ;  /* 0x0000100001107983 */ /* 0x000ee80000300800 */
[----:B------:R-:W3:Y:S04]  /*28700*/  LDL.LU R17, [R1+0x14] ;  /* 0x0000140001117983 */ /* 0x000ee80000300800 */
[----:B------:R-:W3:Y:S04]  /*28710*/  LDL.LU R18, [R1+0x18] ;  /* 0x0000180001127983 */ /* 0x000ee80000300800 */
[----:B------:R-:W3:Y:S04]  /*28720*/  LDL.LU R19, [R1+0x1c] ;  /* 0x00001c0001137983 */ /* 0x000ee80000300800 */
[----:B------:R-:W3:Y:S04]  /*28730*/  LDL R5, [R1+0xa8] ;  /* 0x0000a80001057983 */ /* 0x000ee80000100800 */
[----:B------:R-:W3:Y:S04]  /*28740*/  LDL R4, [R1+0xac] ;  /* 0x0000ac0001047983 */ /* 0x000ee80000100800 */
[----:B------:R0:W-:Y:S04]  /*28750*/  STL [R1+0xe80], R20 ;  /* 0x000e801401007387 */ /* 0x0001e80000100800 */
[----:B0-----:R-:W3:Y:S04]  /*28760*/  LDL.LU R20, [R1+0x44] ;  /* 0x0000440001147983 */ /* 0x001ee80000300800 */
[----:B------:R0:W-:Y:S04]  /*28770*/  STL [R1+0xe7c], R21 ;  /* 0x000e7c1501007387 */ /* 0x0001e80000100800 */
[----:B0-----:R-:W3:Y:S04]  /*28780*/  LDL.LU R21, [R1+0x40] ;  /* 0x0000400001157983 */ /* 0x001ee80000300800 */
[----:B------:R0:W-:Y:S04]  /*28790*/  STL [R1+0xe68], R22 ;  /* 0x000e681601007387 */ /* 0x0001e80000100800 */
[----:B0-----:R-:W3:Y:S04]  /*287a0*/  LDL.LU R22, [R1+0xd34] ;  /* 0x000d340001167983 */ /* 0x001ee80000300800 */
[----:B------:R0:W-:Y:S04]  /*287b0*/  STL [R1+0xe64], R23 ;  /* 0x000e641701007387 */ /* 0x0001e80000100800 */
[----:B0-----:R-:W3:Y:S01]  /*287c0*/  LDL.LU R23, [R1+0xd38] ;  /* 0x000d380001177983 */ /* 0x001ee20000300800 */
[----:B----4-:R-:W-:-:S02]  /*287d0*/  F2FP.F16.E4M3.UNPACK_B R2, R2.H1 ;  /* 0x00000002ff02723e */ /* 0x010fc400030006ff */
[----:B--2---:R-:W-:-:S07]  /*287e0*/  F2FP.F16.E4M3.UNPACK_B R3, R3.H1 ;  /* 0x00000003ff03723e */ /* 0x004fce00030006ff */
[----:B------:R-:W-:-:S15]  /*287f0*/  HMMA.16816.F32 R12, R8, R2, R12 ;  /* 0x00000002080c723c */ /* 0x000fde000000180c */
[----:B------:R-:W-:-:S04]  /*28800*/  NOP ;  /* 0x0000000000007918 */ /* 0x000fc80000000000 */
[----:B------:R-:W-:Y:S04]  /*28810*/  STL.64 [R1+0x30], R12 ;  /* 0x0000300c01007387 */ /* 0x000fe80000100a00 */
[----:B------:R0:W-:Y:S04]  /*28820*/  STL.64 [R1+0x38], R14 ;  /* 0x0000380e01007387 */ /* 0x0001e80000100a00 */
[----:B0-----:R-:W2:Y:S04]  /*28830*/  LDL.LU.64 R14, [R1+0xec8] ;  /* 0x000ec800010e7983 */ /* 0x001ea80000300a00 */
[----:B------:R-:W4:Y:S01]  /*28840*/  LDL.LU.64 R12, [R1+0xec0] ;  /* 0x000ec000010c7983 */ /* 0x000f220000300a00 */
[----:B---3--:R-:W-:-:S02]  /*28850*/  F2FP.F16.E4M3.UNPACK_B R2, R21.H1 ;  /* 0x00000015ff02723e */ /* 0x008fc400030006ff */
[----:B------:R-:W-:Y:S01]  /*28860*/  F2FP.F16.E4M3.UNPACK_B R3, R20.H1 ;  /* 0x00000014ff03723e */ /* 0x000fe200030006ff */
[----:B------:R-:W3:Y:S04]  /*28870*/  LDL R21, [R1+0x98] ;  /* 0x0000980001157983 */ /* 0x000ee80000100800 */
[----:B------:R-:W3:Y:S01]  /*28880*/  LDL R20, [R1+0x9c] ;  /* 0x00009c0001147983 */ /* 0x000ee20000100800 */
[----:B--2---:R-:W-:Y:S02]  /*28890*/  IMAD R28, R28, 0x100, R14 ;  /* 0x000001001c1c7824 */ /* 0x004fe400078e020e */
[----:B----4-:R-:W-:Y:S02]  /*288a0*/  IMAD R0, R0, 0x100, R13 ;  /* 0x0000010000007824 */ /* 0x010fe400078e020d */
[----:B------:R-:W-:Y:S01]  /*288b0*/  IMAD R29, R29, 0x100, R15 ;  /* 0x000001001d1d7824 */ /* 0x000fe200078e020f */
[----:B------:R-:W2:Y:S04]  /*288c0*/  LDL.LU R13, [R1+0xeb8] ;  /* 0x000eb800010d7983 */ /* 0x000ea80000300800 */
[----:B------:R-:W2:Y:S04]  /*288d0*/  LDL.LU R14, [R1+0xeb4] ;  /* 0x000eb400010e7983 */ /* 0x000ea80000300800 */
[----:B------:R-:W2:Y:S01]  /*288e0*/  LDL.LU R15, [R1+0xeb0] ;  /* 0x000eb000010f7983 */ /* 0x000ea20000300800 */
[----:B------:R-:W-:Y:S01]  /*288f0*/  IMAD R22, R22, 0x100, R23 ;  /* 0x0000010016167824 */ /* 0x000fe200078e0217 */
[----:B--2---:R-:W-:Y:S01]  /*28900*/  HMMA.16816.F32 R12, R8, R2, R12 ;  /* 0x00000002080c723c */ /* 0x004fe2000000180c */
[----:B------:R-:W-:-:S02]  /*28910*/  F2FP.F16.E4M3.UNPACK_B R8, R0 ;  /* 0x00000000ff08723e */ /* 0x000fc400020006ff */
[----:B------:R-:W-:Y:S02]  /*28920*/  F2FP.F16.E4M3.UNPACK_B R10, R28 ;  /* 0x0000001cff0a723e */ /* 0x000fe400020006ff */
[----:B------:R-:W-:Y:S02]  /*28930*/  F2FP.F16.E4M3.UNPACK_B R9, R29 ;  /* 0x0000001dff09723e */ /* 0x000fe400020006ff */
[----:B------:R-:W-:Y:S02]  /*28940*/  F2FP.F16.E4M3.UNPACK_B R11, R22 ;  /* 0x00000016ff0b723e */ /* 0x000fe400020006ff */
[----:B------:R-:W-:Y:S02]  /*28950*/  F2FP.F16.E4M3.UNPACK_B R2, R7 ;  /* 0x00000007ff02723e */ /* 0x000fe400020006ff */
[----:B------:R-:W-:-:S07]  /*28960*/  F2FP.F16.E4M3.UNPACK_B R3, R6 ;  /* 0x00000006ff03723e */ /* 0x000fce00020006ff */
[----:B------:R-:W-:Y:S01]  /*28970*/  HMMA.16816.F32 R16, R8, R2, R16 ;  /* 0x000000020810723c */ /* 0x000fe20000001810 */
[----:B------:R-:W-:Y:S02]  /*28980*/  F2FP.F16.E4M3.UNPACK_B R2, R5 ;  /* 0x00000005ff02723e */ /* 0x000fe400020006ff */
[----:B------:R-:W-:-:S07]  /*28990*/  F2FP.F16.E4M3.UNPACK_B R3, R4 ;  /* 0x00000004ff03723e */ /* 0x000fce00020006ff */
[----:B------:R-:W-:Y:S01]  /*289a0*/  HMMA.16816.F32 R24, R8, R2, R24 ;  /* 0x000000020818723c */ /* 0x000fe20000001818 */
[----:B------:R0:W-:Y:S04]  /*289b0*/  STL [R1+0xe5c], R12 ;  /* 0x000e5c0c01007387 */ /* 0x0001e80000100800 */
[----:B0-----:R-:W2:Y:S04]  /*289c0*/  LDL R12, [R1+0x8c] ;  /* 0x00008c00010c7983 */ /* 0x001ea80000100800 */
[----:B------:R0:W-:Y:S01]  /*289d0*/  STL [R1+0xe58], R13 ;  /* 0x000e580d01007387 */ /* 0x0001e20000100800 */
[----:B------:R-:W-:-:S02]  /*289e0*/  IMAD.MOV.U32 R23, RZ, RZ, R17 ;  /* 0x000000ffff177224 */ /* 0x000fc400078e0011 */
[----:B------:R-:W-:Y:S01]  /*289f0*/  IMAD.MOV.U32 R22, RZ, RZ, R16 ;  /* 0x000000ffff167224 */ /* 0x000fe200078e0010 */
[----:B0-----:R-:W4:Y:S04]  /*28a00*/  LDL R13, [R1+0x88] ;  /* 0x00008800010d7983 */ /* 0x001f280000100800 */
[----:B------:R-:W-:Y:S04]  /*28a10*/  STL [R1+0xe54], R14 ;  /* 0x000e540e01007387 */ /* 0x000fe80000100800 */
[----:B------:R-:W-:Y:S04]  /*28a20*/  STL [R1+0xe50], R15 ;  /* 0x000e500f01007387 */ /* 0x000fe80000100800 */
[----:B------:R0:W-:Y:S01]  /*28a30*/  STL.64 [R1+0x28], R18 ;  /* 0x0000281201007387 */ /* 0x0001e20000100a00 */
[----:B------:R-:W-:-:S02]  /*28a40*/  IMAD.MOV.U32 R6, RZ, RZ, R26 ;  /* 0x000000ffff067224 */ /* 0x000fc400078e001a */
[----:B------:R-:W-:Y:S02]  /*28a50*/  IMAD.MOV.U32 R7, RZ, RZ, R27 ;  /* 0x000000ffff077224 */ /* 0x000fe400078e001b */
[----:B------:R-:W-:Y:S02]  /*28a60*/  IMAD.MOV.U32 R4, RZ, RZ, R24 ;  /* 0x000000ffff047224 */ /* 0x000fe400078e0018 */
[----:B------:R-:W-:Y:S01]  /*28a70*/  IMAD.MOV.U32 R5, RZ, RZ, R25 ;  /* 0x000000ffff057224 */ /* 0x000fe200078e0019 */
[----:B0-----:R-:W2:Y:S04]  /*28a80*/  LDL.LU.64 R18, [R1+0xea8] ;  /* 0x000ea80001127983 */ /* 0x001ea80000300a00 */
[----:B------:R-:W2:Y:S04]  /*28a90*/  LDL.LU.64 R16, [R1+0xea0] ;  /* 0x000ea00001107983 */ /* 0x000ea80000300a00 */
[----:B------:R0:W-:Y:S04]  /*28aa0*/  STL [R1+0xe88], R23 ;  /* 0x000e881701007387 */ /* 0x0001e80000100800 */
[----:B------:R1:W-:Y:S04]  /*28ab0*/  STL [R1+0xe84], R22 ;  /* 0x000e841601007387 */ /* 0x0003e80000100800 */
[----:B------:R-:W2:Y:S04]  /*28ac0*/  LDL.LU.64 R26, [R1+0xe98] ;  /* 0x000e9800011a7983 */ /* 0x000ea80000300a00 */
[----:B------:R-:W2:Y:S01]  /*28ad0*/  LDL.LU.64 R24, [R1+0xe90] ;  /* 0x000e900001187983 */ /* 0x000ea20000300a00 */
[----:B---3--:R-:W-:-:S02]  /*28ae0*/  F2FP.F16.E4M3.UNPACK_B R2, R21 ;  /* 0x00000015ff02723e */ /* 0x008fc400020006ff */
[----:B------:R-:W-:-:S07]  /*28af0*/  F2FP.F16.E4M3.UNPACK_B R3, R20 ;  /* 0x00000014ff03723e */ /* 0x000fce00020006ff */
[----:B--2---:R-:W-:Y:S01]  /*28b00*/  HMMA.16816.F32 R24, R8, R2, R24 ;  /* 0x000000020818723c */ /* 0x004fe20000001818 */
[----:B------:R-:W-:-:S15]  /*28b10*/  F2FP.F16.E4M3.UNPACK_B R3, R12 ;  /* 0x0000000cff03723e */ /* 0x000fde00020006ff */
[----:B------:R-:W-:-:S03]  /*28b20*/  NOP ;  /* 0x0000000000007918 */ /* 0x000fc60000000000 */
[----:B0-----:R-:W-:Y:S02]  /*28b30*/  IMAD.MOV.U32 R23, RZ, RZ, R24 ;  /* 0x000000ffff177224 */ /* 0x001fe400078e0018 */
[----:B-1----:R-:W-:Y:S01]  /*28b40*/  IMAD.MOV.U32 R22, RZ, RZ, R25 ;  /* 0x000000ffff167224 */ /* 0x002fe200078e0019 */
[----:B------:R-:W2:Y:S01]  /*28b50*/  LDL.LU R24, [R1+0x30] ;  /* 0x0000300001187983 */ /* 0x000ea20000300800 */
[----:B------:R-:W-:-:S03]  /*28b60*/  IMAD.MOV.U32 R20, RZ, RZ, R26 ;  /* 0x000000ffff147224 */ /* 0x000fc600078e001a */
[----:B------:R-:W2:Y:S01]  /*28b70*/  LDL.LU R25, [R1+0x34] ;  /* 0x0000340001197983 */ /* 0x000ea20000300800 */
[----:B------:R-:W-:-:S03]  /*28b80*/  IMAD.MOV.U32 R21, RZ, RZ, R27 ;  /* 0x000000ffff157224 */ /* 0x000fc600078e001b */
[----:B------:R-:W2:Y:S04]  /*28b90*/  LDL.LU R26, [R1+0x38] ;  /* 0x00003800011a7983 */ /* 0x000ea80000300800 */
[----:B------:R-:W2:Y:S04]  /*28ba0*/  LDL.LU R27, [R1+0x3c] ;  /* 0x00003c00011b7983 */ /* 0x000ea80000300800 */
[----:B------:R-:W3:Y:S04]  /*28bb0*/  LDL.LU R0, [R1+0xd40] ;  /* 0x000d400001007983 */ /* 0x000ee80000300800 */
[----:B------:R-:W2:Y:S01]  /*28bc0*/  LDL.LU R12, [R1+0xd54] ;  /* 0x000d5400010c7983 */ /* 0x000ea20000300800 */
[----:B----4-:R-:W-:-:S07]  /*28bd0*/  F2FP.F16.E4M3.UNPACK_B R2, R13 ;  /* 0x0000000dff02723e */ /* 0x010fce00020006ff */
[----:B------:R-:W-:Y:S01]  /*28be0*/  HMMA.16816.F32 R16, R8, R2, R16 ;  /* 0x000000020810723c */ /* 0x000fe20000001810 */
[----:B--2---:R0:W-:Y:S04]  /*28bf0*/  STL [R1+0xe60], R12 ;  /* 0x000e600c01007387 */ /* 0x0041e80000100800 */
[----:B0-----:R-:W3:Y:S04]  /*28c00*/  LDL.LU R12, [R1+0xd44] ;  /* 0x000d4400010c7983 */ /* 0x001ee80000300800 */
[----:B------:R-:W2:Y:S04]  /*28c10*/  LDL.LU R28, [R1+0xd3c] ;  /* 0x000d3c00011c7983 */ /* 0x000ea80000300800 */
[----:B------:R-:W4:Y:S04]  /*28c20*/  LDL.LU R13, [R1+0xd50] ;  /* 0x000d5000010d7983 */ /* 0x000f280000300800 */
[----:B------:R-:W4:Y:S04]  /*28c30*/  LDL.LU R29, [R1+0xd4c] ;  /* 0x000d4c00011d7983 */ /* 0x000f280000300800 */
[----:B------:R-:W2:Y:S04]  /*28c40*/  LDL.LU R14, [R1+0xd58] ;  /* 0x000d5800010e7983 */ /* 0x000ea80000300800 */
[----:B------:R-:W2:Y:S04]  /*28c50*/  LDL.LU R15, [R1+0xd48] ;  /* 0x000d4800010f7983 */ /* 0x000ea80000300800 */
[----:B------:R-:W2:Y:S04]  /*28c60*/  LDL R2, [R1+0x78] ;  /* 0x0000780001027983 */ /* 0x000ea80000100800 */
[----:B------:R-:W3:Y:S04]  /*28c70*/  LDL R3, [R1+0x7c] ;  /* 0x00007c0001037983 */ /* 0x000ee80000100800 */
[----:B------:R0:W-:Y:S04]  /*28c80*/  STL.64 [R1+0xe28], R18 ;  /* 0x000e281201007387 */ /* 0x0001e80000100a00 */
[----:B------:R1:W-:Y:S01]  /*28c90*/  STL.64 [R1+0xe20], R16 ;  /* 0x000e201001007387 */ /* 0x0003e20000100a00 */
[----:B0-----:R-:W-:-:S02]  /*28ca0*/  IMAD.MOV.U32 R18, RZ, RZ, R20 ;  /* 0x000000ffff127224 */ /* 0x001fc400078e0014 */
[----:B-1----:R-:W-:Y:S02]  /*28cb0*/  IMAD.MOV.U32 R16, RZ, RZ, R23 ;  /* 0x000000ffff107224 */ /* 0x002fe400078e0017 */
[----:B------:R-:W-:Y:S01]  /*28cc0*/  IMAD.MOV.U32 R19, RZ, RZ, R21 ;  /* 0x000000ffff137224 */ /* 0x000fe200078e0015 */
[----:B------:R-:W4:Y:S01]  /*28cd0*/  LDL.LU R23, [R1+0xe88] ;  /* 0x000e880001177983 */ /* 0x000f220000300800 */
[----:B------:R-:W-:-:S03]  /*28ce0*/  IMAD.MOV.U32 R17, RZ, RZ, R22 ;  /* 0x000000ffff117224 */ /* 0x000fc600078e0016 */
[----:B------:R-:W4:Y:S04]  /*28cf0*/  LDL.LU R22, [R1+0xe84] ;  /* 0x000e840001167983 */ /* 0x000f280000300800 */
[----:B------:R-:W4:Y:S04]  /*28d00*/  LDL.LU R20, [R1+0xe80] ;  /* 0x000e800001147983 */ /* 0x000f280000300800 */
[----:B------:R-:W4:Y:S04]  /*28d10*/  LDL.LU R21, [R1+0xe7c] ;  /* 0x000e7c0001157983 */ /* 0x000f280000300800 */
[----:B------:R-:W-:Y:S04]  /*28d20*/  STL.64 [R1+0xe38], R18 ;  /* 0x000e381201007387 */ /* 0x000fe80000100a00 */
[----:B------:R0:W-:Y:S02]  /*28d30*/  STL.64 [R1+0xe30], R16 ;  /* 0x000e301001007387 */ /* 0x0001e40000100a00 */
[----:B0-----:R-:W-:-:S02]  /*28d40*/  IMAD.MOV.U32 R16, RZ, RZ, R4 ;  /* 0x000000ffff107224 */ /* 0x001fc400078e0004 */
[----:B------:R-:W-:Y:S01]  /*28d50*/  IMAD.MOV.U32 R17, RZ, RZ, R5 ;  /* 0x000000ffff117224 */ /* 0x000fe200078e0005 */
[----:B------:R-:W4:Y:S04]  /*28d60*/  LDL.LU R4, [R1+0xe78] ;  /* 0x000e780001047983 */ /* 0x000f280000300800 */
[----:B------:R-:W4:Y:S01]  /*28d70*/  LDL.LU R5, [R1+0xe74] ;  /* 0x000e740001057983 */ /* 0x000f220000300800 */
[----:B------:R-:W-:Y:S02]  /*28d80*/  IMAD.MOV.U32 R18, RZ, RZ, R6 ;  /* 0x000000ffff127224 */ /* 0x000fe400078e0006 */
[----:B------:R-:W-:Y:S01]  /*28d90*/  IMAD.MOV.U32 R19, RZ, RZ, R7 ;  /* 0x000000ffff137224 */ /* 0x000fe200078e0007 */
[----:B------:R-:W4:Y:S04]  /*28da0*/  LDL.LU R6, [R1+0xe70] ;  /* 0x000e700001067983 */ /* 0x000f280000300800 */
[----:B------:R-:W4:Y:S04]  /*28db0*/  LDL.LU R7, [R1+0xe6c] ;  /* 0x000e6c0001077983 */ /* 0x000f280000300800 */
[----:B------:R-:W-:Y:S04]  /*28dc0*/  STL.64 [R1+0xe48], R18 ;  /* 0x000e481201007387 */ /* 0x000fe80000100a00 */
[----:B------:R4:W-:Y:S01]  /*28dd0*/  STL.64 [R1+0xe40], R16 ;  /* 0x000e401001007387 */ /* 0x0009e20000100a00 */
[----:B--2---:R-:W-:-:S02]  /*28de0*/  F2FP.F16.E4M3.UNPACK_B R2, R2 ;  /* 0x00000002ff02723e */ /* 0x004fc400020006ff */
[----:B---3--:R-:W-:Y:S01]  /*28df0*/  F2FP.F16.E4M3.UNPACK_B R3, R3 ;  /* 0x00000003ff03723e */ /* 0x008fe200020006ff */
[----:B----4-:R-:W-:Y:S02]  /*28e00*/  IMAD.MOV.U32 R17, RZ, RZ, R23 ;  /* 0x000000ffff117224 */ /* 0x010fe400078e0017 */
[----:B------:R-:W-:Y:S02]  /*28e10*/  IMAD.MOV.U32 R16, RZ, RZ, R22 ;  /* 0x000000ffff107224 */ /* 0x000fe400078e0016 */
[----:B------:R-:W2:Y:S04]  /*28e20*/  LDL.LU R22, [R1+0xe68] ;  /* 0x000e680001167983 */ /* 0x000ea80000300800 */
[----:B------:R-:W2:Y:S04]  /*28e30*/  LDL.LU R23, [R1+0xe64] ;  /* 0x000e640001177983 */ /* 0x000ea80000300800 */
[----:B------:R-:W3:Y:S04]  /*28e40*/  LDL.LU R18, [R1+0x28] ;  /* 0x0000280001127983 */ /* 0x000ee80000300800 */
[----:B------:R-:W3:Y:S01]  /*28e50*/  LDL.LU R19, [R1+0x2c] ;  /* 0x00002c0001137983 */ /* 0x000ee20000300800 */
[----:B------:R-:W-:Y:S03]  /*28e60*/  HMMA.16816.F32 R4, R8, R2, R4 ;  /* 0x000000020804723c */ /* 0x000fe60000001804 */
[----:B------:R-:W4:Y:S04]  /*28e70*/  LDL R2, [R1+0x68] ;  /* 0x0000680001027983 */ /* 0x000f280000100800 */
[----:B------:R-:W2:Y:S01]  /*28e80*/  LDL R3, [R1+0x6c] ;  /* 0x00006c0001037983 */ /* 0x000ea20000100800 */
[----:B----4-:R-:W-:-:S02]  /*28e90*/  F2FP.F16.E4M3.UNPACK_B R2, R2 ;  /* 0x00000002ff02723e */ /* 0x010fc400020006ff */
[----:B--2---:R-:W-:-:S07]  /*28ea0*/  F2FP.F16.E4M3.UNPACK_B R3, R3 ;  /* 0x00000003ff03723e */ /* 0x004fce00020006ff */
[----:B------:R-:W-:Y:S01]  /*28eb0*/  HMMA.16816.F32 R20, R8, R2, R20 ;  /* 0x000000020814723c */ /* 0x000fe20000001814 */
[----:B------:R-:W2:Y:S04]  /*28ec0*/  LDL R2, [R1+0x58] ;  /* 0x0000580001027983 */ /* 0x000ea80000100800 */
[----:B------:R-:W4:Y:S01]  /*28ed0*/  LDL R3, [R1+0x5c] ;  /* 0x00005c0001037983 */ /* 0x000f220000100800 */
[----:B------:R-:W-:Y:S01]  /*28ee0*/  IMAD R0, R0, 0x100, R12 ;  /* 0x0000010000007824 */ /* 0x000fe200078e020c */
[----:B--2---:R-:W-:Y:S02]  /*28ef0*/  F2FP.F16.E4M3.UNPACK_B R2, R2 ;  /* 0x00000002ff02723e */ /* 0x004fe400020006ff */
[----:B----4-:R-:W-:-:S07]  /*28f00*/  F2FP.F16.E4M3.UNPACK_B R3, R3 ;  /* 0x00000003ff03723e */ /* 0x010fce00020006ff */
[----:B------:R-:W-:Y:S01]  /*28f10*/  HMMA.16816.F32 R24, R8, R2, R24 ;  /* 0x000000020818723c */ /* 0x000fe20000001818 */
[----:B------:R-:W2:Y:S04]  /*28f20*/  LDL R2, [R1+0x48] ;  /* 0x0000480001027983 */ /* 0x000ea80000100800 */
[----:B------:R-:W4:Y:S04]  /*28f30*/  LDL R3, [R1+0x4c] ;  /* 0x00004c0001037983 */ /* 0x000f280000100800 */
[----:B------:R-:W2:Y:S01]  /*28f40*/  LDL.LU R12, [R1+0xe60] ;  /* 0x000e6000010c7983 */ /* 0x000ea20000300800 */
[----:B------:R-:W-:-:S02]  /*28f50*/  IMAD R15, R15, 0x100, R14 ;  /* 0x000001000f0f7824 */ /* 0x000fc400078e020e */
[----:B------:R-:W-:Y:S02]  /*28f60*/  IMAD R29, R29, 0x100, R13 ;  /* 0x000001001d1d7824 */ /* 0x000fe400078e020d */
[----:B--2---:R-:W-:Y:S02]  /*28f70*/  IMAD R28, R28, 0x100, R12 ;  /* 0x000001001c1c7824 */ /* 0x004fe400078e020c */
[----:B------:R-:W2:Y:S04]  /*28f80*/  LDL.LU R12, [R1+0xe5c] ;  /* 0x000e5c00010c7983 */ /* 0x000ea80000300800 */
[----:B------:R-:W2:Y:S04]  /*28f90*/  LDL.LU R13, [R1+0xe58] ;  /* 0x000e5800010d7983 */ /* 0x000ea80000300800 */
[----:B------:R-:W2:Y:S04]  /*28fa0*/  LDL.LU R14, [R1+0xe54] ;  /* 0x000e5400010e7983 */ /* 0x000ea80000300800 */
[----:B------:R0:W-:Y:S04]  /*28fb0*/  STL [R1+0x30], R15 ;  /* 0x0000300f01007387 */ /* 0x0001e80000100800 */
[----:B0-----:R-:W2:Y:S01]  /*28fc0*/  LDL.LU R15, [R1+0xe50] ;  /* 0x000e5000010f7983 */ /* 0x001ea20000300800 */
[----:B------:R-:W-:-:S02]  /*28fd0*/  F2FP.F16.E4M3.UNPACK_B R2, R2 ;  /* 0x00000002ff02723e */ /* 0x000fc400020006ff */
[----:B----4-:R-:W-:-:S07]  /*28fe0*/  F2FP.F16.E4M3.UNPACK_B R3, R3 ;  /* 0x00000003ff03723e */ /* 0x010fce00020006ff */
[----:B--2---:R-:W-:Y:S01]  /*28ff0*/  HMMA.16816.F32 R12, R8, R2, R12 ;  /* 0x00000002080c723c */ /* 0x004fe2000000180c */
[----:B------:R-:W2:Y:S04]  /*29000*/  LDL.LU R2, [R1+0xd8] ;  /* 0x0000d80001027983 */ /* 0x000ea80000300800 */
[----:B------:R-:W4:Y:S04]  /*29010*/  LDL.LU R3, [R1+0xdc] ;  /* 0x0000dc0001037983 */ /* 0x000f280000300800 */
[----:B------:R-:W3:Y:S01]  /*29020*/  LDL.LU R11, [R1+0x30] ;  /* 0x00003000010b7983 */ /* 0x000ee20000300800 */
[----:B------:R-:W-:-:S02]  /*29030*/  F2FP.F16.E4M3.UNPACK_B R8, R0 ;  /* 0x00000000ff08723e */ /* 0x000fc400020006ff */
[----:B------:R-:W-:Y:S02]  /*29040*/  F2FP.F16.E4M3.UNPACK_B R10, R28 ;  /* 0x0000001cff0a723e */ /* 0x000fe400020006ff */
[----:B------:R-:W-:Y:S01]  /*29050*/  F2FP.F16.E4M3.UNPACK_B R9, R29 ;  /* 0x0000001dff09723e */ /* 0x000fe200020006ff */
[----:B------:R-:W3:Y:S04]  /*29060*/  LDL.LU R0, [R1+0x6c] ;  /* 0x00006c0001007983 */ /* 0x000ee80000300800 */
[----:B------:R-:W3:Y:S04]  /*29070*/  LDL.LU R28, [R1+0x4c] ;  /* 0x00004c00011c7983 */ /* 0x000ee80000300800 */
[----:B------:R-:W3:Y:S01]  /*29080*/  LDL.LU R29, [R1+0x48] ;  /* 0x00004800011d7983 */ /* 0x000ee20000300800 */
[----:B--2---:R-:W-:-:S02]  /*29090*/  F2FP.F16.E4M3.UNPACK_B R2, R2.H1 ;  /* 0x00000002ff02723e */ /* 0x004fc400030006ff */
[----:B----4-:R-:W-:Y:S02]  /*290a0*/  F2FP.F16.E4M3.UNPACK_B R3, R3.H1 ;  /* 0x00000003ff03723e */ /* 0x010fe400030006ff */
[----:B---3--:R-:W-:-:S07]  /*290b0*/  F2FP.F16.E4M3.UNPACK_B R11, R11 ;  /* 0x0000000bff0b723e */ /* 0x008fce00020006ff */
[----:B------:R-:W-:-:S15]  /*290c0*/  HMMA.16816.F32 R16, R8, R2, R16 ;  /* 0x000000020810723c */ /* 0x000fde0000001810 */
        /* <DEDUP_REMOVED lines=9> */
[----:B--2---:R-:W-:-:S15]  /*29160*/  HMMA.16816.F32 R16, R8, R2, R16 ;  /* 0x000000020810723c */ /* 0x004fde0000001810 */
        /* <DEDUP_REMOVED lines=20> */
[----:B------:R-:W2:-:S15]  /*292b0*/  LDL.LU R3, [R1+0x78] ;  /* 0x0000780001037983 */ /* 0x000e9e0000300800 */
[----:B------:R-:W-:-:S03]  /*292c0*/  NOP ;  /* 0x0000000000007918 */ /* 0x000fc60000000000 */
[----:B------:R0:W-:Y:S04]  /*292d0*/  STL.64 [R1+0x30], R16 ;  /* 0x0000301001007387 */ /* 0x0001e80000100a00 */
[----:B------:R1:W-:Y:S04]  /*292e0*/  STL.64 [R1+0x38], R18 ;  /* 0x0000381201007387 */ /* 0x0003e80000100a00 */
[----:B0-----:R-:W3:Y:S04]  /*292f0*/  LDL.LU R16, [R1+0x7c] ;  /* 0x00007c0001107983 */ /* 0x001ee80000300800 */
[----:B------:R-:W4:Y:S04]  /*29300*/  LDL.LU R17, [R1+0x68] ;  /* 0x0000680001117983 */ /* 0x000f280000300800 */
[----:B-1----:R-:W4:Y:S04]  /*29310*/  LDL.LU R18, [R1+0x58] ;  /* 0x0000580001127983 */ /* 0x002f280000300800 */
[----:B------:R-:W4:Y:S01]  /*29320*/  LDL.LU R19, [R1+0x5c] ;  /* 0x00005c0001137983 */ /* 0x000f220000300800 */
[----:B--2---:R-:W-:-:S02]  /*29330*/  F2FP.F16.E4M3.UNPACK_B R2, R3.H1 ;  /* 0x00000003ff02723e */ /* 0x004fc400030006ff */
[----:B---3--:R-:W-:-:S07]  /*29340*/  F2FP.F16.E4M3.UNPACK_B R3, R16.H1 ;  /* 0x00000010ff03723e */ /* 0x008fce00030006ff */
[----:B------:R-:W-:Y:S01]  /*29350*/  HMMA.16816.F32 R4, R8, R2, R4 ;  /* 0x000000020804723c */ /* 0x000fe20000001804 */
[----:B----4-:R-:W-:Y:S02]  /*29360*/  F2FP.F16.E4M3.UNPACK_B R2, R17.H1 ;  /* 0x00000011ff02723e */ /* 0x010fe400030006ff */
[----:B------:R-:W-:-:S07]  /*29370*/  F2FP.F16.E4M3.UNPACK_B R3, R0.H1 ;  /* 0x00000000ff03723e */ /* 0x000fce00030006ff */
[----:B------:R-:W-:Y:S01]  /*29380*/  HMMA.16816.F32 R20, R8, R2, R20 ;  /* 0x000000020814723c */ /* 0x000fe20000001814 */
[----:B------:R-:W-:Y:S02]  /*29390*/  F2FP.F16.E4M3.UNPACK_B R2, R29.H1 ;  /* 0x0000001dff02723e */ /* 0x000fe400030006ff */
[----:B------:R-:W-:-:S06]  /*293a0*/  F2FP.F16.E4M3.UNPACK_B R3, R28.H1 ;  /* 0x0000001cff03723e */ /* 0x000fcc00030006ff */
[----:B------:R0:W-:Y:S02]  /*293b0*/  STL.64 [R1+0x10], R4 ;  /* 0x0000100401007387 */ /* 0x0001e40000100a00 */
[----:B0-----:R-:W-:Y:S02]  /*293c0*/  F2FP.F16.E4M3.UNPACK_B R4, R18.H1 ;  /* 0x00000012ff04723e */ /* 0x001fe400030006ff */
[----:B------:R-:W-:Y:S02]  /*293d0*/  F2FP.F16.E4M3.UNPACK_B R5, R19.H1 ;  /* 0x00000013ff05723e */ /* 0x000fe400030006ff */
[C---:B------:R-:W-:Y:S08]  /*293e0*/  HMMA.16816.F32 R16, R8.reuse, R2, R12 ;  /* 0x000000020810723c */ /* 0x040ff0000000180c */
[----:B------:R-:W-:Y:S01]  /*293f0*/  HMMA.16816.F32 R24, R8, R4, R24 ;  /* 0x000000040818723c */ /* 0x000fe20000001818 */
[----:B------:R-:W-:Y:S04]  /*29400*/  STL.64 [R1+0x18], R6 ;  /* 0x0000180601007387 */ /* 0x000fe80000100a00 */
        /* <DEDUP_REMOVED lines=13> */
[----:B0-----:R-:W3:Y:S01]  /*294e0*/  LDL.LU R19, [R1+0x538] ;  /* 0x0005380001137983 */ /* 0x001ee20000300800 */
[----:B------:R-:W-:-:S03]  /*294f0*/  USHF.L.U32 UR12, UR16, 0x7, URZ ;  /* 0x00000007100c7899 */ /* 0x000fc600080006ff */
[----:B---3--:R0:W-:Y:S04]  /*29500*/  STL [R1+0xe18], R19 ;  /* 0x000e181301007387 */ /* 0x0081e80000100800 */
[----:B0-----:R-:W3:Y:S01]  /*29510*/  LDL.LU R19, [R1+0xc94] ;  /* 0x000c940001137983 */ /* 0x001ee20000300800 */
[----:B--2---:R-:W-:-:S05]  /*29520*/  IADD3 R0, P6, PT, R0, UR12, RZ ;  /* 0x0000000c00007c10 */ /* 0x004fca000ffde0ff */
[----:B------:R-:W-:Y:S04]  /*29530*/  STL [R1+0x504], R0 ;  /* 0x0005040001007387 */ /* 0x000fe80000100800 */
[----:B---3--:R0:W-:Y:S04]  /*29540*/  STL [R1+0xe1c], R19 ;  /* 0x000e1c1301007387 */ /* 0x0081e80000100800 */
[----:B0-----:R-:W2:Y:S04]  /*29550*/  LDL.LU R19, [R1+0x4e4] ;  /* 0x0004e40001137983 */ /* 0x001ea80000300800 */
[----:B------:R-:W3:Y:S04]  /*29560*/  LDL.LU R18, [R1+0xc8c] ;  /* 0x000c8c0001127983 */ /* 0x000ee80000300800 */
[----:B------:R-:W4:Y:S04]  /*29570*/  LDL.LU R17, [R1+0xc88] ;  /* 0x000c880001117983 */ /* 0x000f280000300800 */
        /* <DEDUP_REMOVED lines=26> */
[----:B--2---:R-:W-:-:S05]  /*29720*/  IADD3 R19, P0, PT, R19, UR12, RZ ;  /* 0x0000000c13137c10 */ /* 0x004fca000ff1e0ff */
[----:B------:R0:W-:Y:S04]  /*29730*/  STL [R1+0x4e4], R19 ;  /* 0x0004e41301007387 */ /* 0x0001e80000100800 */
[----:B0-----:R-:W2:Y:S01]  /*29740*/  LDL.LU R19, [R1+0xe1c] ;  /* 0x000e1c0001137983 */ /* 0x001ea20000300800 */
[----:B------:R-:W-:-:S06]  /*29750*/  USHF.L.U32 UR13, UR17, 0x7, URZ ;  /* 0x00000007110d7899 */ /* 0x000fcc00080006ff */
[----:B--2---:R-:W-:-:S05]  /*29760*/  IADD3 R19, P1, PT, R19, UR13, RZ ;  /* 0x0000000d13137c10 */ /* 0x004fca000ff3e0ff */
[----:B------:R0:W-:Y:S04]  /*29770*/  STL [R1+0xc94], R19 ;  /* 0x000c941301007387 */ /* 0x0001e80000100800 */
[----:B0-----:R-:W2:Y:S01]  /*29780*/  LDL.LU R19, [R1+0xe18] ;  /* 0x000e180001137983 */ /* 0x001ea20000300800 */
[----:B------:R-:W-:Y:S02]  /*29790*/  USHF.L.U32 UR5, UR16, 0x7, URZ ;  /* 0x0000000710057899 */ /* 0x000fe400080006ff */
[----:B------:R-:W-:Y:S02]  /*297a0*/  USHF.L.U32 UR6, UR17, 0x7, URZ ;  /* 0x0000000711067899 */ /* 0x000fe400080006ff */
[----:B------:R-:W-:Y:S01]  /*297b0*/  USHF.R.S32.HI UR5, URZ, 0x1f, UR5 ;  /* 0x0000001fff057899 */ /* 0x000fe20008011405 */
[----:B---3--:R-:W-:Y:S01]  /*297c0*/  IADD3 R18, P3, PT, R18, UR13, RZ ;  /* 0x0000000d12127c10 */ /* 0x008fe2000ff7e0ff */
[----:B------:R-:W-:Y:S01]  /*297d0*/  USHF.R.S32.HI UR6, URZ, 0x1f, UR6 ;  /* 0x0000001fff067899 */ /* 0x000fe20008011406 */
[----:B----4-:R-:W-:-:S02]  /*297e0*/  IADD3 R17, P4, PT, R17, UR13, RZ ;  /* 0x0000000d11117c10 */ /* 0x010fc4000ff9e0ff */
[----:B------:R-:W-:Y:S02]  /*297f0*/  IADD3 R16, P5, PT, R16, UR13, RZ ;  /* 0x0000000d10107c10 */ /* 0x000fe4000ffbe0ff */
[----:B------:R-:W-:Y:S02]  /*29800*/  IADD3.X R8, PT, PT, R8, UR5, RZ, P6, !PT ;  /* 0x0000000508087c10 */ /* 0x000fe4000b7fe4ff */
[----:B------:R-:W-:Y:S02]  /*29810*/  IADD3 R9, P6, PT, R9, UR13, RZ ;  /* 0x0000000d09097c10 */ /* 0x000fe4000ffde0ff */
[----:B------:R-:W-:Y:S02]  /*29820*/  IADD3.X R10, PT, PT, R10, UR5, RZ, P0, !PT ;  /* 0x000000050a0a7c10 */ /* 0x000fe400087fe4ff */
[----:B------:R-:W-:Y:S02]  /*29830*/  IADD3 R11, P0, PT, R11, UR13, RZ ;  /* 0x0000000d0b0b7c10 */ /* 0x000fe4000ff1e0ff */
[----:B------:R-:W-:-:S02]  /*29840*/  IADD3.X R2, PT, PT, R2, UR6, RZ, P1, !PT ;  /* 0x0000000602027c10 */ /* 0x000fc40008ffe4ff */
        /* <DEDUP_REMOVED lines=13> */
[----:B--2---:R-:W-:-:S05]  /*29920*/  IADD3 R19, P2, PT, R19, UR13, RZ ;  /* 0x0000000d13137c10 */ /* 0x004fca000ff5e0ff */
[----:B------:R0:W-:Y:S04]  /*29930*/  STL [R1+0x538], R19 ;  /* 0x0005381301007387 */ /* 0x0001e80000100800 */
[----:B------:R-:W-:Y:S04]  /*29940*/  STL [R1+0xc8c], R18 ;  /* 0x000c8c1201007387 */ /* 0x000fe80000100800 */
[----:B------:R-:W-:Y:S04]  /*29950*/  STL [R1+0xc88], R17 ;  /* 0x000c881101007387 */ /* 0x000fe80000100800 */
[----:B------:R-:W-:Y:S04]  /*29960*/  STL [R1+0xc84], R16 ;  /* 0x000c841001007387 */ /* 0x000fe80000100800 */
[----:B------:R-:W-:Y:S04]  /*29970*/  STL [R1+0x500], R8 ;  /* 0x0005000801007387 */ /* 0x000fe80000100800 */
[----:B------:R-:W-:Y:S01]  /*29980*/  STL [R1+0xc80], R9 ;  /* 0x000c800901007387 */ /* 0x000fe20000100800 */
[----:B------:R-:W-:-:S03]  /*29990*/  IADD3.X R12, PT, PT, R12, UR6, RZ, P2, !PT ;  /* 0x000000060c0c7c10 */ /* 0x000fc600097fe4ff */
[----:B------:R-:W-:Y:S01]  /*299a0*/  STL [R1+0x4e0], R10 ;  /* 0x0004e00a01007387 */ /* 0x000fe20000100800 */
[----:B------:R-:W-:-:S03]  /*299b0*/  IADD3 R13, P2, PT, R13, UR13, RZ ;  /* 0x0000000d0d0d7c10 */ /* 0x000fc6000ff5e0ff */
        /* <DEDUP_REMOVED lines=21> */
[----:B0-----:R-:W2:Y:S01]  /*29b10*/  LDL.LU R19, [R1+0xc24] ;  /* 0x000c240001137983 */ /* 0x001ea20000300800 */
[----:B------:R-:W-:-:S02]  /*29b20*/  IADD3.X R29, PT, PT, R29, UR6, RZ, P3, !PT ;  /* 0x000000061d1d7c10 */ /* 0x000fc40009ffe4ff */
[----:B------:R-:W-:-:S03]  /*29b30*/  IADD3 R28, P3, PT, R28, UR13, RZ ;  /* 0x0000000d1c1c7c10 */ /* 0x000fc6000ff7e0ff */
[----:B------:R-:W-:Y:S04]  /*29b40*/  STL [R1+0xc68], R29 ;  /* 0x000c681d01007387 */ /* 0x000fe80000100800 */
[----:B--2---:R0:W-:Y:S04]  /*29b50*/  STL [R1+0xe10], R19 ;  /* 0x000e101301007387 */ /* 0x0041e80000100800 */
[----:B------:R-:W-:Y:S04]  /*29b60*/  STL [R1+0xc34], R28 ;  /* 0x000c341c01007387 */ /* 0x000fe80000100800 */
[----:B0-----:R-:W2:Y:S01]  /*29b70*/  LDL.LU R19, [R1+0xc58] ;  /* 0x000c580001137983 */ /* 0x001ea20000300800 */
[----:B------:R-:W-:-:S05]  /*29b80*/  IADD3.X R0, PT, PT, R0, UR6, RZ, P4, !PT ;  /* 0x0000000600007c10 */ /* 0x000fca000a7fe4ff */
[----:B------:R-:W-:Y:S04]  /*29b90*/  STL [R1+0xc60], R0 ;  /* 0x000c600001007387 */ /* 0x000fe80000100800 */
[----:B--2---:R0:W-:Y:S04]  /*29ba0*/  STL [R1+0xe14], R19 ;  /* 0x000e141301007387 */ /* 0x0041e80000100800 */
        /* <DEDUP_REMOVED lines=31> */
[----:B0-----:R-:W2:Y:S02]  /*29da0*/  LDL.LU R19, [R1+0xe14] ;  /* 0x000e140001137983 */ /* 0x001ea40000300800 */
[----:B--2---:R-:W-:-:S05]  /*29db0*/  IADD3.X R19, PT, PT, R19, UR6, RZ, P5, !PT ;  /* 0x0000000613137c10 */ /* 0x004fca000affe4ff */
[----:B------:R0:W-:Y:S04]  /*29dc0*/  STL [R1+0xc58], R19 ;  /* 0x000c581301007387 */ /* 0x0001e80000100800 */
[----:B0-----:R-:W2:Y:S01]  /*29dd0*/  LDL.LU R19, [R1+0xe10] ;  /* 0x000e100001137983 */ /* 0x001ea20000300800 */
[----:B---3--:R-:W-:Y:S02]  /*29de0*/  IADD3.X R18, PT, PT, R18, UR6, RZ, P6, !PT ;  /* 0x0000000612127c10 */ /* 0x008fe4000b7fe4ff */
[----:B----4-:R-:W-:Y:S02]  /*29df0*/  IADD3 R17, P6, PT, R17, UR13, RZ ;  /* 0x0000000d11117c10 */ /* 0x010fe4000ffde0ff */
[----:B------:R-:W-:Y:S02]  /*29e00*/  IADD3.X R16, PT, PT, R16, UR6, RZ, P0, !PT ;  /* 0x0000000610107c10 */ /* 0x000fe400087fe4ff */
[----:B------:R-:W-:-:S02]  /*29e10*/  IADD3 R8, P0, PT, R8, UR13, RZ ;  /* 0x0000000d08087c10 */ /* 0x000fc4000ff1e0ff */
[----:B------:R-:W-:Y:S02]  /*29e20*/  IADD3.X R9, PT, PT, R9, UR6, RZ, P1, !PT ;  /* 0x0000000609097c10 */ /* 0x000fe40008ffe4ff */
[----:B------:R-:W-:Y:S02]  /*29e30*/  IADD3 R10, P1, PT, R10, UR13, RZ ;  /* 0x0000000d0a0a7c10 */ /* 0x000fe4000ff3e0ff */
[----:B------:R-:W-:Y:S02]  /*29e40*/  IADD3.X R11, PT, PT, R11, UR6, RZ, P2, !PT ;  /* 0x000000060b0b7c10 */ /* 0x000fe400097fe4ff */
[----:B------:R-:W-:Y:S02]  /*29e50*/  IADD3 R2, P2, PT, R2, UR13, RZ ;  /* 0x0000000d02027c10 */ /* 0x000fe4000ff5e0ff */
        /* <DEDUP_REMOVED lines=15> */
[----:B--2---:R-:W-:-:S05]  /*29f50*/  IADD3 R19, P5, PT, R19, UR13, RZ ;  /* 0x0000000d13137c10 */ /* 0x004fca000ffbe0ff */
[----:B------:R0:W-:Y:S04]  /*29f60*/  STL [R1+0xc24], R19 ;  /* 0x000c241301007387 */ /* 0x0001e80000100800 */
        /* <DEDUP_REMOVED lines=27> */
[----:B0-----:R-:W2:Y:S01]  /*2a120*/  LDL.LU R19, [R1+0xbd8] ;  /* 0x000bd80001137983 */ /* 0x001ea20000300800 */
[----:B------:R-:W-:-:S02]  /*2a130*/  IADD3 R29, P4, PT, R29, UR13, RZ ;  /* 0x0000000d1d1d7c10 */ /* 0x000fc4000ff9e0ff */
[----:B------:R-:W-:-:S03]  /*2a140*/  IADD3.X R28, PT, PT, R28, UR6, RZ, P5, !PT ;  /* 0x000000061c1c7c10 */ /* 0x000fc6000affe4ff */
[----:B------:R-:W-:Y:S04]  /*2a150*/  STL [R1+0xbbc], R29 ;  /* 0x000bbc1d01007387 */ /* 0x000fe80000100800 */
[----:B--2---:R0:W-:Y:S04]  /*2a160*/  STL [R1+0xe08], R19 ;  /* 0x000e081301007387 */ /* 0x0041e80000100800 */
[----:B------:R-:W-:Y:S04]  /*2a170*/  STL [R1+0xbe8], R28 ;  /* 0x000be81c01007387 */ /* 0x000fe80000100800 */
[----:B0-----:R-:W2:Y:S01]  /*2a180*/  LDL.LU R19, [R1+0xbac] ;  /* 0x000bac0001137983 */ /* 0x001ea20000300800 */
[----:B------:R-:W-:-:S05]  /*2a190*/  IADD3 R0, P5, PT, R0, UR13, RZ ;  /* 0x0000000d00007c10 */ /* 0x000fca000ffbe0ff */
        /* <DEDUP_REMOVED lines=31> */
[----:B--2---:R-:W-:-:S05]  /*2a390*/  IADD3.X R19, PT, PT, R19, UR6, RZ, P6, !PT ;  /* 0x0000000613137c10 */ /* 0x004fca000b7fe4ff */
[----:B------:R0:W-:Y:S04]  /*2a3a0*/  STL [R1+0xbe0], R19 ;  /* 0x000be01301007387 */ /* 0x0001e80000100800 */
[----:B0-----:R-:W2:Y:S02]  /*2a3b0*/  LDL.LU R19, [R1+0xe0c] ;  /* 0x000e0c0001137983 */ /* 0x001ea40000300800 */
[----:B--2---:R-:W-:-:S05]  /*2a3c0*/  IADD3 R19, P6, PT, R19, UR13, RZ ;  /* 0x0000000d13137c10 */ /* 0x004fca000ffde0ff */
[----:B------:R0:W-:Y:S04]  /*2a3d0*/  STL [R1+0xbac], R19 ;  /* 0x000bac1301007387 */ /* 0x0001e80000100800 */
[----:B0-----:R-:W2:Y:S01]  /*2a3e0*/  LDL.LU R19, [R1+0xe08] ;  /* 0x000e080001137983 */ /* 0x001ea20000300800 */
[----:B----4-:R-:W-:Y:S02]  /*2a3f0*/  IADD3.X R17, PT, PT, R17, UR6, RZ, P1, !PT ;  /* 0x0000000611117c10 */ /* 0x010fe40008ffe4ff */
[----:B---3--:R-:W-:Y:S02]  /*2a400*/  IADD3 R16, P1, PT, R16, UR13, RZ ;  /* 0x0000000d10107c10 */ /* 0x008fe4000ff3e0ff */
        /* <DEDUP_REMOVED lines=20> */
[----:B--2---:R-:W-:Y:S02]  /*2a550*/  IADD3.X R19, PT, PT, R19, UR6, RZ, P0, !PT ;  /* 0x0000000613137c10 */ /* 0x004fe400087fe4ff */
[----:B------:R-:W-:-:S03]  /*2a560*/  IADD3 R18, P0, PT, R18, UR13, RZ ;  /* 0x0000000d12127c10 */ /* 0x000fc6000ff1e0ff */
        /* <DEDUP_REMOVED lines=1261> */
[----:B------:R-:W-:Y:S04]  /*2f440*/  STL [R1+0x55c], R19 ;  /* 0x00055c1301007387 */ /* 0x000fe80000100800 */
[----:B------:R-:W-:Y:S04]  /*2f450*/  STL [R1+0x588], R18 ;  /* 0x0005881201007387 */ /* 0x000fe80000100800 */
[----:B------:R-:W-:Y:S04]  /*2f460*/  STL [R1+0xc9c], R17 ;  /* 0x000c9c1101007387 */ /* 0x000fe80000100800 */
        /* <DEDUP_REMOVED lines=81> */
[----:B------:R-:W-:Y:S02]  /*2f980*/  IADD3.X R10, PT, PT, R10, UR6, RZ, P1, !PT ;  /* 0x000000060a0a7c10 */ /* 0x000fe40008ffe4ff */
[----:B------:R-:W-:Y:S02]  /*2f990*/  IADD3.X R11, PT, PT, R11, UR6, RZ, P2, !PT ;  /* 0x000000060b0b7c10 */ /* 0x000fe400097fe4ff */
[----:B------:R-:W-:Y:S02]  /*2f9a0*/  IADD3.X R2, PT, PT, R2, UR6, RZ, P3, !PT ;  /* 0x0000000602027c10 */ /* 0x000fe40009ffe4ff */
[----:B------:R-:W-:Y:S02]  /*2f9b0*/  IADD3.X R3, PT, PT, R3, UR6, RZ, P4, !PT ;  /* 0x0000000603037c10 */ /* 0x000fe4000a7fe4ff */
[----:B------:R-:W-:-:S02]  /*2f9c0*/  IADD3 R13, P1, PT, R13, UR12, RZ ;  /* 0x0000000c0d0d7c10 */ /* 0x000fc4000ff3e0ff */
[----:B------:R-:W-:Y:S02]  /*2f9d0*/  IADD3 R14, P2, PT, R14, UR12, RZ ;  /* 0x0000000c0e0e7c10 */ /* 0x000fe4000ff5e0ff */
[----:B------:R-:W-:Y:S02]  /*2f9e0*/  IADD3 R15, P3, PT, R15, UR12, RZ ;  /* 0x0000000c0f0f7c10 */ /* 0x000fe4000ff7e0ff */
[----:B------:R-:W-:Y:S02]  /*2f9f0*/  IADD3 R4, P4, PT, R4, UR12, RZ ;  /* 0x0000000c04047c10 */ /* 0x000fe4000ff9e0ff */
[----:B------:R-:W-:Y:S02]  /*2fa00*/  IADD3.X R5, PT, PT, R5, UR5, RZ, P5, !PT ;  /* 0x0000000505057c10 */ /* 0x000fe4000affe4ff */
[----:B------:R-:W-:Y:S01]  /*2fa10*/  IADD3.X R7, PT, PT, R7, UR5, RZ, P1, !PT ;  /* 0x0000000507077c10 */ /* 0x000fe20008ffe4ff */
[----:B------:R-:W-:Y:S01]  /*2fa20*/  UIADD3 UR7, UPT, UPT, UR9, 0x7f, URZ ;  /* 0x0000007f09077890 */ /* 0x000fe2000fffe0ff */
[----:B------:R-:W-:-:S02]  /*2fa30*/  IADD3.X R0, PT, PT, R0, UR5, RZ, P4, !PT ;  /* 0x0000000500007c10 */ /* 0x000fc4000a7fe4ff */
[----:B------:R-:W-:Y:S02]  /*2fa40*/  IADD3.X R29, PT, PT, R29, UR5, RZ, P2, !PT ;  /* 0x000000051d1d7c10 */ /* 0x000fe400097fe4ff */
[----:B------:R-:W-:Y:S01]  /*2fa50*/  IADD3.X R28, PT, PT, R28, UR5, RZ, P3, !PT ;  /* 0x000000051c1c7c10 */ /* 0x000fe20009ffe4ff */
[----:B------:R-:W-:-:S04]  /*2fa60*/  USHF.R.S32.HI UR8, URZ, 0x1f, UR7 ;  /* 0x0000001fff087899 */ /* 0x000fc80008011407 */
[----:B------:R-:W-:Y:S02]  /*2fa70*/  ULEA.HI UR8, UR8, UR7, URZ, 0x7 ;  /* 0x0000000708087291 */ /* 0x000fe4000f8f38ff */
[----:B------:R-:W-:Y:S02]  /*2fa80*/  UIADD3 UR4, UPT, UPT, UR4, 0x1, URZ ;  /* 0x0000000104047890 */ /* 0x000fe4000fffe0ff */
[----:B------:R-:W-:-:S04]  /*2fa90*/  USHF.R.S32.HI UR8, URZ, 0x7, UR8 ;  /* 0x00000007ff087899 */ /* 0x000fc80008011408 */
[----:B------:R-:W-:Y:S01]  /*2faa0*/  UISETP.NE.U32.AND UP0, UPT, UR4, UR8, UPT ;  /* 0x000000080400728c */ /* 0x000fe2000bf05070 */
[----:B--2---:R-:W-:Y:S02]  /*2fab0*/  IADD3.X R16, PT, PT, R16, UR6, RZ, P0, !PT ;  /* 0x0000000610107c10 */ /* 0x004fe400087fe4ff */
[----:B------:R-:W-:-:S03]  /*2fac0*/  IADD3 R17, P0, PT, R17, UR13, RZ ;  /* 0x0000000d11117c10 */ /* 0x000fc6000ff1e0ff */
[----:B------:R0:W-:Y:S04]  /*2fad0*/  STL [R1+0xca0], R16 ;  /* 0x000ca01001007387 */ /* 0x0001e80000100800 */
[----:B0-----:R0:W5:Y:S04]  /*2fae0*/  LDL.LU R16, [R1+0xd94] ;  /* 0x000d940001107983 */ /* 0x0011680000300800 */
[----:B------:R1:W-:Y:S04]  /*2faf0*/  STL [R1+0xd10], R17 ;  /* 0x000d101101007387 */ /* 0x0003e80000100800 */
[----:B-1----:R0:W5:Y:S04]  /*2fb00*/  LDL.LU R17, [R1+0xd90] ;  /* 0x000d900001117983 */ /* 0x0021680000300800 */
[----:B------:R1:W-:Y:S04]  /*2fb10*/  STL [R1+0xca8], R18 ;  /* 0x000ca81201007387 */ /* 0x0003e80000100800 */
[----:B-1----:R0:W5:Y:S04]  /*2fb20*/  LDL.LU R18, [R1+0xd8c] ;  /* 0x000d8c0001127983 */ /* 0x0021680000300800 */
[----:B------:R1:W-:Y:S04]  /*2fb30*/  STL [R1+0xd0c], R19 ;  /* 0x000d0c1301007387 */ /* 0x0003e80000100800 */
[----:B-1----:R0:W5:Y:S04]  /*2fb40*/  LDL.LU R19, [R1+0xd88] ;  /* 0x000d880001137983 */ /* 0x0021680000300800 */
[----:B------:R1:W-:Y:S04]  /*2fb50*/  STL [R1+0xcb0], R24 ;  /* 0x000cb01801007387 */ /* 0x0003e80000100800 */
[----:B-1----:R0:W5:Y:S04]  /*2fb60*/  LDL.LU R24, [R1+0xd84] ;  /* 0x000d840001187983 */ /* 0x0021680000300800 */
[----:B------:R1:W-:Y:S01]  /*2fb70*/  STL [R1+0xd08], R25 ;  /* 0x000d081901007387 */ /* 0x0003e20000100800 */
[----:B------:R-:W-:-:S03]  /*2fb80*/  IADD3.X R9, PT, PT, R9, UR6, RZ, P0, !PT ;  /* 0x0000000609097c10 */ /* 0x000fc600087fe4ff */
[----:B-1----:R0:W5:Y:S04]  /*2fb90*/  LDL.LU R25, [R1+0xd80] ;  /* 0x000d800001197983 */ /* 0x0021680000300800 */
[----:B------:R1:W-:Y:S04]  /*2fba0*/  STL [R1+0xcb8], R26 ;  /* 0x000cb81a01007387 */ /* 0x0003e80000100800 */
[----:B-1----:R0:W5:Y:S04]  /*2fbb0*/  LDL.LU R26, [R1+0xd7c] ;  /* 0x000d7c00011a7983 */ /* 0x0021680000300800 */
[----:B------:R1:W-:Y:S04]  /*2fbc0*/  STL [R1+0xd04], R27 ;  /* 0x000d041b01007387 */ /* 0x0003e80000100800 */
[----:B-1----:R0:W5:Y:S04]  /*2fbd0*/  LDL.LU R27, [R1+0xd78] ;  /* 0x000d7800011b7983 */ /* 0x0021680000300800 */
[----:B------:R1:W-:Y:S01]  /*2fbe0*/  STL [R1+0xcc0], R20 ;  /* 0x000cc01401007387 */ /* 0x0003e20000100800 */
[----:B------:R-:W-:-:S03]  /*2fbf0*/  IADD3 R12, P0, PT, R12, UR12, RZ ;  /* 0x0000000c0c0c7c10 */ /* 0x000fc6000ff1e0ff */
        /* <DEDUP_REMOVED lines=24> */
[----:B------:R0:W-:Y:S01]  /*2fd80*/  STL [R1+0x4f0], R28 ;  /* 0x0004f01c01007387 */ /* 0x0001e20000100800 */
[----:B------:R-:W-:Y:S05]  /*2fd90*/  BRA.U UP0, `(.L_x_2) ;  /* 0xfffffe9500107547 */ /* 0x000fea000b83ffff */
.L_x_1:
[----:B-----5:R2:W-:Y:S01]  /*2fda0*/  STL [R1+0xd84], R17 ;  /* 0x000d841101007387 */ /* 0x0205e20000100800 */
[----:B------:R-:W-:Y:S01]  /*2fdb0*/  F2FP.SATFINITE.E4M3.F32.PACK_AB_MERGE_C R24, R25, R24, RZ ;  /* 0x000000181918723e */ /* 0x000fe200048070ff */
[----:B------:R-:W3:Y:S01]  /*2fdc0*/  LDCU.128 UR12, c[0x0][0x390] ;  /* 0x00007200ff0c77ac */ /* 0x000ee20008000c00 */
[----:B------:R-:W-:Y:S02]  /*2fdd0*/  F2FP.SATFINITE.E4M3.F32.PACK_AB_MERGE_C R26, R27, R26, RZ ;  /* 0x0000001a1b1a723e */ /* 0x000fe400048070ff */
[----:B------:R-:W-:Y:S01]  /*2fde0*/  F2FP.SATFINITE.E4M3.F32.PACK_AB_MERGE_C R20, R21, R20, RZ ;  /* 0x000000141514723e */ /* 0x000fe200048070ff */
[----:B------:R-:W4:Y:S01]  /*2fdf0*/  LDCU UR4, c[0x0][0x3b4] ;  /* 0x00007680ff0477ac */ /* 0x000f220008000800 */
[----:B--2---:R-:W2:Y:S04]  /*2fe00*/  LDL.LU R17, [R1+0x170] ;  /* 0x0001700001117983 */ /* 0x004ea80000300800 */
[----:B0-----:R-:W2:Y:S04]  /*2fe10*/  LDL.LU R2, [R1+0x174] ;  /* 0x0001740001027983 */ /* 0x001ea80000300800 */
[----:B------:R0:W-:Y:S04]  /*2fe20*/  STL [R1+0xd80], R12 ;  /* 0x000d800c01007387 */ /* 0x0001e80000100800 */
[----:B0-----:R-:W3:Y:S04]  /*2fe30*/  LDL.LU R12, [R1+0x178] ;  /* 0x00017800010c7983 */ /* 0x001ee80000300800 */
[----:B-1----:R-:W3:Y:S04]  /*2fe40*/  LDL.LU R0, [R1+0x17c] ;  /* 0x00017c0001007983 */ /* 0x002ee80000300800 */
[----:B------:R0:W-:Y:S04]  /*2fe50*/  STL [R1+0xd7c], R13 ;  /* 0x000d7c0d01007387 */ /* 0x0001e80000100800 */
[----:B0-----:R-:W4:Y:S04]  /*2fe60*/  LDL.LU R13, [R1+0x160] ;  /* 0x00016000010d7983 */ /* 0x001f280000300800 */
[----:B------:R-:W4:Y:S04]  /*2fe70*/  LDL.LU R3, [R1+0x164] ;  /* 0x0001640001037983 */ /* 0x000f280000300800 */
[----:B------:R0:W-:Y:S04]  /*2fe80*/  STL [R1+0xd78], R18 ;  /* 0x000d781201007387 */ /* 0x0001e80000100800 */
[----:B0-----:R-:W4:Y:S04]  /*2fe90*/  LDL.LU R18, [R1+0x168] ;  /* 0x0001680001127983 */ /* 0x001f280000300800 */
[----:B------:R-:W4:Y:S04]  /*2fea0*/  LDL.LU R4, [R1+0x16c] ;  /* 0x00016c0001047983 */ /* 0x000f280000300800 */
[----:B------:R0:W-:Y:S04]  /*2feb0*/  STL [R1+0xd74], R19 ;  /* 0x000d741301007387 */ /* 0x0001e80000100800 */
        /* <DEDUP_REMOVED lines=11> */
[----:B------:R-:W4:Y:S01]  /*2ff70*/  LDL.LU R10, [R1+0x1c] ;  /* 0x00001c00010a7983 */ /* 0x000f220000300800 */
[----:B--2---:R-:W-:-:S03]  /*2ff80*/  F2FP.SATFINITE.E4M3.F32.PACK_AB_MERGE_C R2, R2, R17, RZ ;  /* 0x000000110202723e */ /* 0x004fc600048070ff */
[----:B------:R-:W2:Y:S01]  /*2ff90*/  LDL.LU R17, [R1+0xd84] ;  /* 0x000d840001117983 */ /* 0x000ea20000300800 */
[----:B---3--:R-:W-:-:S03]  /*2ffa0*/  F2FP.SATFINITE.E4M3.F32.PACK_AB_MERGE_C R0, R0, R12, RZ ;  /* 0x0000000c0000723e */ /* 0x008fc600048070ff */
[----:B------:R-:W3:Y:S01]  /*2ffb0*/  LDL.LU R12, [R1+0xd80] ;  /* 0x000d8000010c7983 */ /* 0x000ee20000300800 */
[----:B----4-:R-:W-:-:S03]  /*2ffc0*/  F2FP.SATFINITE.E4M3.F32.PACK_AB_MERGE_C R3, R3, R13, RZ ;  /* 0x0000000d0303723e */ /* 0x010fc600048070ff */
[----:B------:R-:W4:Y:S01]  /*2ffd0*/  LDL.LU R13, [R1+0xd7c] ;  /* 0x000d7c00010d7983 */ /* 0x000f220000300800 */
[----:B------:R-:W-:-:S03]  /*2ffe0*/  F2FP.SATFINITE.E4M3.F32.PACK_AB_MERGE_C R4, R4, R18, RZ ;  /* 0x000000120404723e */ /* 0x000fc600048070ff */
[----:B------:R-:W4:Y:S01]  /*2fff0*/  LDL.LU R18, [R1+0xd78] ;  /* 0x000d780001127983 */ /* 0x000f220000300800 */
[----:B------:R-:W-:-:S03]  /*30000*/  F2FP.SATFINITE.E4M3.F32.PACK_AB_MERGE_C R5, R5, R19, RZ ;  /* 0x000000130505723e */ /* 0x000fc600048070ff */
[----:B------:R-:W4:Y:S01]  /*30010*/  LDL.LU R19, [R1+0xd74] ;  /* 0x000d740001137983 */ /* 0x000f220000300800 */
[----:B------:R-:W-:Y:S02]  /*30020*/  F2FP.SATFINITE.E4M3.F32.PACK_AB_MERGE_C R6, R6, R28, RZ ;  /* 0x0000001c0606723e */ /* 0x000fe400048070ff */
[----:B------:R-:W0:Y:S01]  /*30030*/  S2R R28, SR_CgaCtaId ;  /* 0x00000000001c7919 */ /* 0x000e220000008800 */
[----:B------:R-:W-:Y:S02]  /*30040*/  F2FP.SATFINITE.E4M3.F32.PACK_AB_MERGE_C R7, R7, R29, RZ ;  /* 0x0000001d0707723e */ /* 0x000fe400048070ff */
[----:B------:R-:W4:Y:S04]  /*30050*/  LDL.LU R29, [R1+0xd60] ;  /* 0x000d6000011d7983 */ /* 0x000f280000300800 */
[----:B------:R-:W4:Y:S01]  /*30060*/  LDL.LU R25, [R1+0xd64] ;  /* 0x000d640001197983 */ /* 0x000f220000300800 */
[----:B------:R-:W-:-:S02]  /*30070*/  LOP3.LUT R24, R24, 0xffff, RZ, 0xc0, !PT ;  /* 0x0000ffff18187812 */ /* 0x000fc400078ec0ff */
[----:B------:R-:W-:Y:S01]  /*30080*/  LOP3.LUT R20, R20, 0xffff, RZ, 0xc0, !PT ;  /* 0x0000ffff14147812 */ /* 0x000fe200078ec0ff */
[----:B------:R-:W4:Y:S01]  /*30090*/  LDL.LU R27, [R1+0xd5c] ;  /* 0x000d5c00011b7983 */ /* 0x000f220000300800 */
[----:B------:R-:W-:Y:S02]  /*300a0*/  F2FP.SATFINITE.E4M3.F32.PACK_AB_MERGE_C R22, R23, R22, RZ ;  /* 0x000000161716723e */ /* 0x000fe400048070ff */
[----:B------:R-:W-:Y:S02]  /*300b0*/  F2FP.SATFINITE.E4M3.F32.PACK_AB_MERGE_C R8, R8, R15, RZ ;  /* 0x0000000f0808723e */ /* 0x000fe400048070ff */
[----:B------:R-:W-:Y:S02]  /*300c0*/  F2FP.SATFINITE.E4M3.F32.PACK_AB_MERGE_C R9, R9, R14, RZ ;  /* 0x0000000e0909723e */ /* 0x000fe400048070ff */
[----:B------:R-:W-:Y:S02]  /*300d0*/  F2FP.SATFINITE.E4M3.F32.PACK_AB_MERGE_C R10, R10, R11, RZ ;  /* 0x0000000b0a0a723e */ /* 0x000fe400048070ff */
[----:B------:R-:W1:Y:S01]  /*300e0*/  S2R R11, SR_TID.X ;  /* 0x00000000000b7919 */ /* 0x000e620000002100 */
[----:B------:R-:W-:-:S02]  /*300f0*/  LOP3.LUT R2, R2, 0xffff, RZ, 0xc0, !PT ;  /* 0x0000ffff02027812 */ /* 0x000fc400078ec0ff */
[----:B------:R-:W-:Y:S02]  /*30100*/  LOP3.LUT R3, R3, 0xffff, RZ, 0xc0, !PT ;  /* 0x0000ffff03037812 */ /* 0x000fe400078ec0ff */
[----:B------:R-:W-:Y:S02]  /*30110*/  LOP3.LUT R5, R5, 0xffff, RZ, 0xc0, !PT ;  /* 0x0000ffff05057812 */ /* 0x000fe400078ec0ff */
[----:B------:R-:W-:Y:S02]  /*30120*/  PRMT R14, R2, 0x3340, R3 ;  /* 0x00003340020e7816 */ /* 0x000fe40000000003 */
[----:B------:R-:W-:Y:S02]  /*30130*/  LOP3.LUT R0, R0, 0xffff, RZ, 0xc0, !PT ;  /* 0x0000ffff00007812 */ /* 0x000fe400078ec0ff */
[----:B------:R-:W-:Y:S02]  /*30140*/  LOP3.LUT R4, R4, 0xffff, RZ, 0xc0, !PT ;  /* 0x0000ffff04047812 */ /* 0x000fe400078ec0ff */
[----:B------:R-:W-:-:S02]  /*30150*/  LOP3.LUT R6, R6, 0xffff, RZ, 0xc0, !PT ;  /* 0x0000ffff06067812 */ /* 0x000fc400078ec0ff */
[----:B------:R-:W-:Y:S02]  /*30160*/  LOP3.LUT R9, R9, 0xffff, RZ, 0xc0, !PT ;  /* 0x0000ffff09097812 */ /* 0x000fe400078ec0ff */
[----:B------:R-:W-:Y:S02]  /*30170*/  SHF.R.U32.HI R2, RZ, 0x8, R2 ;  /* 0x00000008ff027819 */ /* 0x000fe40000011602 */
[----:B------:R-:W-:Y:S02]  /*30180*/  SHF.R.U32.HI R3, RZ, 0x8, R3 ;  /* 0x00000008ff037819 */ /* 0x000fe40000011603 */
[----:B------:R-:W-:Y:S02]  /*30190*/  PRMT R21, R0, 0x3340, R4 ;  /* 0x0000334000157816 */ /* 0x000fe40000000004 */
[----:B------:R-:W-:Y:S02]  /*301a0*/  PRMT R15, R9, 0x3340, R20 ;  /* 0x00003340090f7816 */ /* 0x000fe40000000014 */
[----:B------:R-:W-:-:S02]  /*301b0*/  LOP3.LUT R3, R3, 0xffff, RZ, 0xc0, !PT ;  /* 0x0000ffff03037812 */ /* 0x000fc400078ec0ff */
[----:B------:R-:W-:Y:S02]  /*301c0*/  LOP3.LUT R2, R2, 0xffff, RZ, 0xc0, !PT ;  /* 0x0000ffff02027812 */ /* 0x000fe400078ec0ff */
[----:B------:R-:W-:Y:S02]  /*301d0*/  LOP3.LUT R10, R10, 0xffff, RZ, 0xc0, !PT ;  /* 0x0000ffff0a0a7812 */ /* 0x000fe400078ec0ff */
[----:B------:R-:W-:Y:S02]  /*301e0*/  LOP3.LUT R22, R22, 0xffff, RZ, 0xc0, !PT ;  /* 0x0000ffff16167812 */ /* 0x000fe400078ec0ff */
[----:B------:R-:W-:Y:S02]  /*301f0*/  LOP3.LUT R26, R26, 0xffff, RZ, 0xc0, !PT ;  /* 0x0000ffff1a1a7812 */ /* 0x000fe400078ec0ff */
[----:B-1----:R-:W-:Y:S02]  /*30200*/  SHF.R.S32.HI R23, RZ, 0x4, R11 ;  /* 0x00000004ff177819 */ /* 0x002fe4000001140b */
[----:B------:R-:W-:-:S02]  /*30210*/  PRMT R2, R2, 0x3340, R3 ;  /* 0x0000334002027816 */ /* 0x000fc40000000003 */
[----:B------:R-:W-:Y:S02]  /*30220*/  SHF.R.U32.HI R9, RZ, 0x8, R9 ;  /* 0x00000008ff097819 */ /* 0x000fe40000011609 */
[----:B------:R-:W-:Y:S02]  /*30230*/  SHF.R.U32.HI R20, RZ, 0x8, R20 ;  /* 0x00000008ff147819 */ /* 0x000fe40000011614 */
[----:B------:R-:W-:Y:S02]  /*30240*/  SGXT R23, R23, 0x1 ;  /* 0x000000011717781a */ /* 0x000fe40000000200 */
[----:B------:R-:W-:Y:S02]  /*30250*/  LOP3.LUT R20, R20, 0xffff, RZ, 0xc0, !PT ;  /* 0x0000ffff14147812 */ /* 0x000fe400078ec0ff */
[----:B------:R-:W-:Y:S02]  /*30260*/  LOP3.LUT R9, R9, 0xffff, RZ, 0xc0, !PT ;  /* 0x0000ffff09097812 */ /* 0x000fe400078ec0ff */
[----:B------:R-:W-:-:S02]  /*30270*/  LOP3.LUT R23, R23, 0x820, RZ, 0xc0, !PT ;  /* 0x0000082017177812 */ /* 0x000fc400078ec0ff */
[----:B------:R-:W-:Y:S02]  /*30280*/  SHF.R.U32.HI R0, RZ, 0x8, R0 ;  /* 0x00000008ff007819 */ /* 0x000fe40000011600 */
[----:B------:R-:W-:Y:S02]  /*30290*/  SHF.R.U32.HI R4, RZ, 0x8, R4 ;  /* 0x00000008ff047819 */ /* 0x000fe40000011604 */
[----:B------:R-:W-:Y:S02]  /*302a0*/  PRMT R9, R9, 0x3340, R20 ;  /* 0x0000334009097816 */ /* 0x000fe40000000014 */
[----:B------:R-:W-:Y:S02]  /*302b0*/  LOP3.LUT R4, R4, 0xffff, RZ, 0xc0, !PT ;  /* 0x0000ffff04047812 */ /* 0x000fe400078ec0ff */
[----:B------:R-:W-:Y:S02]  /*302c0*/  LOP3.LUT R7, R7, 0xffff, RZ, 0xc0, !PT ;  /* 0x0000ffff07077812 */ /* 0x000fe400078ec0ff */
[----:B--2---:R-:W-:-:S02]  /*302d0*/  F2FP.SATFINITE.E4M3.F32.PACK_AB_MERGE_C R16, R17, R16, RZ ;  /* 0x000000101110723e */ /* 0x004fc400048070ff */
[----:B------:R-:W-:Y:S02]  /*302e0*/  MOV R17, 0x400 ;  /* 0x0000040000117802 */ /* 0x000fe40000000f00 */
[----:B---3--:R-:W-:-:S04]  /*302f0*/  PRMT R12, R5, 0x3340, R12 ;  /* 0x00003340050c7816 */ /* 0x008fc8000000000c */
[----:B------:R-:W-:Y:S02]  /*30300*/  PRMT R12, R14, 0x5410, R12 ;  /* 0x000054100e0c7816 */ /* 0x000fe4000000000c */
[----:B------:R-:W-:-:S04]  /*30310*/  PRMT R14, R6, 0x3340, R1 ;  /* 0x00003340060e7816 */ /* 0x000fc80000000001 */
[----:B------:R-:W-:Y:S01]  /*30320*/  PRMT R14, R21, 0x5410, R14 ;  /* 0x00005410150e7816 */ /* 0x000fe2000000000e */
[----:B------:R-:W-:Y:S01]  /*30330*/  IMAD.SHL.U32 R21, R11, 0x8, RZ ;  /* 0x000000080b157824 */ /* 0x000fe200078e00ff */
[----:B----4-:R-:W-:-:S04]  /*30340*/  PRMT R13, R24, 0x3340, R13 ;  /* 0x00003340180d7816 */ /* 0x010fc8000000000d */
[----:B------:R-:W-:Y:S02]  /*30350*/  PRMT R13, R15, 0x5410, R13 ;  /* 0x000054100f0d7816 */ /* 0x000fe4000000000d */
[----:B------:R-:W-:Y:S02]  /*30360*/  PRMT R15, R26, 0x3340, R1 ;  /* 0x000033401a0f7816 */ /* 0x000fe40000000001 */
[----:B------:R-:W-:Y:S02]  /*30370*/  SHF.R.U32.HI R5, RZ, 0x8, R5 ;  /* 0x00000008ff057819 */ /* 0x000fe40000011605 */
[----:B------:R-:W-:Y:S02]  /*30380*/  SHF.R.U32.HI R6, RZ, 0x8, R6 ;  /* 0x00000008ff067819 */ /* 0x000fe40000011606 */
[----:B0-----:R-:W-:Y:S02]  /*30390*/  LEA R17, R28, R17, 0x18 ;  /* 0x000000111c117211 */ /* 0x001fe400078ec0ff */
[----:B------:R-:W-:-:S02]  /*303a0*/  LOP3.LUT R5, R5, 0xffff, RZ, 0xc0, !PT ;  /* 0x0000ffff05057812 */ /* 0x000fc400078ec0ff */
[----:B------:R-:W-:Y:S02]  /*303b0*/  SHF.R.U32.HI R24, RZ, 0x8, R24 ;  /* 0x00000008ff187819 */ /* 0x000fe40000011618 */
[----:B------:R-:W-:Y:S02]  /*303c0*/  LOP3.LUT R6, R6, 0xffff, RZ, 0xc0, !PT ;  /* 0x0000ffff06067812 */ /* 0x000fe400078ec0ff */
[----:B------:R-:W-:Y:S02]  /*303d0*/  SHF.R.U32.HI R26, RZ, 0x8, R26 ;  /* 0x00000008ff1a7819 */ /* 0x000fe4000001161a */
[----:B------:R-:W-:Y:S02]  /*303e0*/  F2FP.SATFINITE.E4M3.F32.PACK_AB_MERGE_C R18, R19, R18, RZ ;  /* 0x000000121312723e */ /* 0x000fe400048070ff */
[----:B------:R-:W-:-:S04]  /*303f0*/  PRMT R19, R10, 0x3340, R22 ;  /* 0x000033400a137816 */ /* 0x000fc80000000016 */
[----:B------:R-:W-:Y:S02]  /*30400*/  PRMT R15, R19, 0x5410, R15 ;  /* 0x00005410130f7816 */ /* 0x000fe4000000000f */
[----:B------:R-:W-:Y:S02]  /*30410*/  LOP3.LUT R19, R11, 0xc, RZ, 0xc0, !PT ;  /* 0x0000000c0b137812 */ /* 0x000fe400078ec0ff */
[----:B------:R-:W-:-:S04]  /*30420*/  LOP3.LUT R3, R29, 0x60, RZ, 0xc0, !PT ;  /* 0x000000601d037812 */ /* 0x000fc800078ec0ff */
[----:B------:R-:W-:Y:S02]  /*30430*/  LOP3.LUT R3, R3, 0x700, R21, 0xf8, !PT ;  /* 0x0000070003037812 */ /* 0x000fe400078ef815 */
[----:B------:R-:W-:Y:S01]  /*30440*/  LOP3.LUT R21, R21, 0xf8, RZ, 0xc0, !PT ;  /* 0x000000f815157812 */ /* 0x000fe200078ec0ff */
[----:B------:R-:W-:Y:S01]  /*30450*/  IMAD R28, R19, 0x2, R23 ;  /* 0x00000002131c7824 */ /* 0x000fe200078e0217 */
[----:B------:R-:W-:-:S03]  /*30460*/  SHF.R.U32.HI R10, RZ, 0x8, R10 ;  /* 0x00000008ff0a7819 */ /* 0x000fc6000001160a */
[----:B------:R-:W-:Y:S01]  /*30470*/  IMAD R20, R19, 0x200, R21 ;  /* 0x0000020013147824 */ /* 0x000fe200078e0215 */
[----:B------:R-:W-:Y:S02]  /*30480*/  LOP3.LUT R19, R0, 0xffff, RZ, 0xc0, !PT ;  /* 0x0000ffff00137812 */ /* 0x000fe400078ec0ff */
[----:B------:R-:W-:Y:S02]  /*30490*/  SHF.R.U32.HI R22, RZ, 0x8, R22 ;  /* 0x00000008ff167819 */ /* 0x000fe40000011616 */
[----:B------:R-:W-:Y:S02]  /*304a0*/  PRMT R4, R19, 0x3340, R4 ;  /* 0x0000334013047816 */ /* 0x000fe40000000004 */
[----:B------:R-:W-:Y:S02]  /*304b0*/  PRMT R5, R5, 0x3340, R1 ;  /* 0x0000334005057816 */ /* 0x000fe40000000001 */
[----:B------:R-:W-:Y:S02]  /*304c0*/  LOP3.LUT R24, R24, 0xffff, RZ, 0xc0, !PT ;  /* 0x0000ffff18187812 */ /* 0x000fe400078ec0ff */
[----:B------:R-:W-:-:S02]  /*304d0*/  LOP3.LUT R22, R22, 0xffff, RZ, 0xc0, !PT ;  /* 0x0000ffff16167812 */ /* 0x000fc400078ec0ff */
[----:B------:R-:W-:Y:S02]  /*304e0*/  LOP3.LUT R21, R10, 0xffff, RZ, 0xc0, !PT ;  /* 0x0000ffff0a157812 */ /* 0x000fe400078ec0ff */
[--C-:B------:R-:W-:Y:S02]  /*304f0*/  PRMT R19, R6, 0x3340, R1.reuse ;  /* 0x0000334006137816 */ /* 0x100fe40000000001 */
[----:B------:R-:W-:Y:S02]  /*30500*/  LOP3.LUT R26, R26, 0xffff, RZ, 0xc0, !PT ;  /* 0x0000ffff1a1a7812 */ /* 0x000fe400078ec0ff */
[----:B------:R-:W-:Y:S02]  /*30510*/  LOP3.LUT R6, R11, 0x80, RZ, 0xc0, !PT ;  /* 0x000000800b067812 */ /* 0x000fe400078ec0ff */
[----:B------:R-:W-:Y:S02]  /*30520*/  LOP3.LUT R28, R28, R3, RZ, 0x3c, !PT ;  /* 0x000000031c1c7212 */ /* 0x000fe400078e3cff */
[----:B------:R-:W-:-:S02]  /*30530*/  PRMT R24, R24, 0x3340, R1 ;  /* 0x0000334018187816 */ /* 0x000fc40000000001 */
[----:B------:R-:W-:Y:S02]  /*30540*/  PRMT R0, R21, 0x3340, R22 ;  /* 0x0000334015007816 */ /* 0x000fe40000000016 */
[----:B------:R-:W-:Y:S01]  /*30550*/  PRMT R2, R2, 0x5410, R5 ;  /* 0x0000541002027816 */ /* 0x000fe20000000005 */
[----:B------:R-:W-:Y:S01]  /*30560*/  IMAD R5, R6, 0x2, R17 ;  /* 0x0000000206057824 */ /* 0x000fe200078e0211 */
[----:B------:R-:W-:Y:S02]  /*30570*/  PRMT R21, R26, 0x3340, R1 ;  /* 0x000033401a157816 */ /* 0x000fe40000000001 */
[----:B------:R-:W-:Y:S02]  /*30580*/  LOP3.LUT R10, R20, 0x60, R11, 0x78, !PT ;  /* 0x00000060140a7812 */ /* 0x000fe400078e780b */
[----:B------:R-:W-:Y:S01]  /*30590*/  LOP3.LUT R6, R28, 0x40, RZ, 0x3c, !PT ;  /* 0x000000401c067812 */ /* 0x000fe200078e3cff */
[----:B------:R-:W0:Y:S01]  /*305a0*/  LDC R20, c[0x0][0x3b8] ;  /* 0x0000ee00ff147b82 */ /* 0x000e220000000800 */
[----:B------:R-:W-:-:S02]  /*305b0*/  PRMT R9, R9, 0x5410, R24 ;  /* 0x0000541009097816 */ /* 0x000fc40000000018 */
[----:B------:R-:W-:Y:S02]  /*305c0*/  LOP3.LUT R16, R16, 0xffff, RZ, 0xc0, !PT ;  /* 0x0000ffff10107812 */ /* 0x000fe400078ec0ff */
[--C-:B------:R-:W-:Y:S02]  /*305d0*/  PRMT R12, R12, 0x4210, R7.reuse ;  /* 0x000042100c0c7816 */ /* 0x100fe40000000007 */
[----:B------:R-:W-:Y:S02]  /*305e0*/  PRMT R2, R2, 0x5210, R7 ;  /* 0x0000521002027816 */ /* 0x000fe40000000007 */
[----:B------:R-:W-:Y:S02]  /*305f0*/  PRMT R4, R4, 0x5410, R19 ;  /* 0x0000541004047816 */ /* 0x000fe40000000013 */
[----:B------:R-:W-:Y:S02]  /*30600*/  PRMT R0, R0, 0x5410, R21 ;  /* 0x0000541000007816 */ /* 0x000fe40000000015 */
[----:B------:R-:W-:-:S02]  /*30610*/  LOP3.LUT R7, R8, 0xffff, RZ, 0xc0, !PT ;  /* 0x0000ffff08077812 */ /* 0x000fc400078ec0ff */
[----:B------:R-:W-:Y:S01]  /*30620*/  LOP3.LUT R18, R18, 0xffff, RZ, 0xc0, !PT ;  /* 0x0000ffff12127812 */ /* 0x000fe200078ec0ff */
[----:B------:R-:W-:Y:S01]  /*30630*/  IMAD.IADD R10, R10, 0x1, R5 ;  /* 0x000000010a0a7824 */ /* 0x000fe200078e0205 */
[----:B------:R-:W-:Y:S01]  /*30640*/  PRMT R13, R13, 0x4210, R16 ;  /* 0x000042100d0d7816 */ /* 0x000fe20000000010 */
[C---:B------:R-:W-:Y:S01]  /*30650*/  IMAD.IADD R5, R17.reuse, 0x1, R28 ;  /* 0x0000000111057824 */ /* 0x040fe200078e021c */
[----:B------:R-:W-:Y:S01]  /*30660*/  BAR.SYNC.DEFER_BLOCKING 0x0 ;  /* 0x0000000000007b1d */ /* 0x000fe20000010000 */
[----:B------:R-:W-:Y:S01]  /*30670*/  IMAD.IADD R6, R17, 0x1, R6 ;  /* 0x0000000111067824 */ /* 0x000fe200078e0206 */
[----:B------:R-:W-:Y:S02]  /*30680*/  PRMT R3, R9, 0x5210, R16 ;  /* 0x0000521009037816 */ /* 0x000fe40000000010 */
[--C-:B------:R-:W-:Y:S02]  /*30690*/  PRMT R14, R14, 0x4210, R7.reuse ;  /* 0x000042100e0e7816 */ /* 0x100fe40000000007 */
[----:B------:R-:W-:-:S02]  /*306a0*/  PRMT R16, R4, 0x5210, R7 ;  /* 0x0000521004107816 */ /* 0x000fc40000000007 */
[--C-:B------:R-:W-:Y:S02]  /*306b0*/  PRMT R15, R15, 0x4210, R18.reuse ;  /* 0x000042100f0f7816 */ /* 0x100fe40000000012 */
[----:B------:R-:W-:Y:S01]  /*306c0*/  PRMT R17, R0, 0x5210, R18 ;  /* 0x0000521000117816 */ /* 0x000fe20000000012 */
[----:B------:R-:W-:Y:S04]  /*306d0*/  STS.64 [R5], R12 ;  /* 0x0000000c05007388 */ /* 0x000fe80000000a00 */
[----:B------:R1:W-:Y:S04]  /*306e0*/  STS.64 [R5+0x80], R2 ;  /* 0x0000800205007388 */ /* 0x0003e80000000a00 */
[----:B------:R-:W-:Y:S04]  /*306f0*/  STS.64 [R6+0x1000], R14 ;  /* 0x0010000e06007388 */ /* 0x000fe80000000a00 */
[----:B------:R-:W-:Y:S01]  /*30700*/  STS.64 [R6+0x1080], R16 ;  /* 0x0010801006007388 */ /* 0x000fe20000000a00 */
[----:B------:R-:W-:Y:S06]  /*30710*/  BAR.SYNC.DEFER_BLOCKING 0x0 ;  /* 0x0000000000007b1d */ /* 0x000fec0000010000 */
[----:B------:R-:W2:Y:S04]  /*30720*/  LDS.64 R12, [R10] ;  /* 0x000000000a0c7984 */ /* 0x000ea80000000a00 */
[----:B------:R-:W3:Y:S04]  /*30730*/  LDS.64 R14, [R10+0x200] ;  /* 0x000200000a0e7984 */ /* 0x000ee80000000a00 */
[----:B------:R-:W4:Y:S01]  /*30740*/  LDS.64 R16, [R10+0x400] ;  /* 0x000400000a107984 */ /* 0x000f220000000a00 */
[----:B------:R-:W-:-:S04]  /*30750*/  SHF.R.U32.HI R21, RZ, 0x4, R11 ;  /* 0x00000004ff157819 */ /* 0x000fc8000001160b */
[----:B------:R-:W-:-:S04]  /*30760*/  SGXT.U32 R21, R21, 0x4 ;  /* 0x000000041515781a */ /* 0x000fc80000000000 */
[C-C-:B-1----:R-:W-:Y:S02]  /*30770*/  LOP3.LUT R5, R27.reuse, 0x1e0, R21.reuse, 0xfe, !PT ;  /* 0x000001e01b057812 */ /* 0x142fe400078efe15 */
[C-C-:B------:R-:W-:Y:S02]  /*30780*/  LOP3.LUT R4, R27.reuse, 0x1d0, R21.reuse, 0xfe, !PT ;  /* 0x000001d01b047812 */ /* 0x140fe400078efe15 */
[--C-:B------:R-:W-:Y:S01]  /*30790*/  LOP3.LUT R3, R27, 0x1c0, R21.reuse, 0xfe, !PT ;  /* 0x000001c01b037812 */ /* 0x100fe200078efe15 */
[C---:B------:R-:W-:Y:S01]  /*307a0*/  IMAD R9, R25.reuse, UR4, RZ ;  /* 0x0000000419097c24 */ /* 0x040fe2000f8e02ff */
[----:B------:R-:W-:Y:S02]  /*307b0*/  ISETP.GE.AND P0, PT, R25, UR14, PT ;  /* 0x0000000e19007c0c */ /* 0x000fe4000bf06270 */
[C---:B------:R-:W-:Y:S01]  /*307c0*/  LOP3.LUT R8, R27.reuse, R21, RZ, 0xfc, !PT ;  /* 0x000000151b087212 */ /* 0x040fe200078efcff */
[----:B--2---:R-:W-:Y:S04]  /*307d0*/  STL [R1+0xd68], R13 ;  /* 0x000d680d01007387 */ /* 0x004fe80000100800 */
[----:B------:R-:W-:Y:S04]  /*307e0*/  STL [R1+0x28], R5 ;  /* 0x0000280501007387 */ /* 0x000fe80000100800 */
[----:B------:R-:W-:Y:S04]  /*307f0*/  STL [R1+0x24], R4 ;  /* 0x0000240401007387 */ /* 0x000fe80000100800 */
[----:B---3--:R-:W-:Y:S04]  /*30800*/  STL [R1+0xd6c], R15 ;  /* 0x000d6c0f01007387 */ /* 0x008fe80000100800 */
[----:B------:R1:W-:Y:S04]  /*30810*/  STL [R1+0x20], R3 ;  /* 0x0000200301007387 */ /* 0x0003e80000100800 */
[----:B----4-:R-:W-:Y:S01]  /*30820*/  STL [R1+0xd70], R17 ;  /* 0x000d701101007387 */ /* 0x010fe20000100800 */
[----:B-1----:R-:W-:-:S05]  /*30830*/  LOP3.LUT R3, R27, 0x190, R21, 0xfe, !PT ;  /* 0x000001901b037812 */ /* 0x002fca00078efe15 */
[----:B------:R1:W-:Y:S01]  /*30840*/  STL [R1+0x1c], R3 ;  /* 0x00001c0301007387 */ /* 0x0003e20000100800 */
[C-C-:B------:R-:W-:Y:S02]  /*30850*/  LOP3.LUT R5, R27.reuse, 0x160, R21.reuse, 0xfe, !PT ;  /* 0x000001601b057812 */ /* 0x140fe400078efe15 */
[C-C-:B------:R-:W-:Y:S02]  /*30860*/  LOP3.LUT R4, R27.reuse, 0x150, R21.reuse, 0xfe, !PT ;  /* 0x000001501b047812 */ /* 0x140fe400078efe15 */
[----:B-1----:R-:W-:Y:S02]  /*30870*/  LOP3.LUT R3, R27, 0x180, R21, 0xfe, !PT ;  /* 0x000001801b037812 */ /* 0x002fe400078efe15 */
[----:B------:R-:W-:-:S03]  /*30880*/  ISETP.LT.AND P1, PT, R8, UR15, !P0 ;  /* 0x0000000f08007c0c */ /* 0x000fc6000c721270 */
[----:B------:R1:W-:Y:S01]  /*30890*/  STL [R1+0x18], R3 ;  /* 0x0000180301007387 */ /* 0x0003e20000100800 */
[----:B0-----:R-:W-:Y:S01]  /*308a0*/  IMAD R8, R8, R20, RZ ;  /* 0x0000001408087224 */ /* 0x001fe200078e02ff */
[----:B------:R-:W-:Y:S02]  /*308b0*/  IADD3 R2, P2, PT, R9, UR12, RZ ;  /* 0x0000000c09027c10 */ /* 0x000fe4000ff5e0ff */
[----:B------:R-:W-:Y:S01]  /*308c0*/  STL [R1+0x14], R5 ;  /* 0x0000140501007387 */ /* 0x000fe20000100800 */
[----:B-1----:R-:W-:-:S03]  /*308d0*/  LOP3.LUT R3, R27, 0x140, R21, 0xfe, !PT ;  /* 0x000001401b037812 */ /* 0x002fc600078efe15 */
[----:B------:R-:W-:Y:S01]  /*308e0*/  STL [R1+0x10], R4 ;  /* 0x0000100401007387 */ /* 0x000fe20000100800 */
[C---:B------:R-:W-:Y:S02]  /*308f0*/  LEA.HI R22, R11.reuse, 0x70, RZ, 0x1c ;  /* 0x000000700b167811 */ /* 0x040fe400078fe0ff */
[----:B------:R-:W-:Y:S01]  /*30900*/  LEA.HI R26, R11, 0x30, RZ, 0x1c ;  /* 0x000000300b1a7811 */ /* 0x000fe200078fe0ff */
[----:B------:R0:W-:Y:S01]  /*30910*/  STL [R1+0xc], R3 ;  /* 0x00000c0301007387 */ /* 0x0001e20000100800 */
[C-C-:B------:R-:W-:Y:S02]  /*30920*/  LOP3.LUT R19, R27.reuse, 0x1a0, R21.reuse, 0xfe, !PT ;  /* 0x000001a01b137812 */ /* 0x140fe400078efe15 */
[C-C-:B------:R-:W-:Y:S02]  /*30930*/  LOP3.LUT R17, R27.reuse, 0x120, R21.reuse, 0xfe, !PT ;  /* 0x000001201b117812 */ /* 0x140fe400078efe15 */
[C-C-:B------:R-:W-:Y:S02]  /*30940*/  LOP3.LUT R15, R27.reuse, 0x110, R21.reuse, 0xfe, !PT ;  /* 0x000001101b0f7812 */ /* 0x140fe400078efe15 */
[----:B------:R-:W-:-:S02]  /*30950*/  LOP3.LUT R13, R27, 0x100, R21, 0xfe, !PT ;  /* 0x000001001b0d7812 */ /* 0x000fc400078efe15 */
[C-C-:B------:R-:W-:Y:S02]  /*30960*/  LOP3.LUT R29, R27.reuse, 0xe0, R21.reuse, 0xfe, !PT ;  /* 0x000000e01b1d7812 */ /* 0x140fe400078efe15 */
[C-C-:B------:R-:W-:Y:S02]  /*30970*/  LOP3.LUT R28, R27.reuse, 0xd0, R21.reuse, 0xfe, !PT ;  /* 0x000000d01b1c7812 */ /* 0x140fe400078efe15 */
[C-C-:B0-----:R-:W-:Y:S02]  /*30980*/  LOP3.LUT R3, R27.reuse, 0xc0, R21.reuse, 0xfe, !PT ;  /* 0x000000c01b037812 */ /* 0x141fe400078efe15 */
[C-C-:B------:R-:W-:Y:S02]  /*30990*/  LOP3.LUT R4, R27.reuse, 0xa0, R21.reuse, 0xfe, !PT ;  /* 0x000000a01b047812 */ /* 0x140fe400078efe15 */
[C-C-:B------:R-:W-:Y:S02]  /*309a0*/  LOP3.LUT R5, R27.reuse, 0x90, R21.reuse, 0xfe, !PT ;  /* 0x000000901b057812 */ /* 0x140fe400078efe15 */
[----:B------:R-:W-:-:S02]  /*309b0*/  LOP3.LUT R6, R27, 0x80, R21, 0xfe, !PT ;  /* 0x000000801b067812 */ /* 0x000fc400078efe15 */
[C-C-:B------:R-:W-:Y:S02]  /*309c0*/  LOP3.LUT R7, R27.reuse, 0x60, R21.reuse, 0xfe, !PT ;  /* 0x000000601b077812 */ /* 0x140fe400078efe15 */
[C-C-:B------:R-:W-:Y:S02]  /*309d0*/  LOP3.LUT R23, R27.reuse, 0x50, R21.reuse, 0xfe, !PT ;  /* 0x000000501b177812 */ /* 0x140fe400078efe15 */
[C-C-:B------:R-:W-:Y:S02]  /*309e0*/  LOP3.LUT R24, R27.reuse, 0x40, R21.reuse, 0xfe, !PT ;  /* 0x000000401b187812 */ /* 0x140fe400078efe15 */
[C-C-:B------:R-:W-:Y:S02]  /*309f0*/  LOP3.LUT R25, R27.reuse, 0x20, R21.reuse, 0xfe, !PT ;  /* 0x000000201b197812 */ /* 0x140fe400078efe15 */
[----:B------:R-:W-:Y:S02]  /*30a00*/  LOP3.LUT R21, R27, 0x10, R21, 0xfe, !PT ;  /* 0x000000101b157812 */ /* 0x000fe400078efe15 */
[----:B------:R-:W-:-:S02]  /*30a10*/  LEA.HI.X.SX32 R9, R9, UR13, 0x1, P2 ;  /* 0x0000000d09097c11 */ /* 0x000fc400090f0eff */
[C---:B------:R-:W-:Y:S01]  /*30a20*/  IADD3 R18, P3, PT, R8.reuse, R2, RZ ;  /* 0x0000000208127210 */ /* 0x040fe20007f7e0ff */
[----:B------:R-:W-:Y:S01]  /*30a30*/  IMAD.IADD R22, R27, 0x1, R22 ;  /* 0x000000011b167824 */ /* 0x000fe200078e0216 */
[----:B------:R-:W-:Y:S01]  /*30a40*/  LEA.HI R0, R11, R27, RZ, 0x1c ;  /* 0x0000001b0b007211 */ /* 0x000fe200078fe0ff */
[----:B------:R-:W-:Y:S01]  /*30a50*/  IMAD.IADD R26, R27, 0x1, R26 ;  /* 0x000000011b1a7824 */ /* 0x000fe200078e021a */
[----:B------:R-:W-:Y:S01]  /*30a60*/  ISETP.LT.AND P5, PT, R19, UR15, !P0 ;  /* 0x0000000f13007c0c */ /* 0x000fe2000c7a1270 */
[----:B------:R-:W0:Y:S01]  /*30a70*/  LDS.64 R10, [R10+0x600] ;  /* 0x000600000a0a7984 */ /* 0x000e220000000a00 */
[C---:B------:R-:W-:Y:S01]  /*30a80*/  ISETP.LT.AND P2, PT, R21.reuse, UR15, !P0 ;  /* 0x0000000f15007c0c */ /* 0x040fe2000c741270 */
[----:B------:R-:W-:Y:S01]  /*30a90*/  IMAD R21, R21, R20, RZ ;  /* 0x0000001415157224 */ /* 0x000fe200078e02ff */
[----:B------:R-:W-:Y:S02]  /*30aa0*/  LEA.HI.X.SX32 R19, R8, R9, 0x1, P3 ;  /* 0x0000000908137211 */ /* 0x000fe400018f0eff */
[----:B------:R-:W-:-:S02]  /*30ab0*/  PRMT R27, R12, 0x7770, RZ ;  /* 0x000077700c1b7816 */ /* 0x000fc400000000ff */
[C---:B------:R-:W-:Y:S01]  /*30ac0*/  ISETP.LT.AND P3, PT, R25.reuse, UR15, !P0 ;  /* 0x0000000f19007c0c */ /* 0x040fe2000c761270 */
[----:B------:R-:W-:Y:S01]  /*30ad0*/  IMAD R25, R25, R20, RZ ;  /* 0x0000001419197224 */ /* 0x000fe200078e02ff */
[C---:B------:R-:W-:Y:S01]  /*30ae0*/  IADD3 R20, P4, PT, R21.reuse, R2, RZ ;  /* 0x0000000215147210 */ /* 0x040fe20007f9e0ff */
[----:B------:R1:W-:Y:S03]  /*30af0*/  @P1 STG.E.U8 desc[UR10][R18.64], R27 ;  /* 0x0000001b12001986 */ /* 0x0003e6000c10110a */
[----:B------:R-:W-:Y:S01]  /*30b00*/  LEA.HI.X.SX32 R21, R21, R9, 0x1, P4 ;  /* 0x0000000915157211 */ /* 0x000fe200020f0eff */
[----:B-1----:R-:W1:Y:S01]  /*30b10*/  LDC R19, c[0x0][0x3b8] ;  /* 0x0000ee00ff137b82 */ /* 0x002e620000000800 */
[----:B------:R-:W-:-:S05]  /*30b20*/  PRMT R27, R14, 0x7770, RZ ;  /* 0x000077700e1b7816 */ /* 0x000fca00000000ff */
[----:B------:R2:W-:Y:S02]  /*30b30*/  @P2 STG.E.U8 desc[UR10][R20.64], R27 ;  /* 0x0000001b14002986 */ /* 0x0005e4000c10110a */
[----:B--2---:R-:W2:Y:S01]  /*30b40*/  LDC R27, c[0x0][0x3b8] ;  /* 0x0000ee00ff1b7b82 */ /* 0x004ea20000000800 */
[C---:B------:R-:W-:Y:S02]  /*30b50*/  ISETP.LT.AND P1, PT, R26.reuse, UR15, !P0 ;  /* 0x0000000f1a007c0c */ /* 0x040fe4000c721270 */
[----:B------:R-:W-:Y:S01]  /*30b60*/  IADD3 R18, P6, PT, R25, R2, RZ ;  /* 0x0000000219127210 */ /* 0x000fe20007fde0ff */
[----:B-1----:R-:W-:-:S03]  /*30b70*/  IMAD R26, R26, R19, RZ ;  /* 0x000000131a1a7224 */ /* 0x002fc600078e02ff */
[-C--:B------:R-:W-:Y:S02]  /*30b80*/  LEA.HI.X.SX32 R19, R25, R9.reuse, 0x1, P6 ;  /* 0x0000000919137211 */ /* 0x080fe400030f0eff */
[----:B------:R-:W-:Y:S02]  /*30b90*/  PRMT R25, R16, 0x7770, RZ ;  /* 0x0000777010197816 */ /* 0x000fe400000000ff */
[----:B------:R-:W-:Y:S02]  /*30ba0*/  IADD3 R20, P2, PT, R26, R2, RZ ;  /* 0x000000021a147210 */ /* 0x000fe40007f5e0ff */
[----:B------:R-:W-:Y:S01]  /*30bb0*/  ISETP.LT.AND P4, PT, R24, UR15, !P0 ;  /* 0x0000000f18007c0c */ /* 0x000fe2000c781270 */
[----:B------:R0:W-:Y:S01]  /*30bc0*/  @P3 STG.E.U8 desc[UR10][R18.64], R25 ;  /* 0x0000001912003986 */ /* 0x0001e2000c10110a */
[----:B------:R-:W-:Y:S02]  /*30bd0*/  LEA.HI.X.SX32 R21, R26, R9, 0x1, P2 ;  /* 0x000000091a157211 */ /* 0x000fe400010f0eff */
[C---:B------:R-:W-:Y:S01]  /*30be0*/  ISETP.LT.AND P2, PT, R23.reuse, UR15, !P0 ;  /* 0x0000000f17007c0c */ /* 0x040fe2000c741270 */
[-C--:B--2---:R-:W-:Y:S01]  /*30bf0*/  IMAD R24, R24, R27.reuse, RZ ;  /* 0x0000001b18187224 */ /* 0x084fe200078e02ff */
[----:B0-----:R-:W-:Y:S01]  /*30c00*/  PRMT R19, R10, 0x7770, RZ ;  /* 0x000077700a137816 */ /* 0x001fe200000000ff */
[----:B------:R-:W-:-:S03]  /*30c10*/  IMAD R23, R23, R27, RZ ;  /* 0x0000001b17177224 */ /* 0x000fc600078e02ff */
[-C--:B------:R-:W-:Y:S01]  /*30c20*/  IADD3 R18, P3, PT, R24, R2.reuse, RZ ;  /* 0x0000000218127210 */ /* 0x080fe20007f7e0ff */
[----:B------:R0:W-:Y:S01]  /*30c30*/  @P1 STG.E.U8 desc[UR10][R20.64], R19 ;  /* 0x0000001314001986 */ /* 0x0001e2000c10110a */
[C---:B------:R-:W-:Y:S01]  /*30c40*/  ISETP.LT.AND P6, PT, R22.reuse, UR15, !P0 ;  /* 0x0000000f16007c0c */ /* 0x040fe2000c7c1270 */
[----:B------:R-:W-:Y:S01]  /*30c50*/  IMAD R22, R22, R27, RZ ;  /* 0x0000001b16167224 */ /* 0x000fe200078e02ff */
[----:B0-----:R-:W-:Y:S02]  /*30c60*/  IADD3 R20, P1, PT, R23, R2, RZ ;  /* 0x0000000217147210 */ /* 0x001fe40007f3e0ff */
[----:B------:R-:W-:Y:S02]  /*30c70*/  LEA.HI.X.SX32 R19, R24, R9, 0x1, P3 ;  /* 0x0000000918137211 */ /* 0x000fe400018f0eff */
[C---:B------:R-:W-:Y:S01]  /*30c80*/  ISETP.LT.AND P3, PT, R7.reuse, UR15, !P0 ;  /* 0x0000000f07007c0c */ /* 0x040fe2000c761270 */
[----:B------:R-:W-:Y:S01]  /*30c90*/  IMAD R7, R7, R27, RZ ;  /* 0x0000001b07077224 */ /* 0x000fe200078e02ff */
[----:B------:R-:W-:-:S02]  /*30ca0*/  PRMT R24, R12, 0x7771, RZ ;  /* 0x000077710c187816 */ /* 0x000fc400000000ff */
[----:B------:R-:W-:Y:S02]  /*30cb0*/  LEA.HI.X.SX32 R21, R23, R9, 0x1, P1 ;  /* 0x0000000917157211 */ /* 0x000fe400008f0eff */
[----:B------:R-:W-:Y:S01]  /*30cc0*/  PRMT R23, R14, 0x7771, RZ ;  /* 0x000077710e177816 */ /* 0x000fe200000000ff */
[----:B------:R0:W-:Y:S01]  /*30cd0*/  @P4 STG.E.U8 desc[UR10][R18.64], R24 ;  /* 0x0000001812004986 */ /* 0x0001e2000c10110a */
[----:B------:R-:W-:-:S03]  /*30ce0*/  ISETP.LT.AND P4, PT, R4, UR15, !P0 ;  /* 0x0000000f04007c0c */ /* 0x000fc6000c781270 */
[----:B------:R1:W-:Y:S01]  /*30cf0*/  @P2 STG.E.U8 desc[UR10][R20.64], R23 ;  /* 0x0000001714002986 */ /* 0x0003e2000c10110a */
[----:B------:R-:W-:Y:S02]  /*30d00*/  PRMT R4, R16, 0x7771, RZ ;  /* 0x0000777110047816 */ /* 0x000fe400000000ff */
[CC--:B0-----:R-:W-:Y:S02]  /*30d10*/  IADD3 R18, P1, PT, R7.reuse, R2.reuse, RZ ;  /* 0x0000000207127210 */ /* 0x0c1fe40007f3e0ff */
[C---:B-1----:R-:W-:Y:S02]  /*30d20*/  IADD3 R20, P2, PT, R22.reuse, R2, RZ ;  /* 0x0000000216147210 */ /* 0x042fe40007f5e0ff */
[-C--:B------:R-:W-:Y:S02]  /*30d30*/  LEA.HI.X.SX32 R19, R7, R9.reuse, 0x1, P1 ;  /* 0x0000000907137211 */ /* 0x080fe400008f0eff */
[----:B------:R-:W-:Y:S01]  /*30d40*/  ISETP.LT.AND P1, PT, R5, UR15, !P0 ;  /* 0x0000000f05007c0c */ /* 0x000fe2000c721270 */
[----:B------:R-:W-:Y:S01]  /*30d50*/  IMAD R5, R27, 0x80, R8 ;  /* 0x000000801b057824 */ /* 0x000fe200078e0208 */
[----:B------:R-:W-:-:S02]  /*30d60*/  LEA.HI.X.SX32 R21, R22, R9, 0x1, P2 ;  /* 0x0000000916157211 */ /* 0x000fc400010f0eff */
[----:B------:R-:W-:Y:S01]  /*30d70*/  ISETP.LT.AND P2, PT, R6, UR15, !P0 ;  /* 0x0000000f06007c0c */ /* 0x000fe2000c741270 */
[----:B------:R0:W-:Y:S01]  /*30d80*/  @P3 STG.E.U8 desc[UR10][R18.64], R4 ;  /* 0x0000000412003986 */ /* 0x0001e2000c10110a */
[----:B------:R-:W-:Y:S01]  /*30d90*/  PRMT R6, R10, 0x7771, RZ ;  /* 0x000077710a067816 */ /* 0x000fe200000000ff */
[----:B------:R-:W-:-:S04]  /*30da0*/  IMAD R7, R27, 0x10, R5 ;  /* 0x000000101b077824 */ /* 0x000fc800078e0205 */
[----:B------:R1:W-:Y:S01]  /*30db0*/  @P6 STG.E.U8 desc[UR10][R20.64], R6 ;  /* 0x0000000614006986 */ /* 0x0003e2000c10110a */
[----:B0-----:R-:W-:Y:S01]  /*30dc0*/  IADD3 R4, P3, PT, R5, R2, RZ ;  /* 0x0000000205047210 */ /* 0x001fe20007f7e0ff */
[----:B------:R-:W-:-:S03]  /*30dd0*/  IMAD R18, R27, 0x10, R7 ;  /* 0x000000101b127824 */ /* 0x000fc600078e0207 */
[----:B------:R-:W-:Y:S02]  /*30de0*/  LEA.HI.X.SX32 R5, R5, R9, 0x1, P3 ;  /* 0x0000000905057211 */ /* 0x000fe400018f0eff */
[----:B-1----:R-:W-:-:S05]  /*30df0*/  PRMT R20, R12, 0x7772, RZ ;  /* 0x000077720c147816 */ /* 0x002fca00000000ff */
[----:B------:R0:W-:Y:S02]  /*30e00*/  @P2 STG.E.U8 desc[UR10][R4.64], R20 ;  /* 0x0000001404002986 */ /* 0x0001e4000c10110a */
[----:B0-----:R-:W-:-:S04]  /*30e10*/  IADD3 R4, P2, PT, R18, R2, RZ ;  /* 0x0000000212047210 */ /* 0x001fc80007f5e0ff */
[-C--:B------:R-:W-:Y:S02]  /*30e20*/  LEA.HI.X.SX32 R5, R18, R9.reuse, 0x1, P2 ;  /* 0x0000000912057211 */ /* 0x080fe400010f0eff */
[----:B------:R-:W-:Y:S02]  /*30e30*/  ISETP.LT.AND P2, PT, R28, UR15, !P0 ;  /* 0x0000000f1c007c0c */ /* 0x000fe4000c741270 */
[----:B------:R-:W0:Y:S01]  /*30e40*/  LDC R28, c[0x0][0x3b8] ;  /* 0x0000ee00ff1c7b82 */ /* 0x000e220000000800 */
[C---:B------:R-:W-:Y:S01]  /*30e50*/  IADD3 R6, P3, PT, R7.reuse, R2, RZ ;  /* 0x0000000207067210 */ /* 0x040fe20007f7e0ff */
[----:B------:R-:W-:Y:S01]  /*30e60*/  VIADD R8, R0, 0xb0 ;  /* 0x000000b000087836 */ /* 0x000fe20000000000 */
[----:B------:R-:W-:Y:S02]  /*30e70*/  PRMT R19, R14, 0x7772, RZ ;  /* 0x000077720e137816 */ /* 0x000fe400000000ff */
[----:B------:R-:W-:Y:S02]  /*30e80*/  LEA.HI.X.SX32 R7, R7, R9, 0x1, P3 ;  /* 0x0000000907077211 */ /* 0x000fe400018f0eff */
[C---:B------:R-:W-:Y:S01]  /*30e90*/  ISETP.LT.AND P6, PT, R8.reuse, UR15, !P0 ;  /* 0x0000000f08007c0c */ /* 0x040fe2000c7c1270 */
[----:B------:R-:W-:-:S02]  /*30ea0*/  IMAD R8, R8, R27, RZ ;  /* 0x0000001b08087224 */ /* 0x000fc400078e02ff */
[----:B------:R1:W-:Y:S02]  /*30eb0*/  @P1 STG.E.U8 desc[UR10][R6.64], R19 ;  /* 0x0000001306001986 */ /* 0x0003e4000c10110a */
[----:B-1----:R-:W-:Y:S02]  /*30ec0*/  PRMT R19, R16, 0x7772, RZ ;  /* 0x0000777210137816 */ /* 0x002fe400000000ff */
[----:B------:R-:W-:-:S03]  /*30ed0*/  IADD3 R6, P3, PT, R8, R2, RZ ;  /* 0x0000000208067210 */ /* 0x000fc60007f7e0ff */
[----:B------:R0:W-:Y:S01]  /*30ee0*/  @P4 STG.E.U8 desc[UR10][R4.64], R19 ;  /* 0x0000001304004986 */ /* 0x0001e2000c10110a */
[----:B------:R-:W-:Y:S02]  /*30ef0*/  LEA.HI.X.SX32 R7, R8, R9, 0x1, P3 ;  /* 0x0000000908077211 */ /* 0x000fe400018f0eff */
[----:B------:R-:W-:Y:S02]  /*30f00*/  ISETP.LT.AND P3, PT, R3, UR15, !P0 ;  /* 0x0000000f03007c0c */ /* 0x000fe4000c761270 */
[----:B------:R-:W-:Y:S01]  /*30f10*/  PRMT R8, R10, 0x7772, RZ ;  /* 0x000077720a087816 */ /* 0x000fe200000000ff */
[----:B0-----:R-:W-:-:S04]  /*30f20*/  IMAD R5, R28, 0x20, R18 ;  /* 0x000000201c057824 */ /* 0x001fc800078e0212 */
[----:B------:R-:W-:Y:S01]  /*30f30*/  IMAD R18, R28, 0x10, R5 ;  /* 0x000000101c127824 */ /* 0x000fe200078e0205 */
[C---:B------:R-:W-:Y:S01]  /*30f40*/  IADD3 R4, P4, PT, R5.reuse, R2, RZ ;  /* 0x0000000205047210 */ /* 0x040fe20007f9e0ff */
[----:B------:R-:W-:Y:S01]  /*30f50*/  VIADD R3, R0, 0xf0 ;  /* 0x000000f000037836 */ /* 0x000fe20000000000 */
[----:B------:R0:W-:Y:S02]  /*30f60*/  @P6 STG.E.U8 desc[UR10][R6.64], R8 ;  /* 0x0000000806006986 */ /* 0x0001e4000c10110a */
[----:B------:R-:W-:Y:S02]  /*30f70*/  LEA.HI.X.SX32 R5, R5, R9, 0x1, P4 ;  /* 0x0000000905057211 */ /* 0x000fe400020f0eff */
[----:B------:R-:W-:Y:S02]  /*30f80*/  PRMT R12, R12, 0x7773, RZ ;  /* 0x000077730c0c7816 */ /* 0x000fe400000000ff */
[C---:B------:R-:W-:Y:S01]  /*30f90*/  ISETP.LT.AND P6, PT, R3.reuse, UR15, !P0 ;  /* 0x0000000f03007c0c */ /* 0x040fe2000c7c1270 */
[----:B------:R-:W-:Y:S01]  /*30fa0*/  IMAD R3, R3, R28, RZ ;  /* 0x0000001c03037224 */ /* 0x000fe200078e02ff */
[----:B------:R-:W-:-:S02]  /*30fb0*/  PRMT R14, R14, 0x7773, RZ ;  /* 0x000077730e0e7816 */ /* 0x000fc400000000ff */
[----:B0-----:R-:W-:Y:S01]  /*30fc0*/  IADD3 R6, P4, PT, R18, R2, RZ ;  /* 0x0000000212067210 */ /* 0x001fe20007f9e0ff */
[----:B------:R-:W-:-:S03]  /*30fd0*/  IMAD R8, R28, 0x10, R18 ;  /* 0x000000101c087824 */ /* 0x000fc600078e0212 */
[----:B------:R-:W-:Y:S01]  /*30fe0*/  LEA.HI.X.SX32 R7, R18, R9, 0x1, P4 ;  /* 0x0000000912077211 */ /* 0x000fe200020f0eff */
[----:B------:R0:W-:Y:S04]  /*30ff0*/  @P3 STG.E.U8 desc[UR10][R4.64], R12 ;  /* 0x0000000c04003986 */ /* 0x0001e8000c10110a */
[----:B------:R1:W-:Y:S01]  /*31000*/  @P2 STG.E.U8 desc[UR10][R6.64], R14 ;  /* 0x0000000e06002986 */ /* 0x0003e2000c10110a */
[----:B------:R-:W-:-:S03]  /*31010*/  ISETP.LT.AND P2, PT, R17, UR15, !P0 ;  /* 0x0000000f11007c0c */ /* 0x000fc6000c741270 */
[----:B------:R-:W2:Y:S01]  /*31020*/  LDL.LU R17, [R1+0xd70] ;  /* 0x000d700001117983 */ /* 0x000ea20000300800 */
[----:B0-----:R-:W-:-:S03]  /*31030*/  IADD3 R4, P3, PT, R8, R2, RZ ;  /* 0x0000000208047210 */ /* 0x001fc60007f7e0ff */
[----:B------:R-:W3:Y:S01]  /*31040*/  LDL.LU R20, [R1+0x1c] ;  /* 0x00001c0001147983 */ /* 0x000ee20000300800 */
[----:B-1----:R-:W-:-:S03]  /*31050*/  IADD3 R6, P4, PT, R3, R2, RZ ;  /* 0x0000000203067210 */ /* 0x002fc60007f9e0ff */
[----:B------:R-:W4:Y:S01]  /*31060*/  LDL.LU R27, [R1+0xc] ;  /* 0x00000c00011b7983 */ /* 0x000f220000300800 */
[-C--:B------:R-:W-:Y:S02]  /*31070*/  LEA.HI.X.SX32 R5, R8, R9.reuse, 0x1, P3 ;  /* 0x0000000908057211 */ /* 0x080fe400018f0eff */
[----:B------:R-:W-:Y:S02]  /*31080*/  ISETP.LT.AND P3, PT, R15, UR15, !P0 ;  /* 0x0000000f0f007c0c */ /* 0x000fe4000c761270 */
[----:B------:R-:W-:Y:S01]  /*31090*/  LEA.HI.X.SX32 R7, R3, R9, 0x1, P4 ;  /* 0x0000000903077211 */ /* 0x000fe200020f0eff */
[----:B------:R-:W3:Y:S01]  /*310a0*/  LDL.LU R15, [R1+0xd6c] ;  /* 0x000d6c00010f7983 */ /* 0x000ee20000300800 */
[----:B------:R-:W-:-:S03]  /*310b0*/  ISETP.LT.AND P4, PT, R13, UR15, !P0 ;  /* 0x0000000f0d007c0c */ /* 0x000fc6000c781270 */
[----:B------:R-:W4:Y:S04]  /*310c0*/  LDL.LU R22, [R1+0x10] ;  /* 0x0000100001167983 */ /* 0x000f280000300800 */
[----:B------:R-:W4:Y:S04]  /*310d0*/  LDL.LU R13, [R1+0xd68] ;  /* 0x000d6800010d7983 */ /* 0x000f280000300800 */
[----:B------:R-:W4:Y:S04]  /*310e0*/  LDL.LU R24, [R1+0x14] ;  /* 0x0000140001187983 */ /* 0x000f280000300800 */
[----:B------:R-:W4:Y:S01]  /*310f0*/  LDL.LU R26, [R1+0x18] ;  /* 0x00001800011a7983 */ /* 0x000f220000300800 */
[----:B------:R-:W-:Y:S01]  /*31100*/  ISETP.LT.AND P1, PT, R29, UR15, !P0 ;  /* 0x0000000f1d007c0c */ /* 0x000fe2000c721270 */
[----:B------:R-:W-:Y:S01]  /*31110*/  IMAD R3, R28, 0x20, R8 ;  /* 0x000000201c037824 */ /* 0x000fe200078e0208 */
[----:B------:R-:W-:-:S02]  /*31120*/  PRMT R19, R16, 0x7773, RZ ;  /* 0x0000777310137816 */ /* 0x000fc400000000ff */
[----:B------:R-:W-:Y:S01]  /*31130*/  PRMT R23, R10, 0x7773, RZ ;  /* 0x000077730a177816 */ /* 0x000fe200000000ff */
[----:B------:R-:W-:Y:S01]  /*31140*/  IMAD R10, R28, 0x10, R3 ;  /* 0x000000101c0a7824 */ /* 0x000fe200078e0203 */
[----:B------:R-:W4:Y:S01]  /*31150*/  LDL.LU R29, [R1+0x20] ;  /* 0x00002000011d7983 */ /* 0x000f220000300800 */
[----:B------:R-:W-:-:S06]  /*31160*/  VIADD R8, R0, 0x130 ;  /* 0x0000013000087836 */ /* 0x000fcc0000000000 */
[----:B------:R0:W-:Y:S04]  /*31170*/  @P1 STG.E.U8 desc[UR10][R4.64], R19 ;  /* 0x0000001304001986 */ /* 0x0001e8000c10110a */
[----:B------:R1:W-:Y:S01]  /*31180*/  @P6 STG.E.U8 desc[UR10][R6.64], R23 ;  /* 0x0000001706006986 */ /* 0x0003e2000c10110a */
[----:B0-----:R-:W-:-:S04]  /*31190*/  IADD3 R4, P1, PT, R3, R2, RZ ;  /* 0x0000000203047210 */ /* 0x001fc80007f3e0ff */
[-C--:B------:R-:W-:Y:S01]  /*311a0*/  LEA.HI.X.SX32 R5, R3, R9.reuse, 0x1, P1 ;  /* 0x0000000903057211 */ /* 0x080fe200008f0eff */
[----:B------:R-:W-:Y:S01]  /*311b0*/  IMAD R3, R28, 0x10, R10 ;  /* 0x000000101c037824 */ /* 0x000fe200078e020a */
[----:B-1----:R-:W-:Y:S02]  /*311c0*/  IADD3 R6, P1, PT, R10, R2, RZ ;  /* 0x000000020a067210 */ /* 0x002fe40007f3e0ff */
[C---:B------:R-:W-:Y:S01]  /*311d0*/  ISETP.LT.AND P6, PT, R8.reuse, UR15, !P0 ;  /* 0x0000000f08007c0c */ /* 0x040fe2000c7c1270 */
[----:B------:R-:W-:Y:S01]  /*311e0*/  IMAD R8, R8, R28, RZ ;  /* 0x0000001c08087224 */ /* 0x000fe200078e02ff */
[----:B------:R-:W-:Y:S02]  /*311f0*/  LEA.HI.X.SX32 R7, R10, R9, 0x1, P1 ;  /* 0x000000090a077211 */ /* 0x000fe400008f0eff */
[----:B--2---:R-:W-:Y:S02]  /*31200*/  PRMT R25, R17, 0x7770, RZ ;  /* 0x0000777011197816 */ /* 0x004fe400000000ff */
[----:B---3--:R-:W-:-:S02]  /*31210*/  PRMT R21, R15, 0x7770, RZ ;  /* 0x000077700f157816 */ /* 0x008fc400000000ff */
[----:B----4-:R-:W-:-:S05]  /*31220*/  PRMT R19, R13, 0x7770, RZ ;  /* 0x000077700d137816 */ /* 0x010fca00000000ff */
[----:B------:R0:W-:Y:S04]  /*31230*/  @P4 STG.E.U8 desc[UR10][R4.64], R19 ;  /* 0x0000001304004986 */ /* 0x0001e8000c10110a */
[----:B------:R1:W-:Y:S01]  /*31240*/  @P3 STG.E.U8 desc[UR10][R6.64], R21 ;  /* 0x0000001506003986 */ /* 0x0003e2000c10110a */
[----:B------:R-:W-:Y:S02]  /*31250*/  ISETP.LT.AND P3, PT, R27, UR15, !P0 ;  /* 0x0000000f1b007c0c */ /* 0x000fe4000c761270 */
[----:B0-----:R-:W-:-:S04]  /*31260*/  IADD3 R4, P1, PT, R3, R2, RZ ;  /* 0x0000000203047210 */ /* 0x001fc80007f3e0ff */
[----:B------:R-:W-:Y:S01]  /*31270*/  LEA.HI.X.SX32 R5, R3, R9, 0x1, P1 ;  /* 0x0000000903057211 */ /* 0x000fe200008f0eff */
[----:B------:R-:W-:Y:S01]  /*31280*/  IMAD R3, R28, 0x20, R3 ;  /* 0x000000201c037824 */ /* 0x000fe200078e0203 */
[----:B-1----:R-:W-:-:S03]  /*31290*/  IADD3 R6, P4, PT, R8, R2, RZ ;  /* 0x0000000208067210 */ /* 0x002fc60007f9e0ff */
[----:B------:R0:W-:Y:S01]  /*312a0*/  @P2 STG.E.U8 desc[UR10][R4.64], R25 ;  /* 0x0000001904002986 */ /* 0x0001e2000c10110a */
[----:B------:R-:W-:Y:S01]  /*312b0*/  LEA.HI.X.SX32 R7, R8, R9, 0x1, P4 ;  /* 0x0000000908077211 */ /* 0x000fe200020f0eff */
[C---:B------:R-:W-:Y:S01]  /*312c0*/  IMAD R8, R28.reuse, 0x10, R3 ;  /* 0x000000101c087824 */ /* 0x040fe200078e0203 */
[----:B------:R-:W-:Y:S02]  /*312d0*/  PRMT R27, R11, 0x7770, RZ ;  /* 0x000077700b1b7816 */ /* 0x000fe400000000ff */
[----:B------:R-:W-:Y:S01]  /*312e0*/  PRMT R23, R13, 0x7771, RZ ;  /* 0x000077710d177816 */ /* 0x000fe200000000ff */
[----:B------:R-:W-:Y:S01]  /*312f0*/  IMAD R10, R28, 0x10, R8 ;  /* 0x000000101c0a7824 */ /* 0x000fe200078e0208 */
[----:B0-----:R-:W-:-:S04]  /*31300*/  IADD3 R4, P4, PT, R3, R2, RZ ;  /* 0x0000000203047210 */ /* 0x001fc80007f9e0ff */
[----:B------:R-:W-:Y:S01]  /*31310*/  LEA.HI.X.SX32 R5, R3, R9, 0x1, P4 ;  /* 0x0000000903057211 */ /* 0x000fe200020f0eff */
[----:B------:R0:W-:Y:S01]  /*31320*/  @P6 STG.E.U8 desc[UR10][R6.64], R27 ;  /* 0x0000001b06006986 */ /* 0x0001e2000c10110a */
[----:B------:R-:W-:-:S03]  /*31330*/  ISETP.LT.AND P1, PT, R20, UR15, !P0 ;  /* 0x0000000f14007c0c */ /* 0x000fc6000c721270 */
[----:B------:R-:W-:Y:S01]  /*31340*/  @P3 STG.E.U8 desc[UR10][R4.64], R23 ;  /* 0x0000001704003986 */ /* 0x000fe2000c10110a */
[----:B------:R-:W-:Y:S02]  /*31350*/  IADD3 R20, P3, PT, R10, R2, RZ ;  /* 0x000000020a147210 */ /* 0x000fe40007f7e0ff */
[----:B------:R-:W-:Y:S02]  /*31360*/  ISETP.LT.AND P6, PT, R24, UR15, !P0 ;  /* 0x0000000f18007c0c */ /* 0x000fe4000c7c1270 */
[----:B------:R-:W-:Y:S01]  /*31370*/  LEA.HI.X.SX32 R21, R10, R9, 0x1, P3 ;  /* 0x000000090a157211 */ /* 0x000fe200018f0eff */
[----:B------:R-:W2:Y:S01]  /*31380*/  LDL.LU R24, [R1+0x24] ;  /* 0x0000240001187983 */ /* 0x000ea20000300800 */
[----:B------:R-:W-:-:S03]  /*31390*/  ISETP.LT.AND P3, PT, R26, UR15, !P0 ;  /* 0x0000000f1a007c0c */ /* 0x000fc6000c761270 */
[----:B------:R-:W3:Y:S01]  /*313a0*/  LDL.LU R26, [R1+0x28] ;  /* 0x00002800011a7983 */ /* 0x000ee20000300800 */
[----:B------:R-:W-:Y:S02]  /*313b0*/  ISETP.LT.AND P2, PT, R22, UR15, !P0 ;  /* 0x0000000f16007c0c */ /* 0x000fe4000c741270 */
[----:B------:R-:W-:Y:S01]  /*313c0*/  IADD3 R18, P4, PT, R8, R2, RZ ;  /* 0x0000000208127210 */ /* 0x000fe20007f9e0ff */
[----:B------:R-:W-:Y:S01]  /*313d0*/  VIADD R3, R0, 0x170 ;  /* 0x0000017000037836 */ /* 0x000fe20000000000 */
[----:B------:R-:W-:Y:S02]  /*313e0*/  PRMT R25, R15, 0x7771, RZ ;  /* 0x000077710f197816 */ /* 0x000fe400000000ff */
[----:B------:R-:W-:-:S07]  /*313f0*/  LEA.HI.X.SX32 R19, R8, R9, 0x1, P4 ;  /* 0x0000000908137211 */ /* 0x000fce00020f0eff */
[----:B------:R1:W-:Y:S01]  /*31400*/  @P2 STG.E.U8 desc[UR10][R18.64], R25 ;  /* 0x0000001912002986 */ /* 0x0003e2000c10110a */
[C---:B------:R-:W-:Y:S01]  /*31410*/  ISETP.LT.AND P2, PT, R3.reuse, UR15, !P0 ;  /* 0x0000000f03007c0c */ /* 0x040fe2000c741270 */
[----:B------:R-:W-:Y:S02]  /*31420*/  IMAD R3, R3, R28, RZ ;  /* 0x0000001c03037224 */ /* 0x000fe400078e02ff */
[----:B------:R-:W-:-:S03]  /*31430*/  IMAD R10, R28, 0x20, R10 ;  /* 0x000000201c0a7824 */ /* 0x000fc600078e020a */
[-C--:B0-----:R-:W-:Y:S02]  /*31440*/  IADD3 R6, P4, PT, R3, R2.reuse, RZ ;  /* 0x0000000203067210 */ /* 0x081fe40007f9e0ff */
[----:B------:R-:W-:Y:S01]  /*31450*/  PRMT R27, R17, 0x7771, RZ ;  /* 0x00007771111b7816 */ /* 0x000fe200000000ff */
[----:B------:R-:W-:Y:S01]  /*31460*/  IMAD R8, R28, 0x10, R10 ;  /* 0x000000101c087824 */ /* 0x000fe200078e020a */
[----:B------:R-:W-:Y:S02]  /*31470*/  LEA.HI.X.SX32 R7, R3, R9, 0x1, P4 ;  /* 0x0000000903077211 */ /* 0x000fe400020f0eff */
[----:B-1----:R-:W-:Y:S01]  /*31480*/  PRMT R25, R11, 0x7771, RZ ;  /* 0x000077710b197816 */ /* 0x002fe200000000ff */
[----:B------:R0:W-:Y:S01]  /*31490*/  @P6 STG.E.U8 desc[UR10][R20.64], R27 ;  /* 0x0000001b14006986 */ /* 0x0001e2000c10110a */
[-C--:B------:R-:W-:Y:S01]  /*314a0*/  IADD3 R4, P6, PT, R10, R2.reuse, RZ ;  /* 0x000000020a047210 */ /* 0x080fe20007fde0ff */
[----:B------:R-:W-:Y:S02]  /*314b0*/  VIADD R3, R0, 0x1b0 ;  /* 0x000001b000037836 */ /* 0x000fe40000000000 */
[----:B------:R1:W-:Y:S01]  /*314c0*/  @P2 STG.E.U8 desc[UR10][R6.64], R25 ;  /* 0x0000001906002986 */ /* 0x0003e2000c10110a */
[----:B------:R-:W-:-:S02]  /*314d0*/  IADD3 R22, P2, PT, R8, R2, RZ ;  /* 0x0000000208167210 */ /* 0x000fc40007f5e0ff */
[-C--:B------:R-:W-:Y:S02]  /*314e0*/  LEA.HI.X.SX32 R5, R10, R9.reuse, 0x1, P6 ;  /* 0x000000090a057211 */ /* 0x080fe400030f0eff */
[----:B------:R-:W-:Y:S01]  /*314f0*/  LEA.HI.X.SX32 R23, R8, R9, 0x1, P2 ;  /* 0x0000000908177211 */ /* 0x000fe200010f0eff */
[----:B------:R-:W-:Y:S01]  /*31500*/  IMAD R8, R28, 0x10, R8 ;  /* 0x000000101c087824 */ /* 0x000fe200078e0208 */
[----:B------:R-:W-:Y:S01]  /*31510*/  PRMT R19, R13, 0x7772, RZ ;  /* 0x000077720d137816 */ /* 0x000fe200000000ff */
[----:B------:R-:W-:Y:S01]  /*31520*/  VIADD R0, R0, 0x1f0 ;  /* 0x000001f000007836 */ /* 0x000fe20000000000 */
[----:B0-----:R-:W-:Y:S02]  /*31530*/  PRMT R21, R15, 0x7772, RZ ;  /* 0x000077720f157816 */ /* 0x001fe400000000ff */
[C---:B------:R-:W-:Y:S01]  /*31540*/  ISETP.LT.AND P4, PT, R3.reuse, UR15, !P0 ;  /* 0x0000000f03007c0c */ /* 0x040fe2000c781270 */
[----:B------:R-:W-:Y:S01]  /*31550*/  IMAD R3, R3, R28, RZ ;  /* 0x0000001c03037224 */ /* 0x000fe200078e02ff */
[----:B------:R0:W-:Y:S01]  /*31560*/  @P3 STG.E.U8 desc[UR10][R4.64], R19 ;  /* 0x0000001304003986 */ /* 0x0001e2000c10110a */
[----:B------:R-:W-:-:S02]  /*31570*/  IMAD R10, R28, 0x20, R8 ;  /* 0x000000201c0a7824 */ /* 0x000fc400078e0208 */
[C---:B------:R-:W-:Y:S01]  /*31580*/  IMAD R12, R0.reuse, R28, RZ ;  /* 0x0000001c000c7224 */ /* 0x040fe200078e02ff */
[----:B------:R4:W-:Y:S01]  /*31590*/  @P1 STG.E.U8 desc[UR10][R22.64], R21 ;  /* 0x0000001516001986 */ /* 0x0009e2000c10110a */
[----:B------:R-:W-:Y:S01]  /*315a0*/  ISETP.LT.AND P1, PT, R0, UR15, !P0 ;  /* 0x0000000f00007c0c */ /* 0x000fe2000c721270 */
[----:B------:R-:W-:Y:S01]  /*315b0*/  IMAD R0, R28, 0x10, R10 ;  /* 0x000000101c007824 */ /* 0x000fe200078e020a */
[CC--:B-1----:R-:W-:Y:S02]  /*315c0*/  IADD3 R6, P3, PT, R3.reuse, R2.reuse, RZ ;  /* 0x0000000203067210 */ /* 0x0c2fe40007f7e0ff */
[-C--:B------:R-:W-:Y:S02]  /*315d0*/  IADD3 R18, P2, PT, R8, R2.reuse, RZ ;  /* 0x0000000208127210 */ /* 0x080fe40007f5e0ff */
[----:B------:R-:W-:Y:S01]  /*315e0*/  LEA.HI.X.SX32 R7, R3, R9, 0x1, P3 ;  /* 0x0000000903077211 */ /* 0x000fe200018f0eff */
[----:B------:R-:W-:Y:S01]  /*315f0*/  IMAD R3, R28, 0x10, R0 ;  /* 0x000000101c037824 */ /* 0x000fe200078e0200 */
[----:B0-----:R-:W-:-:S02]  /*31600*/  IADD3 R4, P3, PT, R10, R2, RZ ;  /* 0x000000020a047210 */ /* 0x001fc40007f7e0ff */
[-C--:B------:R-:W-:Y:S02]  /*31610*/  LEA.HI.X.SX32 R19, R8, R9.reuse, 0x1, P2 ;  /* 0x0000000908137211 */ /* 0x080fe400010f0eff */
[-C--:B----4-:R-:W-:Y:S02]  /*31620*/  IADD3 R22, P2, PT, R3, R2.reuse, RZ ;  /* 0x0000000203167210 */ /* 0x090fe40007f5e0ff */
[----:B------:R-:W-:Y:S02]  /*31630*/  IADD3 R20, P6, PT, R0, R2, RZ ;  /* 0x0000000200147210 */ /* 0x000fe40007fde0ff */
[-C--:B------:R-:W-:Y:S02]  /*31640*/  LEA.HI.X.SX32 R5, R10, R9.reuse, 0x1, P3 ;  /* 0x000000090a057211 */ /* 0x080fe400018f0eff */
[----:B------:R-:W-:Y:S02]  /*31650*/  ISETP.LT.AND P3, PT, R29, UR15, !P0 ;  /* 0x0000000f1d007c0c */ /* 0x000fe4000c761270 */
[----:B------:R-:W-:-:S02]  /*31660*/  LEA.HI.X.SX32 R23, R3, R9, 0x1, P2 ;  /* 0x0000000903177211 */ /* 0x000fc400010f0eff */
[-C--:B------:R-:W-:Y:S02]  /*31670*/  LEA.HI.X.SX32 R21, R0, R9.reuse, 0x1, P6 ;  /* 0x0000000900157211 */ /* 0x080fe400030f0eff */
[C---:B------:R-:W-:Y:S02]  /*31680*/  IADD3 R2, P6, PT, R12.reuse, R2, RZ ;  /* 0x000000020c027210 */ /* 0x040fe40007fde0ff */
[----:B------:R-:W-:Y:S02]  /*31690*/  PRMT R25, R17, 0x7772, RZ ;  /* 0x0000777211197816 */ /* 0x000fe400000000ff */
[----:B------:R-:W-:Y:S02]  /*316a0*/  LEA.HI.X.SX32 R3, R12, R9, 0x1, P6 ;  /* 0x000000090c037211 */ /* 0x000fe400030f0eff */
[----:B------:R-:W-:Y:S02]  /*316b0*/  PRMT R9, R11, 0x7772, RZ ;  /* 0x000077720b097816 */ /* 0x000fe400000000ff */
[----:B------:R-:W-:-:S02]  /*316c0*/  PRMT R13, R13, 0x7773, RZ ;  /* 0x000077730d0d7816 */ /* 0x000fc400000000ff */
[----:B------:R-:W-:Y:S01]  /*316d0*/  PRMT R15, R15, 0x7773, RZ ;  /* 0x000077730f0f7816 */ /* 0x000fe200000000ff */
[----:B------:R0:W-:Y:S01]  /*316e0*/  @P5 STG.E.U8 desc[UR10][R18.64], R25 ;  /* 0x0000001912005986 */ /* 0x0001e2000c10110a */
[----:B------:R-:W-:-:S03]  /*316f0*/  PRMT R17, R17, 0x7773, RZ ;  /* 0x0000777311117816 */ /* 0x000fc600000000ff */
[----:B------:R0:W-:Y:S04]  /*31700*/  @P4 STG.E.U8 desc[UR10][R6.64], R9 ;  /* 0x0000000906004986 */ /* 0x0001e8000c10110a */
[----:B------:R0:W-:Y:S01]  /*31710*/  @P3 STG.E.U8 desc[UR10][R4.64], R13 ;  /* 0x0000000d04003986 */ /* 0x0001e2000c10110a */
[----:B------:R-:W-:Y:S02]  /*31720*/  PRMT R11, R11, 0x7773, RZ ;  /* 0x000077730b0b7816 */ /* 0x000fe400000000ff */
[----:B--2---:R-:W-:Y:S02]  /*31730*/  ISETP.LT.AND P2, PT, R24, UR15, !P0 ;  /* 0x0000000f18007c0c */ /* 0x004fe4000c741270 */
[----:B---3--:R-:W-:-:S11]  /*31740*/  ISETP.LT.AND P0, PT, R26, UR15, !P0 ;  /* 0x0000000f1a007c0c */ /* 0x008fd6000c701270 */
[----:B------:R0:W-:Y:S04]  /*31750*/  @P2 STG.E.U8 desc[UR10][R20.64], R15 ;  /* 0x0000000f14002986 */ /* 0x0001e8000c10110a */
[----:B------:R0:W-:Y:S01]  /*31760*/  @P0 STG.E.U8 desc[UR10][R22.64], R17 ;  /* 0x0000001116000986 */ /* 0x0001e2000c10110a */
[----:B------:R-:W-:Y:S05]  /*31770*/  @!P1 EXIT ;  /* 0x000000000000994d */ /* 0x000fea0003800000 */
[----:B------:R-:W-:Y:S01]  /*31780*/  STG.E.U8 desc[UR10][R2.64], R11 ;  /* 0x0000000b02007986 */ /* 0x000fe2000c10110a */
[----:B------:R-:W-:Y:S05]  /*31790*/  EXIT ;  /* 0x000000000000794d */ /* 0x000fea0003800000 */
.L_x_3:
[----:B------:R-:W-:-:S00]  /*317a0*/  BRA `(.L_x_3) ;  /* 0xfffffffc00fc7947 */ /* 0x000fc0000383ffff */
[----:B------:R-:W-:-:S00]  /*317b0*/  NOP ;  /* 0x0000000000007918 */ /* 0x000fc00000000000 */
        /* <DEDUP_REMOVED lines=12> */
.L_x_4:


//--------------------- .nv.shared.matmul_kernel  --------------------------
	.section	.nv.shared.matmul_kernel,"aw",@nobits
	.sectionflags	@""
	.align	16
	.zero		1024


//--------------------- .nv.shared.reserved.0     --------------------------
	.section	.nv.shared.reserved.0,"aw",@nobits
	.weak		__nv_reservedSMEM_offset_0_alias
	.size		__nv_reservedSMEM_offset_0_alias, 0, 64
	.other		__nv_reservedSMEM_offset_0_alias,@"STO_CUDA_RESERVED_SHARED STV_DEFAULT"
__nv_reservedSMEM_offset_0_alias:
	.zero		0
	.zero		64


//--------------------- .nv.constant0.matmul_kernel --------------------------
	.section	.nv.constant0.matmul_kernel,"a",@progbits
	.sectionflags	@""
	.align	4
.nv.constant0.matmul_kernel:
	.zero		976


//--------------------- SYMBOLS --------------------------

	.type		.nv.reservedSmem.offset0,@object
	.size		.nv.reservedSmem.offset0,0x4
	.type		.nv.reservedSmem.cap,@object
	.size		.nv.reservedSmem.cap,0x4
